def matmul_kernel(
    a_ptr,
    b_ptr,
    c_ptr,
    M,
    N,
    K,
    stride_am,
    stride_ak,
    stride_bk,
    stride_bn,
    stride_cm,
    stride_cn,
    BLOCK_M: tl.constexpr,
    BLOCK_N: tl.constexpr,
    BLOCK_K: tl.constexpr,
    GROUP_M: tl.constexpr,
):
    pid = tl.program_id(axis=0)
    num_pid_m = tl.cdiv(M, BLOCK_M)
    num_pid_n = tl.cdiv(N, BLOCK_N)
    num_pid_in_group = GROUP_M * num_pid_n
    group_id = pid // num_pid_in_group
    first_pid_m = group_id * GROUP_M
    group_size_m = min(num_pid_m - first_pid_m, GROUP_M)
    pid_m = first_pid_m + ((pid % num_pid_in_group) % group_size_m)
    pid_n = (pid % num_pid_in_group) // group_size_m

    offs_am = (pid_m * BLOCK_M + tl.arange(0, BLOCK_M)) % M
    offs_bn = (pid_n * BLOCK_N + tl.arange(0, BLOCK_N)) % N
    offs_k = tl.arange(0, BLOCK_K)
    a_ptrs = a_ptr + offs_am[:, None] * stride_am + offs_k[None, :] * stride_ak
    b_ptrs = b_ptr + offs_k[:, None] * stride_bk + offs_bn[None, :] * stride_bn

    acc = tl.zeros((BLOCK_M, BLOCK_N), dtype=tl.float32)
    for kk in range(0, tl.cdiv(K, BLOCK_K)):
        a = tl.load(a_ptrs, mask=offs_k[None, :] < K - kk * BLOCK_K, other=0.0)
        b = tl.load(b_ptrs, mask=offs_k[:, None] < K - kk * BLOCK_K, other=0.0)
        acc = tl.dot(a, b, acc)
        a_ptrs += BLOCK_K * stride_ak
        b_ptrs += BLOCK_K * stride_bk

    c = acc.to(c_ptr.dtype.element_ty)
    offs_cm = pid_m * BLOCK_M + tl.arange(0, BLOCK_M)
    offs_cn = pid_n * BLOCK_N + tl.arange(0, BLOCK_N)
    c_ptrs = c_ptr + offs_cm[:, None] * stride_cm + offs_cn[None, :] * stride_cn
    mask = (offs_cm[:, None] < M) & (offs_cn[None, :] < N)
    tl.store(c_ptrs, c, mask=mask)

# config = {"BLOCK_K": 128, "BLOCK_M": 64, "BLOCK_N": 128, "GROUP_M": 4, "arch": "sm_100", "dtype": "fp8e5m2", "num_ctas": 1, "num_stages": 3, "num_warps": 4}
# arch = sm_100


// ===== COMPILED SASS (sm_100a) =====

	.target	sm_100a

	.elftype	@"ET_EXEC"


//--------------------- .note.nv.tkinfo           --------------------------
	.section	.note.nv.tkinfo,"",@"SHT_NOTE"
	.sectionflags	@"SHF_NOTE_NV_TKINFO"
	.tkinfo
        /*0018*/ 	.word	0x00000081
        /*0030*/ 	.string	""
        /*0030*/ 	.string	"ptxas-blackwell"
        /*0030*/ 	.string	"Cuda compilation tools, release 12.9, V12.9.86"
        /*0030*/ 	.string	"Build cuda_12.9.r12.9/compiler.36037853_0"
        /*0030*/ 	.string	"-v  -suppress-debug-info  -lineinfo  -arch sm_100a "



//--------------------- .note.nv.cuver            --------------------------
	.section	.note.nv.cuver,"",@"SHT_NOTE"
	.sectionflags	@"SHF_NOTE_NV_CUVER"
        /*0018*/ 	.short	0x0001
        /*001a*/ 	.short	0x0064
        /*001c*/ 	.short	0x0001
        /*001e*/ 	.short	0x0000
        /*0020*/ 	.short	0x0001
        /*0022*/ 	.short	0x0000


//--------------------- .nv.info                  --------------------------
	.section	.nv.info,"",@"SHT_CUDA_INFO"
	.align	4


	//----- nvinfo : EIATTR_REGCOUNT
	.align		4
        /*0000*/ 	.byte	0x04, 0x2f
        /*0002*/ 	.short	(.L_4 - .L_3)
	.align		4
.L_3:
        /*0004*/ 	.word	index@(matmul_kernel)
        /*0008*/ 	.word	0x00000060


	//----- nvinfo : EIATTR_FRAME_SIZE
	.align		4
.L_4:
        /*000c*/ 	.byte	0x04, 0x11
        /*000e*/ 	.short	(.L_6 - .L_5)
	.align		4
.L_5:
        /*0010*/ 	.word	index@($__internal_2_$__cuda_sm10x_tcgen05_guardrail_trap_unallocated_columns_being_dealloced)
        /*0014*/ 	.word	0x00000758


	//----- nvinfo : EIATTR_FRAME_SIZE
	.align		4
.L_6:
        /*0018*/ 	.byte	0x04, 0x11
        /*001a*/ 	.short	(.L_8 - .L_7)
	.align		4
.L_7:
        /*001c*/ 	.word	index@($__internal_1_$__cuda_sm10x_tcgen05_guardrail_trap_phase_invalid_during_alloc)
        /*0020*/ 	.word	0x00000758


	//----- nvinfo : EIATTR_FRAME_SIZE
	.align		4
.L_8:
        /*0024*/ 	.byte	0x04, 0x11
        /*0026*/ 	.short	(.L_10 - .L_9)
	.align		4
.L_9:
        /*0028*/ 	.word	index@($__internal_0_$__cuda_sm10x_tcgen05_guardrail_trap_col_being_dealloced_not_returned_by_alloc)
        /*002c*/ 	.word	0x00000758


	//----- nvinfo : EIATTR_FRAME_SIZE
	.align		4
.L_10:
        /*0030*/ 	.byte	0x04, 0x11
        /*0032*/ 	.short	(.L_12 - .L_11)
	.align		4
.L_11:
        /*0034*/ 	.word	index@(matmul_kernel)
        /*0038*/ 	.word	0x00000758


	//----- nvinfo : EIATTR_MIN_STACK_SIZE
	.align		4
.L_12:
        /*003c*/ 	.byte	0x04, 0x12
        /*003e*/ 	.short	(.L_14 - .L_13)
	.align		4
.L_13:
        /*0040*/ 	.word	index@(matmul_kernel)
        /*0044*/ 	.word	0x00000758
.L_14:


//--------------------- .nv.info.matmul_kernel    --------------------------
	.section	.nv.info.matmul_kernel,"",@"SHT_CUDA_INFO"
	.sectionflags	@""
	.align	4


	//----- nvinfo : EIATTR_CUDA_API_VERSION
	.align		4
        /*0000*/ 	.byte	0x04, 0x37
        /*0002*/ 	.short	(.L_16 - .L_15)
.L_15:
        /*0004*/ 	.word	0x00000081


	//----- nvinfo : EIATTR_KPARAM_INFO
	.align		4
.L_16:
        /*0008*/ 	.byte	0x04, 0x17
        /*000a*/ 	.short	(.L_18 - .L_17)
.L_17:
        /*000c*/ 	.word	0x00000000
        /*0010*/ 	.short	0x000d
        /*0012*/ 	.short	0x0048
        /*0014*/ 	.byte	0x00, 0xf4, 0x21, 0x00


	//----- nvinfo : EIATTR_KPARAM_INFO
	.align		4
.L_18:
        /*0018*/ 	.byte	0x04, 0x17
        /*001a*/ 	.short	(.L_20 - .L_19)
.L_19:
        /*001c*/ 	.word	0x00000000
        /*0020*/ 	.short	0x000c
        /*0022*/ 	.short	0x0040
        /*0024*/ 	.byte	0x00, 0xf4, 0x21, 0x00


	//----- nvinfo : EIATTR_KPARAM_INFO
	.align		4
.L_20:
        /*0028*/ 	.byte	0x04, 0x17
        /*002a*/ 	.short	(.L_22 - .L_21)
.L_21:
        /*002c*/ 	.word	0x00000000
        /*0030*/ 	.short	0x000b
        /*0032*/ 	.short	0x0038
        /*0034*/ 	.byte	0x00, 0xf0, 0x11, 0x00


	//----- nvinfo : EIATTR_KPARAM_INFO
	.align		4
.L_22:
        /*0038*/ 	.byte	0x04, 0x17
        /*003a*/ 	.short	(.L_24 - .L_23)
.L_23:
        /*003c*/ 	.word	0x00000000
        /*0040*/ 	.short	0x000a
        /*0042*/ 	.short	0x0034
        /*0044*/ 	.byte	0x00, 0xf0, 0x11, 0x00


	//----- nvinfo : EIATTR_KPARAM_INFO
	.align		4
.L_24:
        /*0048*/ 	.byte	0x04, 0x17
        /*004a*/ 	.short	(.L_26 - .L_25)
.L_25:
        /*004c*/ 	.word	0x00000000
        /*0050*/ 	.short	0x0009
        /*0052*/ 	.short	0x0030
        /*0054*/ 	.byte	0x00, 0xf0, 0x11, 0x00


	//----- nvinfo : EIATTR_KPARAM_INFO
	.align		4
.L_26:
        /*0058*/ 	.byte	0x04, 0x17
        /*005a*/ 	.short	(.L_28 - .L_27)
.L_27:
        /*005c*/ 	.word	0x00000000
        /*0060*/ 	.short	0x0008
        /*0062*/ 	.short	0x002c
        /*0064*/ 	.byte	0x00, 0xf0, 0x11, 0x00


	//----- nvinfo : EIATTR_KPARAM_INFO
	.align		4
.L_28:
        /*0068*/ 	.byte	0x04, 0x17
        /*006a*/ 	.short	(.L_30 - .L_29)
.L_29:
        /*006c*/ 	.word	0x00000000
        /*0070*/ 	.short	0x0007
        /*0072*/ 	.short	0x0028
        /*0074*/ 	.byte	0x00, 0xf0, 0x11, 0x00


	//----- nvinfo : EIATTR_KPARAM_INFO
	.align		4
.L_30:
        /*0078*/ 	.byte	0x04, 0x17
        /*007a*/ 	.short	(.L_32 - .L_31)
.L_31:
        /*007c*/ 	.word	0x00000000
        /*0080*/ 	.short	0x0006
        /*0082*/ 	.short	0x0024
        /*0084*/ 	.byte	0x00, 0xf0, 0x11, 0x00


	//----- nvinfo : EIATTR_KPARAM_INFO
	.align		4
.L_32:
        /*0088*/ 	.byte	0x04, 0x17
        /*008a*/ 	.short	(.L_34 - .L_33)
.L_33:
        /*008c*/ 	.word	0x00000000
        /*0090*/ 	.short	0x0005
        /*0092*/ 	.short	0x0020
        /*0094*/ 	.byte	0x00, 0xf0, 0x11, 0x00


	//----- nvinfo : EIATTR_KPARAM_INFO
	.align		4
.L_34:
        /*0098*/ 	.byte	0x04, 0x17
        /*009a*/ 	.short	(.L_36 - .L_35)
.L_35:
        /*009c*/ 	.word	0x00000000
        /*00a0*/ 	.short	0x0004
        /*00a2*/ 	.short	0x001c
        /*00a4*/ 	.byte	0x00, 0xf0, 0x11, 0x00


	//----- nvinfo : EIATTR_KPARAM_INFO
	.align		4
.L_36:
        /*00a8*/ 	.byte	0x04, 0x17
        /*00aa*/ 	.short	(.L_38 - .L_37)
.L_37:
        /*00ac*/ 	.word	0x00000000
        /*00b0*/ 	.short	0x0003
        /*00b2*/ 	.short	0x0018
        /*00b4*/ 	.byte	0x00, 0xf0, 0x11, 0x00


	//----- nvinfo : EIATTR_KPARAM_INFO
	.align		4
.L_38:
        /*00b8*/ 	.byte	0x04, 0x17
        /*00ba*/ 	.short	(.L_40 - .L_39)
.L_39:
        /*00bc*/ 	.word	0x00000000
        /*00c0*/ 	.short	0x0002
        /*00c2*/ 	.short	0x0010
        /*00c4*/ 	.byte	0x00, 0xf4, 0x21, 0x00


	//----- nvinfo : EIATTR_KPARAM_INFO
	.align		4
.L_40:
        /*00c8*/ 	.byte	0x04, 0x17
        /*00ca*/ 	.short	(.L_42 - .L_41)
.L_41:
        /*00cc*/ 	.word	0x00000000
        /*00d0*/ 	.short	0x0001
        /*00d2*/ 	.short	0x0008
        /*00d4*/ 	.byte	0x00, 0xf4, 0x21, 0x00


	//----- nvinfo : EIATTR_KPARAM_INFO
	.align		4
.L_42:
        /*00d8*/ 	.byte	0x04, 0x17
        /*00da*/ 	.short	(.L_44 - .L_43)
.L_43:
        /*00dc*/ 	.word	0x00000000
        /*00e0*/ 	.short	0x0000
        /*00e2*/ 	.short	0x0000
        /*00e4*/ 	.byte	0x00, 0xf4, 0x21, 0x00


	//----- nvinfo : EIATTR_AT_ENTRY_FRAGMENTS
	.align		4
.L_44:
        /*00e8*/ 	.byte	0x04, 0x4f
        /*00ea*/ 	.short	(.L_46 - .L_45)


	//   ....[0]....
.L_45:
        /*00ec*/ 	.word	0x00000004


	//----- nvinfo : EIATTR_RESERVED_SMEM_USED
	.align		4
.L_46:
        /*00f0*/ 	.byte	0x01, 0x41
	.zero		2


	//----- nvinfo : EIATTR_SPARSE_MMA_MASK
	.align		4
        /*00f4*/ 	.byte	0x03, 0x50
        /*00f6*/ 	.short	0x0000


	//----- nvinfo : EIATTR_TCGEN05_1CTA_USED
	.align		4
        /*00f8*/ 	.byte	0x01, 0x51
	.zero		2


	//----- nvinfo : EIATTR_MAXREG_COUNT
	.align		4
        /*00fc*/ 	.byte	0x03, 0x1b
        /*00fe*/ 	.short	0x00ff


	//----- nvinfo : EIATTR_NUM_BARRIERS
	.align		4
        /*0100*/ 	.byte	0x02, 0x4c
        /*0102*/ 	.byte	0x01
	.zero		1


	//----- nvinfo : EIATTR_ANNOTATIONS
	.align		4
        /*0104*/ 	.byte	0x04, 0x55
        /*0106*/ 	.short	(.L_48 - .L_47)


	//   ....[0]....
.L_47:
        /*0108*/ 	.word	0x00000001
        /*010c*/ 	.byte	0xf0, 0x09, 0x00, 0x00, 0x01, 0x00, 0x00, 0x00, 0x50, 0x0a, 0x00, 0x00, 0x01, 0x00, 0x00, 0x00
        /* <DEDUP_REMOVED lines=989> */
        /*3eec*/ 	.byte	0xd0, 0xf3, 0x01, 0x00, 0x01, 0x00, 0x00, 0x00, 0xe0, 0xf3, 0x01, 0x00


	//----- nvinfo : EIATTR_INT_WARP_WIDE_INSTR_OFFSETS
	.align		4
.L_48:
        /*3ef8*/ 	.byte	0x04, 0x31
        /*3efa*/ 	.short	(.L_50 - .L_49)


	//   ....[0]....
.L_49:
        /*3efc*/ 	.word	0x00000df0


	//   ....[1]....
        /*3f00*/ 	.word	0x00000e00


	//   ....[2]....
        /*3f04*/ 	.word	0x0000c660


	//   ....[3]....
        /*3f08*/ 	.word	0x0001f950


	//   ....[4]....
        /*3f0c*/ 	.word	0x0001f9a0


	//----- nvinfo : EIATTR_COOP_GROUP_MASK_REGIDS
	.align		4
.L_50:
        /*3f10*/ 	.byte	0x04, 0x29
        /*3f12*/ 	.short	(.L_52 - .L_51)


	//   ....[0]....
.L_51:
        /*3f14*/ 	.word	0xffffffff


	//   ....[1]....
        /*3f18*/ 	.word	0xffffffff


	//   ....[2]....
        /*3f1c*/ 	.word	0xffffffff


	//   ....[3]....
        /*3f20*/ 	.word	0xffffffff


	//----- nvinfo : EIATTR_COOP_GROUP_INSTR_OFFSETS
	.align		4
.L_52:
        /*3f24*/ 	.byte	0x04, 0x28
        /*3f26*/ 	.short	(.L_54 - .L_53)


	//   ....[0]....
.L_53:
        /*3f28*/ 	.word	0x00000070


	//   ....[1]....
        /*3f2c*/ 	.word	0x00000330


	//   ....[2]....
        /*3f30*/ 	.word	0x0001f7e0


	//   ....[3]....
        /*3f34*/ 	.word	0x0001fa50


	//----- nvinfo : EIATTR_VRC_CTA_INIT_COUNT
	.align		4
.L_54:
        /*3f38*/ 	.byte	0x02, 0x4a
        /*3f3a*/ 	.byte	0x80
	.zero		1


	//----- nvinfo : EIATTR_MBARRIER_INSTR_OFFSETS
	.align		4
        /*3f3c*/ 	.byte	0x04, 0x39
        /*3f3e*/ 	.short	(.L_56 - .L_55)


	//   ....[0]....
.L_55:
        /*3f40*/ 	.word	0x00000fe0
        /*3f44*/ 	.word	0x000000ff
        /*3f48*/ 	.word	0x00000000
        /*3f4c*/ 	.short	0x0100
        /*3f4e*/ 	.byte	0x08
	.zero		1


	//   ....[1]....
        /*3f50*/ 	.word	0x0000c6a0
        /*3f54*/ 	.word	0x000000ff
        /*3f58*/ 	.word	0x0000c008
        /*3f5c*/ 	.short	0x0100
        /*3f5e*/ 	.byte	0x0a
	.zero		1


	//   ....[2]....
        /*3f60*/ 	.word	0x00015690
        /*3f64*/ 	.word	0x000000ff
        /*3f68*/ 	.word	0x00000000
        /*3f6c*/ 	.short	0x010a
        /*3f6e*/ 	.byte	0x08
	.zero		1


	//   ....[3]....
        /*3f70*/ 	.word	0x0001ce70
        /*3f74*/ 	.word	0x000000ff
        /*3f78*/ 	.word	0x00000000
        /*3f7c*/ 	.short	0x010a
        /*3f7e*/ 	.byte	0x08
	.zero		1


	//   ....[4]....
        /*3f80*/ 	.word	0x0001cfb0
        /*3f84*/ 	.word	0x000000ff
        /*3f88*/ 	.word	0x0000c000
        /*3f8c*/ 	.short	0x0108
        /*3f8e*/ 	.byte	0x0a
	.zero		1


	//   ....[5]....
        /*3f90*/ 	.word	0x0001d0b0
        /*3f94*/ 	.word	0x000000ff
        /*3f98*/ 	.word	0x0000c008
        /*3f9c*/ 	.short	0x0108
        /*3f9e*/ 	.byte	0x0a
	.zero		1


	//   ....[6]....
        /*3fa0*/ 	.word	0x0001fa70
        /*3fa4*/ 	.word	0x000000ff
        /*3fa8*/ 	.word	0x00000000
        /*3fac*/ 	.short	0x010a
        /*3fae*/ 	.byte	0x08
	.zero		1


	//   ....[7]....
        /*3fb0*/ 	.word	0x0001faa0
        /*3fb4*/ 	.word	0x000000ff
        /*3fb8*/ 	.word	0x00000000
        /*3fbc*/ 	.short	0x010a
        /*3fbe*/ 	.byte	0x08
	.zero		1


	//----- nvinfo : EIATTR_NUM_MBARRIERS
	.align		4
.L_56:
        /*3fc0*/ 	.byte	0x03, 0x38
        /*3fc2*/ 	.short	0x0002


	//----- nvinfo : EIATTR_EXIT_INSTR_OFFSETS
	.align		4
        /*3fc4*/ 	.byte	0x04, 0x1c
        /*3fc6*/ 	.short	(.L_58 - .L_57)


	//   ....[0]....
.L_57:
        /*3fc8*/ 	.word	0x0001fa60


	//----- nvinfo : EIATTR_REQNTID
	.align		4
.L_58:
        /*3fcc*/ 	.byte	0x04, 0x10
        /*3fce*/ 	.short	(.L_60 - .L_59)
.L_59:
        /*3fd0*/ 	.word	0x00000080
        /*3fd4*/ 	.word	0x00000001
        /*3fd8*/ 	.word	0x00000001


	//----- nvinfo : EIATTR_CRS_STACK_SIZE
	.align		4
.L_60:
        /*3fdc*/ 	.byte	0x04, 0x1e
        /*3fde*/ 	.short	(.L_62 - .L_61)
.L_61:
        /*3fe0*/ 	.word	0x00000000


	//----- nvinfo : EIATTR_CBANK_PARAM_SIZE
	.align		4
.L_62:
        /*3fe4*/ 	.byte	0x03, 0x19
        /*3fe6*/ 	.short	0x0050


	//----- nvinfo : EIATTR_PARAM_CBANK
	.align		4
        /*3fe8*/ 	.byte	0x04, 0x0a
        /*3fea*/ 	.short	(.L_64 - .L_63)
	.align		4
.L_63:
        /*3fec*/ 	.word	index@(.nv.constant0.matmul_kernel)
        /*3ff0*/ 	.short	0x0380
        /*3ff2*/ 	.short	0x0050


	//----- nvinfo : EIATTR_SW_WAR
	.align		4
.L_64:
        /*3ff4*/ 	.byte	0x04, 0x36
        /*3ff6*/ 	.short	(.L_66 - .L_65)
.L_65:
        /*3ff8*/ 	.word	0x00000008
.L_66:


//--------------------- .nv.compat                --------------------------
	.section	.nv.compat,"",@"SHT_CUDA_COMPAT_INFO"
	.align	4
        /*0000*/ 	.byte	0x02, 0x02, 0x02, 0x00, 0x02, 0x05, 0x05, 0x00, 0x02, 0x03, 0x00, 0x00, 0x02, 0x06, 0x01, 0x00


//--------------------- .nv.callgraph             --------------------------
	.section	.nv.callgraph,"",@"SHT_CUDA_CALLGRAPH"
	.align	4
	.sectionentsize	8
	.align		4
        /*0000*/ 	.word	0x00000000
	.align		4
        /*0004*/ 	.word	0xffffffff
	.align		4
        /*0008*/ 	.word	0x00000000
	.align		4
        /*000c*/ 	.word	0xfffffffe
	.align		4
        /*0010*/ 	.word	0x00000000
	.align		4
        /*0014*/ 	.word	0xfffffffd
	.align		4
        /*0018*/ 	.word	0x00000000
	.align		4
        /*001c*/ 	.word	0xfffffffc


//--------------------- .text.matmul_kernel       --------------------------
	.section	.text.matmul_kernel,"ax",@progbits
	.align	128
        .global         matmul_kernel
        .type           matmul_kernel,@function
        .size           matmul_kernel,(.L_x_20 - matmul_kernel)
        .other          matmul_kernel,@"STO_CUDA_ENTRY STV_DEFAULT"
matmul_kernel:
.text.matmul_kernel:
[----:B------:R-:W0:Y:S01]  /*0000*/  LDC R1, c[0x0][0x37c] ;  /* 0x0000df00ff017b82 */ /* 0x000e220000000800 */
[----:B------:R-:W1:Y:S01]  /*0010*/  S2R R0, SR_TID.X ;  /* 0x0000000000007919 */ /* 0x000e620000002100 */
[----:B0-----:R-:W-:Y:S01]  /*0020*/  VIADD R1, R1, 0xfffff8a8 ;  /* 0xfffff8a801017836 */ /* 0x001fe20000000000 */
[----:B-1----:R-:W-:-:S13]  /*0030*/  ISETP.GE.U32.AND P0, PT, R0, 0x20, PT ;  /* 0x000000200000780c */ /* 0x002fda0003f06070 */
[----:B------:R-:W-:Y:S02]  /*0040*/  VOTEU.ANY UP0, P0 ;  /* 0x0000000000ff7886 */ /* 0x000fe40000000100 */
[----:B------:R-:W-:Y:S05]  /*0050*/  BRA.U UP0, `(.L_x_0) ;  /* 0x0000000100b87547 */ /* 0x000fea000b800000 */
[----:B------:R-:W0:Y:S01]  /*0060*/  S2UR UR6, SR_CgaCtaId ;  /* 0x00000000000679c3 */ /* 0x000e220000008800 */
[----:B------:R-:W-:Y:S01]  /*0070*/  NOP ;  /* 0x0000000000007918 */ /* 0x000fe20000000000 */
[----:B------:R-:W-:Y:S02]  /*0080*/  UMOV UR4, 0x40 ;  /* 0x0000004000047882 */ /* 0x000fe40000000000 */
[----:B0-----:R-:W-:-:S09]  /*0090*/  ULEA UR4, UR6, UR4, 0x18 ;  /* 0x0000000406047291 */ /* 0x001fd2000f8ec0ff */
[----:B------:R-:W0:Y:S01]  /*00a0*/  LDS.U8 R0, [UR4] ;  /* 0x00000004ff007984 */ /* 0x000e220008000000 */
[----:B------:R-:W-:Y:S02]  /*00b0*/  UMOV UR4, 0x400 ;  /* 0x0000040000047882 */ /* 0x000fe40000000000 */
[----:B------:R-:W-:Y:S01]  /*00c0*/  ULEA UR4, UR6, UR4, 0x18 ;  /* 0x0000000406047291 */ /* 0x000fe2000f8ec0ff */
[----:B0-----:R-:W-:-:S13]  /*00d0*/  ISETP.NE.AND P0, PT, R0, RZ, PT ;  /* 0x000000ff0000720c */ /* 0x001fda0003f05270 */
[----:B------:R-:W-:Y:S05]  /*00e0*/  @P0 BRA `(.L_x_1) ;  /* 0x00000000007c0947 */ /* 0x000fea0003800000 */
[----:B------:R-:W-:-:S13]  /*00f0*/  ELECT P0, URZ, PT ;  /* 0x0000000000ff782f */ /* 0x000fda0003800000 */
[----:B------:R-:W-:Y:S05]  /*0100*/  @!P0 BRA `(.L_x_2) ;  /* 0x0000000000848947 */ /* 0x000fea0003800000 */
[----:B------:R-:W-:Y:S01]  /*0110*/  UMOV UR5, 0x4 ;  /* 0x0000000400057882 */ /* 0x000fe20000000000 */
[----:B------:R-:W-:Y:S02]  /*0120*/  IMAD.MOV.U32 R4, RZ, RZ, 0x1 ;  /* 0x00000001ff047424 */ /* 0x000fe400078e00ff */
[----:B------:R-:W-:Y:S02]  /*0130*/  IMAD.MOV.U32 R5, RZ, RZ, 0xf ;  /* 0x0000000fff057424 */ /* 0x000fe400078e00ff */
[----:B------:R-:W-:Y:S04]  /*0140*/  DEPBAR.LE SB0, 0x36 ;  /* 0x00008d800000791a */ /* 0x000fe80000000000 */
[----:B------:R-:W0:Y:S02]  /*0150*/  UTCATOMSWS.FIND_AND_SET.ALIGN UP1, UR5, UR5 ;  /* 0x00000005000575e3 */ /* 0x000e240008020800 */
[----:B0-----:R-:W-:-:S04]  /*0160*/  PLOP3.LUT P0, PT, PT, PT, UP1, 0x80, 0x8 ;  /* 0x000000000008781c */ /* 0x001fc80003f0f018 */
[----:B------:R-:W-:-:S04]  /*0170*/  SEL R0, RZ, 0xffffffff, !P0 ;  /* 0xffffffffff007807 */ /* 0x000fc80004000000 */
[----:B------:R-:W-:Y:S01]  /*0180*/  ISETP.NE.AND P0, PT, R0, RZ, PT ;  /* 0x000000ff0000720c */ /* 0x000fe20003f05270 */
[----:B------:R-:W-:-:S12]  /*0190*/  IMAD.U32 R0, RZ, RZ, UR5 ;  /* 0x00000005ff007e24 */ /* 0x000fd8000f8e00ff */
[----:B------:R-:W-:Y:S05]  /*01a0*/  @P0 BRA `(.L_x_3) ;  /* 0x0000000000240947 */ /* 0x000fea0003800000 */
.L_x_4:
[----:B------:R-:W-:Y:S05]  /*01b0*/  NANOSLEEP 0x64 ;  /* 0x000000640000795d */ /* 0x000fea0003800000 */
[----:B------:R-:W-:-:S05]  /*01c0*/  UMOV UR5, 0x4 ;  /* 0x0000000400057882 */ /* 0x000fca0000000000 */
[----:B------:R-:W-:Y:S04]  /*01d0*/  DEPBAR.LE SB0, 0x36 ;  /* 0x00008d800000791a */ /* 0x000fe80000000000 */
[----:B------:R-:W0:Y:S02]  /*01e0*/  UTCATOMSWS.FIND_AND_SET.ALIGN UP1, UR5, UR5 ;  /* 0x00000005000575e3 */ /* 0x000e240008020800 */
[----:B0-----:R-:W-:-:S04]  /*01f0*/  PLOP3.LUT P0, PT, PT, PT, UP1, 0x80, 0x8 ;  /* 0x000000000008781c */ /* 0x001fc80003f0f018 */
[----:B------:R-:W-:-:S04]  /*0200*/  SEL R0, RZ, 0xffffffff, !P0 ;  /* 0xffffffffff007807 */ /* 0x000fc80004000000 */
[----:B------:R-:W-:Y:S01]  /*0210*/  ISETP.NE.AND P0, PT, R0, RZ, PT ;  /* 0x000000ff0000720c */ /* 0x000fe20003f05270 */
[----:B------:R-:W-:-:S12]  /*0220*/  IMAD.U32 R0, RZ, RZ, UR5 ;  /* 0x00000005ff007e24 */ /* 0x000fd8000f8e00ff */
[----:B------:R-:W-:Y:S05]  /*0230*/  @!P0 BRA `(.L_x_4) ;  /* 0xfffffffc00dc8947 */ /* 0x000fea000383ffff */
.L_x_3:
[C---:B------:R-:W-:Y:S01]  /*0240*/  VIADD R3, R0.reuse, 0x10 ;  /* 0x0000001000037836 */ /* 0x040fe20000000000 */
[----:B------:R-:W-:Y:S01]  /*0250*/  UMOV UR5, 0x50 ;  /* 0x0000005000057882 */ /* 0x000fe20000000000 */
[----:B------:R-:W-:Y:S01]  /*0260*/  SHF.L.U32 R2, R5, R0, RZ ;  /* 0x0000000005027219 */ /* 0x000fe200000006ff */
[----:B------:R-:W-:Y:S01]  /*0270*/  ULEA UR5, UR6, UR5, 0x18 ;  /* 0x0000000506057291 */ /* 0x000fe2000f8ec0ff */
[----:B------:R-:W-:Y:S01]  /*0280*/  IMAD.SHL.U32 R0, R0, 0x20, RZ ;  /* 0x0000002000007824 */ /* 0x000fe200078e00ff */
[----:B------:R-:W-:-:S04]  /*0290*/  SHF.L.U32 R3, R4, R3, RZ ;  /* 0x0000000304037219 */ /* 0x000fc800000006ff */
[----:B------:R-:W-:-:S05]  /*02a0*/  LOP3.LUT R2, R3, R2, RZ, 0xfc, !PT ;  /* 0x0000000203027212 */ /* 0x000fca00078efcff */
[----:B------:R0:W-:Y:S04]  /*02b0*/  ATOMS.OR RZ, [UR5], R2 ;  /* 0x00000002ffff798c */ /* 0x0001e8000b000005 */
[----:B------:R0:W-:Y:S01]  /*02c0*/  STS [UR4], R0 ;  /* 0x00000000ff007988 */ /* 0x0001e20008000804 */
[----:B------:R-:W-:Y:S05]  /*02d0*/  BRA `(.L_x_2) ;  /* 0x0000000000107947 */ /* 0x000fea0003800000 */
.L_x_1:
[----:B------:R-:W-:Y:S01]  /*02e0*/  IMAD.MOV.U32 R0, RZ, RZ, -0x1 ;  /* 0xffffffffff007424 */ /* 0x000fe200078e00ff */
[----:B------:R-:W-:-:S04]  /*02f0*/  MOV R2, 0x320 ;  /* 0x0000032000027802 */ /* 0x000fc80000000f00 */
[----:B------:R0:W-:Y:S03]  /*0300*/  STS [UR4], R0 ;  /* 0x00000000ff007988 */ /* 0x0001e60008000804 */
[----:B0-----:R-:W-:Y:S05]  /*0310*/  CALL.REL.NOINC `($__internal_1_$__cuda_sm10x_tcgen05_guardrail_trap_phase_invalid_during_alloc) ;  /* 0x000001f400f87944 */ /* 0x001fea0003c00000 */
.L_x_2:
[----:B------:R-:W-:Y:S05]  /*0320*/  WARPSYNC.ALL ;  /* 0x0000000000007948 */ /* 0x000fea0003800000 */
[----:B------:R-:W-:Y:S01]  /*0330*/  NOP ;  /* 0x0000000000007918 */ /* 0x000fe20000000000 */
.L_x_0:
[----:B------:R-:W1:Y:S01]  /*0340*/  LDC.64 R6, c[0x0][0x398] ;  /* 0x0000e600ff067b82 */ /* 0x000e620000000a00 */
[----:B------:R-:W2:Y:S01]  /*0350*/  S2R R5, SR_CTAID.X ;  /* 0x0000000000057919 */ /* 0x000ea20000002500 */
[----:B------:R-:W-:Y:S01]  /*0360*/  UMOV UR10, 0x400 ;  /* 0x00000400000a7882 */ /* 0x000fe20000000000 */
[----:B------:R-:W3:Y:S01]  /*0370*/  LDCU UR15, c[0x0][0x3a0] ;  /* 0x00007400ff0f77ac */ /* 0x000ee20008000800 */
[----:B------:R-:W-:Y:S01]  /*0380*/  PRMT R14, RZ, 0x7610, R14 ;  /* 0x00007610ff0e7816 */ /* 0x000fe2000000000e */
[----:B------:R-:W4:Y:S01]  /*0390*/  S2R R49, SR_TID.X ;  /* 0x0000000000317919 */ /* 0x000f220000002100 */
[----:B------:R-:W-:Y:S01]  /*03a0*/  PRMT R18, RZ, 0x7610, R18 ;  /* 0x00007610ff127816 */ /* 0x000fe20000000012 */
[----:B------:R-:W5:Y:S01]  /*03b0*/  LDCU.64 UR12, c[0x0][0x3a8] ;  /* 0x00007500ff0c77ac */ /* 0x000f620008000a00 */
[----:B------:R-:W0:Y:S01]  /*03c0*/  S2UR UR5, SR_CgaCtaId ;  /* 0x00000000000579c3 */ /* 0x000e220000008800 */
[----:B------:R-:W0:Y:S01]  /*03d0*/  LDCU UR14, c[0x0][0x3a4] ;  /* 0x00007480ff0e77ac */ /* 0x000e220008000800 */
[----:B------:R-:W-:Y:S01]  /*03e0*/  UMOV UR6, 0x1 ;  /* 0x0000000100067882 */ /* 0x000fe20000000000 */
[----:B------:R-:W0:Y:S01]  /*03f0*/  LDCU.64 UR22, c[0x0][0x358] ;  /* 0x00006b00ff1677ac */ /* 0x000e220008000a00 */
[----:B------:R-:W0:Y:S02]  /*0400*/  LDCU.128 UR16, c[0x0][0x380] ;  /* 0x00007000ff1077ac */ /* 0x000e240008000c00 */
[----:B01----:R-:W-:Y:S01]  /*0410*/  VIADD R0, R7, 0x7f ;  /* 0x0000007f07007836 */ /* 0x003fe20000000000 */
[----:B---3--:R-:W-:Y:S01]  /*0420*/  UIADD3 UR25, UPT, UPT, UR15, 0x7f, URZ ;  /* 0x0000007f0f197890 */ /* 0x008fe2000fffe0ff */
[----:B-----5:R-:W-:-:S02]  /*0430*/  IMAD.U32 R32, RZ, RZ, UR12 ;  /* 0x0000000cff207e24 */ /* 0x020fc4000f8e00ff */
[----:B------:R-:W-:Y:S01]  /*0440*/  IMAD.U32 R23, RZ, RZ, UR12 ;  /* 0x0000000cff177e24 */ /* 0x000fe2000f8e00ff */
[----:B------:R-:W-:Y:S01]  /*0450*/  SHF.R.S32.HI R3, RZ, 0x1f, R0 ;  /* 0x0000001fff037819 */ /* 0x000fe20000011400 */
[----:B------:R-:W-:Y:S01]  /*0460*/  UISETP.GT.AND UP1, UPT, UR25, 0x7f, UPT ;  /* 0x0000007f1900788c */ /* 0x000fe2000bf24270 */
[----:B------:R-:W-:Y:S01]  /*0470*/  IMAD.U32 R40, RZ, RZ, UR12 ;  /* 0x0000000cff287e24 */ /* 0x000fe2000f8e00ff */
[----:B------:R-:W-:Y:S01]  /*0480*/  ULEA UR10, UR5, UR10, 0x18 ;  /* 0x0000000a050a7291 */ /* 0x000fe2000f8ec0ff */
[----:B------:R-:W-:Y:S02]  /*0490*/  LEA.HI R3, R3, R0, RZ, 0x7 ;  /* 0x0000000003037211 */ /* 0x000fe400078f38ff */
[----:B--2---:R-:W-:Y:S01]  /*04a0*/  IABS R10, R5 ;  /* 0x00000005000a7213 */ /* 0x004fe20000000000 */
[----:B------:R-:W-:Y:S01]  /*04b0*/  UIADD3 UR8, UPT, UPT, UR10, 0xc000, URZ ;  /* 0x0000c0000a087890 */ /* 0x000fe2000fffe0ff */
[----:B------:R-:W-:-:S05]  /*04c0*/  SHF.R.S32.HI R3, RZ, 0x7, R3 ;  /* 0x00000007ff037819 */ /* 0x000fca0000011403 */
[----:B------:R-:W-:-:S05]  /*04d0*/  IMAD.SHL.U32 R4, R3, 0x4, RZ ;  /* 0x0000000403047824 */ /* 0x000fca00078e00ff */
[-C--:B------:R-:W-:Y:S02]  /*04e0*/  IABS R9, R4.reuse ;  /* 0x0000000400097213 */ /* 0x080fe40000000000 */
[----:B------:R-:W-:Y:S02]  /*04f0*/  IABS R12, R4 ;  /* 0x00000004000c7213 */ /* 0x000fe40000000000 */
[----:B------:R-:W0:Y:S08]  /*0500*/  I2F.RP R0, R9 ;  /* 0x0000000900007306 */ /* 0x000e300000209400 */
[----:B0-----:R-:W0:Y:S02]  /*0510*/  MUFU.RCP R0, R0 ;  /* 0x0000000000007308 */ /* 0x001e240000001000 */
[----:B0-----:R-:W-:-:S02]  /*0520*/  VIADD R2, R0, 0xffffffe ;  /* 0x0ffffffe00027836 */ /* 0x001fc40000000000 */
[----:B------:R-:W-:-:S04]  /*0530*/  IMAD.MOV R0, RZ, RZ, -R12 ;  /* 0x000000ffff007224 */ /* 0x000fc800078e0a0c */
[----:B------:R0:W1:Y:S02]  /*0540*/  F2I.FTZ.U32.TRUNC.NTZ R3, R2 ;  /* 0x0000000200037305 */ /* 0x000064000021f000 */
[----:B0-----:R-:W-:Y:S02]  /*0550*/  IMAD.MOV.U32 R2, RZ, RZ, RZ ;  /* 0x000000ffff027224 */ /* 0x001fe400078e00ff */
[----:B-1----:R-:W-:-:S04]  /*0560*/  IMAD.MOV R8, RZ, RZ, -R3 ;  /* 0x000000ffff087224 */ /* 0x002fc800078e0a03 */
[----:B------:R-:W-:Y:S02]  /*0570*/  IMAD R11, R8, R9, RZ ;  /* 0x00000009080b7224 */ /* 0x000fe400078e02ff */
[----:B------:R-:W-:Y:S02]  /*0580*/  IMAD.MOV.U32 R8, RZ, RZ, R10 ;  /* 0x000000ffff087224 */ /* 0x000fe400078e000a */
[----:B------:R-:W-:-:S06]  /*0590*/  IMAD.HI.U32 R3, R3, R11, R2 ;  /* 0x0000000b03037227 */ /* 0x000fcc00078e0002 */
[----:B------:R-:W-:-:S04]  /*05a0*/  IMAD.HI.U32 R3, R3, R8, RZ ;  /* 0x0000000803037227 */ /* 0x000fc800078e00ff */
[----:B------:R-:W-:Y:S01]  /*05b0*/  IMAD R0, R3, R0, R8 ;  /* 0x0000000003007224 */ /* 0x000fe200078e0208 */
[----:B------:R-:W-:Y:S04]  /*05c0*/  BAR.SYNC.DEFER_BLOCKING 0x0 ;  /* 0x0000000000007b1d */ /* 0x000fe80000010000 */
[----:B------:R-:W-:-:S13]  /*05d0*/  ISETP.GT.U32.AND P1, PT, R9, R0, PT ;  /* 0x000000000900720c */ /* 0x000fda0003f24070 */
[----:B------:R-:W-:Y:S02]  /*05e0*/  @!P1 IMAD.IADD R0, R0, 0x1, -R9 ;  /* 0x0000000100009824 */ /* 0x000fe400078e0a09 */
[----:B------:R-:W-:Y:S01]  /*05f0*/  @!P1 VIADD R3, R3, 0x1 ;  /* 0x0000000103039836 */ /* 0x000fe20000000000 */
[----:B------:R-:W-:Y:S02]  /*0600*/  ISETP.NE.AND P1, PT, R4, RZ, PT ;  /* 0x000000ff0400720c */ /* 0x000fe40003f25270 */
[----:B------:R-:W-:Y:S02]  /*0610*/  ISETP.GE.U32.AND P0, PT, R0, R9, PT ;  /* 0x000000090000720c */ /* 0x000fe40003f06070 */
[----:B------:R-:W-:-:S04]  /*0620*/  LOP3.LUT R0, R5, R4, RZ, 0x3c, !PT ;  /* 0x0000000405007212 */ /* 0x000fc800078e3cff */
[----:B------:R-:W-:Y:S01]  /*0630*/  ISETP.GE.AND P2, PT, R0, RZ, PT ;  /* 0x000000ff0000720c */ /* 0x000fe20003f46270 */
[----:B------:R-:W-:-:S06]  /*0640*/  VIADD R0, R6, 0x3f ;  /* 0x0000003f06007836 */ /* 0x000fcc0000000000 */
[----:B------:R-:W-:-:S04]  /*0650*/  @P0 VIADD R3, R3, 0x1 ;  /* 0x0000000103030836 */ /* 0x000fc80000000000 */
[----:B------:R-:W-:Y:S01]  /*0660*/  IMAD.MOV.U32 R2, RZ, RZ, R3 ;  /* 0x000000ffff027224 */ /* 0x000fe200078e0003 */
[----:B------:R-:W-:-:S03]  /*0670*/  SHF.R.S32.HI R3, RZ, 0x1f, R0 ;  /* 0x0000001fff037819 */ /* 0x000fc60000011400 */
[----:B------:R-:W-:Y:S01]  /*0680*/  @!P2 IMAD.MOV R2, RZ, RZ, -R2 ;  /* 0x000000ffff02a224 */ /* 0x000fe200078e0a02 */
[----:B------:R-:W-:Y:S02]  /*0690*/  @!P1 LOP3.LUT R2, RZ, R4, RZ, 0x33, !PT ;  /* 0x00000004ff029212 */ /* 0x000fe400078e33ff */
[----:B------:R-:W-:-:S03]  /*06a0*/  LEA.HI R3, R3, R0, RZ, 0x6 ;  /* 0x0000000003037211 */ /* 0x000fc600078f30ff */
[----:B------:R-:W-:Y:S02]  /*06b0*/  IMAD.SHL.U32 R10, R2, 0x4, RZ ;  /* 0x00000004020a7824 */ /* 0x000fe400078e00ff */
[----:B------:R-:W-:-:S03]  /*06c0*/  IMAD.MOV R2, RZ, RZ, -R2 ;  /* 0x000000ffff027224 */ /* 0x000fc600078e0a02 */
[----:B------:R-:W-:Y:S01]  /*06d0*/  LEA.HI.SX32 R3, R3, -R10, 0x1a ;  /* 0x8000000a03037211 */ /* 0x000fe200078fd2ff */
[----:B------:R-:W-:-:S03]  /*06e0*/  IMAD R12, R4, R2, R5 ;  /* 0x00000002040c7224 */ /* 0x000fc600078e0205 */
[----:B------:R-:W-:Y:S02]  /*06f0*/  VIMNMX R13, PT, PT, R3, 0x4, PT ;  /* 0x00000004030d7848 */ /* 0x000fe40003fe0100 */
[----:B------:R-:W-:Y:S02]  /*0700*/  IABS R11, R12 ;  /* 0x0000000c000b7213 */ /* 0x000fe40000000000 */
[-C--:B------:R-:W-:Y:S02]  /*0710*/  IABS R9, R13.reuse ;  /* 0x0000000d00097213 */ /* 0x080fe40000000000 */
[----:B------:R-:W-:Y:S02]  /*0720*/  IABS R4, R13 ;  /* 0x0000000d00047213 */ /* 0x000fe40000000000 */
[----:B------:R-:W0:Y:S08]  /*0730*/  I2F.RP R0, R9 ;  /* 0x0000000900007306 */ /* 0x000e300000209400 */
[----:B0-----:R-:W0:Y:S02]  /*0740*/  MUFU.RCP R0, R0 ;  /* 0x0000000000007308 */ /* 0x001e240000001000 */
[----:B0-----:R-:W-:-:S02]  /*0750*/  VIADD R3, R0, 0xffffffe ;  /* 0x0ffffffe00037836 */ /* 0x001fc40000000000 */
[----:B------:R-:W-:-:S04]  /*0760*/  IMAD.MOV R0, RZ, RZ, -R4 ;  /* 0x000000ffff007224 */ /* 0x000fc800078e0a04 */
[----:B------:R-:W0:Y:S02]  /*0770*/  F2I.FTZ.U32.TRUNC.NTZ R3, R3 ;  /* 0x0000000300037305 */ /* 0x000e24000021f000 */
[----:B0-----:R-:W-:-:S04]  /*0780*/  IMAD.MOV R8, RZ, RZ, -R3 ;  /* 0x000000ffff087224 */ /* 0x001fc800078e0a03 */
[----:B------:R-:W-:-:S04]  /*0790*/  IMAD.MOV.U32 R2, RZ, RZ, R8 ;  /* 0x000000ffff027224 */ /* 0x000fc800078e0008 */
[----:B------:R-:W-:Y:S02]  /*07a0*/  IMAD R5, R2, R9, RZ ;  /* 0x0000000902057224 */ /* 0x000fe400078e02ff */
[----:B------:R-:W-:-:S04]  /*07b0*/  IMAD.MOV.U32 R2, RZ, RZ, RZ ;  /* 0x000000ffff027224 */ /* 0x000fc800078e00ff */
[----:B------:R-:W-:Y:S01]  /*07c0*/  IMAD.HI.U32 R2, R3, R5, R2 ;  /* 0x0000000503027227 */ /* 0x000fe200078e0002 */
[----:B------:R-:W-:Y:S02]  /*07d0*/  IABS R3, R6 ;  /* 0x0000000600037213 */ /* 0x000fe40000000000 */
[----:B----4-:R-:W-:-:S03]  /*07e0*/  LOP3.LUT R5, R49, 0x3f, RZ, 0xc0, !PT ;  /* 0x0000003f31057812 */ /* 0x010fc600078ec0ff */
[----:B------:R-:W-:-:S04]  /*07f0*/  IMAD.HI.U32 R2, R2, R11, RZ ;  /* 0x0000000b02027227 */ /* 0x000fc800078e00ff */
[----:B------:R-:W-:Y:S02]  /*0800*/  IMAD R0, R2, R0, R11 ;  /* 0x0000000002007224 */ /* 0x000fe400078e020b */
[----:B------:R-:W-:-:S03]  /*0810*/  IMAD.MOV.U32 R11, RZ, RZ, R3 ;  /* 0x000000ffff0b7224 */ /* 0x000fc600078e0003 */
[----:B------:R-:W-:Y:S01]  /*0820*/  ISETP.GT.U32.AND P1, PT, R9, R0, PT ;  /* 0x000000000900720c */ /* 0x000fe20003f24070 */
[----:B------:R-:W0:-:S12]  /*0830*/  I2F.RP R4, R11 ;  /* 0x0000000b00047306 */ /* 0x000e180000209400 */
[----:B------:R-:W-:Y:S02]  /*0840*/  @!P1 IMAD.IADD R0, R0, 0x1, -R9 ;  /* 0x0000000100009824 */ /* 0x000fe400078e0a09 */
[----:B------:R-:W-:Y:S01]  /*0850*/  @!P1 VIADD R2, R2, 0x1 ;  /* 0x0000000102029836 */ /* 0x000fe20000000000 */
[----:B0-----:R-:W0:Y:S01]  /*0860*/  MUFU.RCP R4, R4 ;  /* 0x0000000400047308 */ /* 0x001e220000001000 */
[----:B------:R-:W-:Y:S02]  /*0870*/  ISETP.NE.AND P1, PT, R13, RZ, PT ;  /* 0x000000ff0d00720c */ /* 0x000fe40003f25270 */
[----:B------:R-:W-:Y:S02]  /*0880*/  ISETP.GE.U32.AND P0, PT, R0, R9, PT ;  /* 0x000000090000720c */ /* 0x000fe40003f06070 */
[----:B------:R-:W-:-:S04]  /*0890*/  LOP3.LUT R0, R12, R13, RZ, 0x3c, !PT ;  /* 0x0000000d0c007212 */ /* 0x000fc800078e3cff */
[----:B------:R-:W-:-:S07]  /*08a0*/  ISETP.GE.AND P2, PT, R0, RZ, PT ;  /* 0x000000ff0000720c */ /* 0x000fce0003f46270 */
[----:B------:R-:W-:-:S04]  /*08b0*/  @P0 VIADD R2, R2, 0x1 ;  /* 0x0000000102020836 */ /* 0x000fc80000000000 */
[----:B------:R-:W-:Y:S02]  /*08c0*/  IMAD.MOV.U32 R9, RZ, RZ, R2 ;  /* 0x000000ffff097224 */ /* 0x000fe400078e0002 */
[----:B0-----:R-:W-:Y:S01]  /*08d0*/  VIADD R2, R4, 0xffffffe ;  /* 0x0ffffffe04027836 */ /* 0x001fe20000000000 */
[----:B------:R-:W-:Y:S01]  /*08e0*/  IABS R4, R7 ;  /* 0x0000000700047213 */ /* 0x000fe20000000000 */
[----:B------:R-:W-:Y:S01]  /*08f0*/  @!P2 IMAD.MOV R9, RZ, RZ, -R9 ;  /* 0x000000ffff09a224 */ /* 0x000fe200078e0a09 */
[----:B------:R-:W-:Y:S01]  /*0900*/  @!P1 LOP3.LUT R9, RZ, R13, RZ, 0x33, !PT ;  /* 0x0000000dff099212 */ /* 0x000fe200078e33ff */
[----:B------:R0:W1:Y:S01]  /*0910*/  F2I.FTZ.U32.TRUNC.NTZ R3, R2 ;  /* 0x0000000200037305 */ /* 0x000062000021f000 */
[----:B------:R-:W-:-:S03]  /*0920*/  ISETP.NE.AND P1, PT, R6, RZ, PT ;  /* 0x000000ff0600720c */ /* 0x000fc60003f25270 */
[----:B------:R-:W-:-:S04]  /*0930*/  IMAD.MOV R0, RZ, RZ, -R9 ;  /* 0x000000ffff007224 */ /* 0x000fc800078e0a09 */
[----:B------:R-:W2:Y:S01]  /*0940*/  I2F.RP R8, R4 ;  /* 0x0000000400087306 */ /* 0x000ea20000209400 */
[----:B------:R-:W-:Y:S02]  /*0950*/  IMAD R0, R13, R0, R12 ;  /* 0x000000000d007224 */ /* 0x000fe400078e020c */
[----:B0-----:R-:W-:Y:S01]  /*0960*/  IMAD.MOV.U32 R2, RZ, RZ, RZ ;  /* 0x000000ffff027224 */ /* 0x001fe200078e00ff */
[----:B------:R-:W0:Y:S01]  /*0970*/  LDS R13, [UR10] ;  /* 0x0000000aff0d7984 */ /* 0x000e220008000800 */
[----:B------:R-:W-:Y:S02]  /*0980*/  IMAD.IADD R0, R10, 0x1, R0 ;  /* 0x000000010a007824 */ /* 0x000fe400078e0200 */
[----:B-1----:R-:W-:Y:S02]  /*0990*/  IMAD.MOV R12, RZ, RZ, -R3 ;  /* 0x000000ffff0c7224 */ /* 0x002fe400078e0a03 */
[----:B------:R-:W-:Y:S02]  /*09a0*/  IMAD R15, R0, 0x40, R5 ;  /* 0x00000040000f7824 */ /* 0x000fe400078e0205 */
[----:B------:R-:W-:-:S03]  /*09b0*/  IMAD.MOV.U32 R10, RZ, RZ, R12 ;  /* 0x000000ffff0a7224 */ /* 0x000fc600078e000c */
[----:B------:R-:W-:Y:S01]  /*09c0*/  IABS R0, R15 ;  /* 0x0000000f00007213 */ /* 0x000fe20000000000 */
[----:B--2---:R-:W1:Y:S01]  /*09d0*/  MUFU.RCP R8, R8 ;  /* 0x0000000800087308 */ /* 0x004e620000001000 */
[----:B------:R-:W-:Y:S01]  /*09e0*/  IMAD R5, R10, R11, RZ ;  /* 0x0000000b0a057224 */ /* 0x000fe200078e02ff */
[----:B------:R2:W-:Y:S01]  /*09f0*/  STL [R1+0x718], R15 ;  /* 0x0007180f01007387 */ /* 0x0005e20000100800 */
[----:B------:R-:W-:Y:S02]  /*0a00*/  BAR.SYNC.DEFER_BLOCKING 0x0 ;  /* 0x0000000000007b1d */ /* 0x000fe40000010000 */
[----:B------:R-:W-:Y:S01]  /*0a10*/  IMAD.HI.U32 R2, R3, R5, R2 ;  /* 0x0000000503027227 */ /* 0x000fe200078e0002 */
[----:B------:R-:W-:Y:S02]  /*0a20*/  ISETP.GE.AND P3, PT, R15, RZ, PT ;  /* 0x000000ff0f00720c */ /* 0x000fe40003f66270 */
[----:B--2---:R-:W-:-:S03]  /*0a30*/  LOP3.LUT R15, R49, 0x7f, RZ, 0xc0, !PT ;  /* 0x0000007f310f7812 */ /* 0x004fc600078ec0ff */
[----:B------:R-:W-:Y:S01]  /*0a40*/  IMAD.HI.U32 R2, R2, R0, RZ ;  /* 0x0000000002027227 */ /* 0x000fe200078e00ff */
[----:B------:R2:W-:Y:S03]  /*0a50*/  STL.S16 [R1+0x1d8], R14 ;  /* 0x0001d80e01007387 */ /* 0x0005e60000100600 */
[----:B------:R-:W-:Y:S01]  /*0a60*/  IMAD.MOV R3, RZ, RZ, -R2 ;  /* 0x000000ffff037224 */ /* 0x000fe200078e0a02 */
[----:B------:R2:W-:Y:S01]  /*0a70*/  STL.S16 [R1+0x1e0], R18 ;  /* 0x0001e01201007387 */ /* 0x0005e20000100600 */
[----:B-1----:R-:W-:Y:S02]  /*0a80*/  VIADD R2, R8, 0xffffffe ;  /* 0x0ffffffe08027836 */ /* 0x002fe40000000000 */
[----:B------:R-:W-:Y:S01]  /*0a90*/  IMAD R8, R11, R3, R0 ;  /* 0x000000030b087224 */ /* 0x000fe200078e0200 */
[----:B------:R-:W-:Y:S01]  /*0aa0*/  SHF.R.U32.HI R0, RZ, 0x5, R49 ;  /* 0x00000005ff007819 */ /* 0x000fe20000011631 */
[----:B------:R1:W3:Y:S03]  /*0ab0*/  F2I.FTZ.U32.TRUNC.NTZ R3, R2 ;  /* 0x0000000200037305 */ /* 0x0002e6000021f000 */
[----:B------:R-:W-:Y:S01]  /*0ac0*/  R2UR UR9, R0 ;  /* 0x00000000000972ca */ /* 0x000fe200000e0000 */
[----:B------:R-:W-:Y:S01]  /*0ad0*/  IMAD.SHL.U32 R0, R9, 0x80, RZ ;  /* 0x0000008009007824 */ /* 0x000fe200078e00ff */
[----:B------:R-:W-:-:S02]  /*0ae0*/  ISETP.GT.U32.AND P0, PT, R11, R8, PT ;  /* 0x000000080b00720c */ /* 0x000fc40003f04070 */
[----:B------:R-:W-:Y:S01]  /*0af0*/  SHF.R.U32.HI R9, RZ, 0x6, R49 ;  /* 0x00000006ff097819 */ /* 0x000fe20000011631 */
[----:B------:R-:W-:Y:S01]  /*0b00*/  VIADD R12, R0, 0x7f ;  /* 0x0000007f000c7836 */ /* 0x000fe20000000000 */
[----:B0-----:R-:W-:Y:S01]  /*0b10*/  R2UR UR7, R13 ;  /* 0x000000000d0772ca */ /* 0x001fe200000e0000 */
[----:B-1----:R-:W-:Y:S01]  /*0b20*/  IMAD.MOV.U32 R2, RZ, RZ, RZ ;  /* 0x000000ffff027224 */ /* 0x002fe200078e00ff */
[----:B------:R-:W-:Y:S01]  /*0b30*/  SGXT.U32 R9, R9, 0x1 ;  /* 0x000000010909781a */ /* 0x000fe20000000000 */
[----:B------:R-:W-:Y:S01]  /*0b40*/  IMAD.U32 R13, RZ, RZ, UR12 ;  /* 0x0000000cff0d7e24 */ /* 0x000fe2000f8e00ff */
[----:B------:R-:W-:Y:S01]  /*0b50*/  IABS R10, R12 ;  /* 0x0000000c000a7213 */ /* 0x000fe20000000000 */
[----:B---3--:R-:W-:Y:S02]  /*0b60*/  IMAD.MOV R5, RZ, RZ, -R3 ;  /* 0x000000ffff057224 */ /* 0x008fe400078e0a03 */
[----:B------:R-:W-:Y:S02]  /*0b70*/  USHF.L.U32 UR4, UR9, 0x15, URZ ;  /* 0x0000001509047899 */ /* 0x000fe400080006ff */
[----:B------:R-:W-:Y:S01]  /*0b80*/  @!P0 IMAD.IADD R8, R8, 0x1, -R11 ;  /* 0x0000000108088824 */ /* 0x000fe200078e0a0b */
[----:B------:R-:W-:Y:S01]  /*0b90*/  PLOP3.LUT P0, PT, PT, PT, UP1, 0x80, 0x8 ;  /* 0x000000000008781c */ /* 0x000fe20003f0f018 */
[----:B------:R-:W-:Y:S01]  /*0ba0*/  IMAD R5, R5, R4, RZ ;  /* 0x0000000405057224 */ /* 0x000fe200078e02ff */
[----:B------:R-:W-:-:S02]  /*0bb0*/  ULOP3.LUT UR4, UR4, 0x600000, URZ, 0xc0, !UPT ;  /* 0x0060000004047892 */ /* 0x000fc4000f8ec0ff */
[----:B------:R-:W-:Y:S01]  /*0bc0*/  ISETP.GT.U32.AND P2, PT, R11, R8, PT ;  /* 0x000000080b00720c */ /* 0x000fe20003f44070 */
[----:B------:R-:W-:Y:S01]  /*0bd0*/  IMAD.HI.U32 R5, R3, R5, R2 ;  /* 0x0000000503057227 */ /* 0x000fe200078e0002 */
[----:B------:R-:W-:Y:S01]  /*0be0*/  ISETP.LT.AND P0, PT, R9, UR15, P0 ;  /* 0x0000000f09007c0c */ /* 0x000fe20008701270 */
[----:B------:R-:W-:Y:S02]  /*0bf0*/  UIADD3 UR11, UPT, UPT, UR7, UR4, URZ ;  /* 0x00000004070b7290 */ /* 0x000fe4000fffe0ff */
[----:B------:R-:W-:Y:S02]  /*0c00*/  IMAD.MOV.U32 R3, RZ, RZ, R10 ;  /* 0x000000ffff037224 */ /* 0x000fe400078e000a */
[----:B------:R-:W-:Y:S02]  /*0c10*/  IMAD.U32 R10, RZ, RZ, UR12 ;  /* 0x0000000cff0a7e24 */ /* 0x000fe4000f8e00ff */
[----:B------:R-:W-:-:S04]  /*0c20*/  IMAD.HI.U32 R2, R5, R3, RZ ;  /* 0x0000000305027227 */ /* 0x000fc800078e00ff */
[----:B------:R-:W-:Y:S02]  /*0c30*/  IMAD.MOV R2, RZ, RZ, -R2 ;  /* 0x000000ffff027224 */ /* 0x000fe400078e0a02 */
[----:B------:R-:W-:Y:S01]  /*0c40*/  @!P2 IMAD.IADD R8, R8, 0x1, -R11 ;  /* 0x000000010808a824 */ /* 0x000fe200078e0a0b */
[----:B------:R-:W-:Y:S01]  /*0c50*/  ISETP.NE.U32.AND P2, PT, R15, RZ, PT ;  /* 0x000000ff0f00720c */ /* 0x000fe20003f45070 */
[----:B------:R-:W-:Y:S01]  /*0c60*/  IMAD R3, R4, R2, R3 ;  /* 0x0000000204037224 */ /* 0x000fe200078e0203 */
[----:B------:R-:W-:Y:S01]  /*0c70*/  SHF.R.U32.HI R2, RZ, 0x6, R49 ;  /* 0x00000006ff027819 */ /* 0x000fe20000011631 */
[----:B------:R-:W-:Y:S01]  /*0c80*/  @!P3 IMAD.MOV R8, RZ, RZ, -R8 ;  /* 0x000000ffff08b224 */ /* 0x000fe200078e0a08 */
[----:B------:R-:W-:Y:S01]  /*0c90*/  @!P1 LOP3.LUT R8, RZ, R6, RZ, 0x33, !PT ;  /* 0x00000006ff089212 */ /* 0x000fe200078e33ff */
[----:B------:R-:W-:Y:S01]  /*0ca0*/  IMAD.U32 R6, RZ, RZ, UR12 ;  /* 0x0000000cff067e24 */ /* 0x000fe2000f8e00ff */
[----:B------:R-:W-:Y:S01]  /*0cb0*/  SGXT.U32 R2, R2, 0x1 ;  /* 0x000000010202781a */ /* 0x000fe20000000000 */
[----:B------:R-:W-:Y:S01]  /*0cc0*/  IMAD.U32 R15, RZ, RZ, UR12 ;  /* 0x0000000cff0f7e24 */ /* 0x000fe2000f8e00ff */
[----:B------:R-:W-:Y:S01]  /*0cd0*/  ISETP.GE.AND P3, PT, R12, RZ, PT ;  /* 0x000000ff0c00720c */ /* 0x000fe20003f66270 */
[----:B------:R-:W-:Y:S01]  /*0ce0*/  IMAD.U32 R12, RZ, RZ, UR12 ;  /* 0x0000000cff0c7e24 */ /* 0x000fe2000f8e00ff */
[----:B------:R-:W-:Y:S01]  /*0cf0*/  PLOP3.LUT P1, PT, PT, PT, UP1, 0x80, 0x8 ;  /* 0x000000000008781c */ /* 0x000fe20003f2f018 */
[C---:B------:R-:W-:Y:S01]  /*0d00*/  IMAD R9, R2.reuse, UR12, RZ ;  /* 0x0000000c02097c24 */ /* 0x040fe2000f8e02ff */
[----:B------:R-:W-:-:S03]  /*0d10*/  LOP3.LUT R11, R2, 0x8, RZ, 0xfc, !PT ;  /* 0x00000008020b7812 */ /* 0x000fc600078efcff */
[----:B------:R-:W-:-:S04]  /*0d20*/  IMAD R32, R32, 0x2, R9 ;  /* 0x0000000220207824 */ /* 0x000fc800078e0209 */
[----:B------:R-:W-:-:S04]  /*0d30*/  IMAD R23, R23, 0x2, R32 ;  /* 0x0000000217177824 */ /* 0x000fc800078e0220 */
[----:B------:R-:W-:Y:S01]  /*0d40*/  IMAD R41, R6, 0x2, R23 ;  /* 0x0000000206297824 */ /* 0x000fe200078e0217 */
[----:B--2---:R-:W-:Y:S06]  /*0d50*/  BRA.U UP0, `(.L_x_5) ;  /* 0x0000000100187547 */ /* 0x004fec000b800000 */
[----:B------:R-:W-:Y:S01]  /*0d60*/  ELECT P4, URZ, PT ;  /* 0x0000000000ff782f */ /* 0x000fe20003880000 */
[----:B------:R-:W-:Y:S01]  /*0d70*/  IMAD.MOV.U32 R6, RZ, RZ, 0x1 ;  /* 0x00000001ff067424 */ /* 0x000fe200078e00ff */
[----:B------:R-:W-:Y:S01]  /*0d80*/  UMOV UR4, 0x40 ;  /* 0x0000004000047882 */ /* 0x000fe20000000000 */
[----:B------:R-:W-:Y:S01]  /*0d90*/  UVIRTCOUNT.DEALLOC.SMPOOL 0x80 ;  /* 0x000000800000784c */ /* 0x000fe20000000000 */
[----:B------:R-:W-:-:S09]  /*0da0*/  ULEA UR4, UR5, UR4, 0x18 ;  /* 0x0000000405047291 */ /* 0x000fd2000f8ec0ff */
[----:B------:R0:W-:Y:S03]  /*0db0*/  @P4 STS.U8 [UR4], R6 ;  /* 0x00000006ff004988 */ /* 0x0001e60008000004 */
.L_x_5:
[----:B------:R-:W-:Y:S01]  /*0dc0*/  STTM.16dp32bit_t0_t15.x64 tmem[UR11], RZ ;  /* 0x000000ff000079ed */ /* 0x000fe20008b0000b */
[----:B------:R-:W-:Y:S01]  /*0dd0*/  STTM.16dp32bit_t16_t31.x64 tmem[UR11+0x40], RZ ;  /* 0x000040ff000079ed */ /* 0x000fe20008b2000b */
[----:B------:R-:W1:Y:S02]  /*0de0*/  FENCE.VIEW.ASYNC.T ;  /* 0x00000000000073c6 */ /* 0x000e640000000200 */
[----:B-1----:R-:W-:Y:S01]  /*0df0*/  VOTEU.ALL UP2, P2 ;  /* 0x0000000000ff7886 */ /* 0x002fe20001040000 */
[----:B------:R-:W-:Y:S01]  /*0e00*/  VOTEU.ALL UP3, P2 ;  /* 0x0000000000ff7886 */ /* 0x000fe20001060000 */
[----:B0-----:R-:W-:Y:S01]  /*0e10*/  IMAD R6, R8, UR14, RZ ;  /* 0x0000000e08067c24 */ /* 0x001fe2000f8e02ff */
[----:B------:R-:W-:Y:S01]  /*0e20*/  ISETP.LT.AND P1, PT, R11, UR15, P1 ;  /* 0x0000000f0b007c0c */ /* 0x000fe20008f21270 */
[----:B------:R-:W-:Y:S01]  /*0e30*/  IMAD R11, R10, 0x2, R41 ;  /* 0x000000020a0b7824 */ /* 0x000fe200078e0229 */
[----:B------:R-:W-:-:S04]  /*0e40*/  @!UP2 UIADD3 UR4, UPT, UPT, -UR6, 0x100000, URZ ;  /* 0x001000000604a890 */ /* 0x000fc8000fffe1ff */
[----:B------:R-:W-:Y:S02]  /*0e50*/  @!UP2 USHF.L.U32 UR5, UR4, 0xb, URZ ;  /* 0x0000000b0405a899 */ /* 0x000fe400080006ff */
[----:B------:R-:W-:Y:S01]  /*0e60*/  @!UP2 USHF.L.U32 UR4, UR4, 0x1, URZ ;  /* 0x000000010404a899 */ /* 0x000fe200080006ff */
[----:B------:R-:W-:Y:S01]  /*0e70*/  BAR.SYNC.DEFER_BLOCKING 0x0 ;  /* 0x0000000000007b1d */ /* 0x000fe20000010000 */
[----:B------:R-:W-:Y:S01]  /*0e80*/  IADD3 R10, P4, PT, R6, UR16, RZ ;  /* 0x00000010060a7c10 */ /* 0x000fe2000ff9e0ff */
[----:B------:R-:W-:-:S03]  /*0e90*/  IMAD R40, R40, 0x2, R11 ;  /* 0x0000000228287824 */ /* 0x000fc600078e020b */
[----:B------:R-:W-:Y:S01]  /*0ea0*/  LEA.HI.X.SX32 R6, R6, UR17, 0x1, P4 ;  /* 0x0000001106067c11 */ /* 0x000fe2000a0f0eff */
[----:B------:R-:W-:Y:S01]  /*0eb0*/  IMAD R20, R13, 0x2, R40 ;  /* 0x000000020d147824 */ /* 0x000fe200078e0228 */
[-C--:B------:R-:W-:Y:S01]  /*0ec0*/  IADD3 R8, P4, PT, R9, R10.reuse, RZ ;  /* 0x0000000a09087210 */ /* 0x080fe20007f9e0ff */
[----:B------:R-:W-:Y:S01]  /*0ed0*/  IMAD.U32 R42, RZ, RZ, UR12 ;  /* 0x0000000cff2a7e24 */ /* 0x000fe2000f8e00ff */
[----:B------:R-:W-:Y:S01]  /*0ee0*/  IADD3 R19, P5, PT, R11, R10, RZ ;  /* 0x0000000a0b137210 */ /* 0x000fe20007fbe0ff */
[----:B------:R-:W-:Y:S01]  /*0ef0*/  IMAD R13, R15, 0x4, R20 ;  /* 0x000000040f0d7824 */ /* 0x000fe200078e0214 */
[-C--:B------:R-:W-:Y:S01]  /*0f00*/  LEA.HI.X.SX32 R28, R9, R6.reuse, 0x1, P4 ;  /* 0x00000006091c7211 */ /* 0x080fe200020f0eff */
[----:B------:R0:W-:Y:S01]  /*0f10*/  STL [R1+0x24], R8 ;  /* 0x0000240801007387 */ /* 0x0001e20000100800 */
[----:B------:R-:W-:Y:S01]  /*0f20*/  LEA.HI.X.SX32 R27, R11, R6, 0x1, P5 ;  /* 0x000000060b1b7211 */ /* 0x000fe200028f0eff */
[----:B------:R-:W-:Y:S01]  /*0f30*/  IMAD.U32 R38, RZ, RZ, UR12 ;  /* 0x0000000cff267e24 */ /* 0x000fe2000f8e00ff */
[----:B------:R-:W-:Y:S01]  /*0f40*/  PRMT R29, RZ, 0x7610, R29 ;  /* 0x00007610ff1d7816 */ /* 0x000fe2000000001d */
[----:B------:R-:W-:Y:S01]  /*0f50*/  @P0 IMAD.MOV.U32 R9, RZ, RZ, R28 ;  /* 0x000000ffff090224 */ /* 0x000fe200078e001c */
[----:B------:R-:W-:Y:S01]  /*0f60*/  STL [R1+0x44], R19 ;  /* 0x0000441301007387 */ /* 0x000fe20000100800 */
[----:B------:R-:W-:Y:S01]  /*0f70*/  PRMT R17, RZ, 0x7610, R17 ;  /* 0x00007610ff117816 */ /* 0x000fe20000000011 */
[----:B------:R-:W-:Y:S01]  /*0f80*/  IMAD.U32 R36, RZ, RZ, UR12 ;  /* 0x0000000cff247e24 */ /* 0x000fe2000f8e00ff */
[----:B------:R-:W-:Y:S01]  /*0f90*/  PRMT R16, RZ, 0x7610, R16 ;  /* 0x00007610ff107816 */ /* 0x000fe20000000010 */
[----:B------:R-:W-:Y:S01]  /*0fa0*/  STL [R1+0x20], R28 ;  /* 0x0000201c01007387 */ /* 0x000fe20000100800 */
[----:B------:R-:W-:Y:S01]  /*0fb0*/  PRMT R21, RZ, 0x7610, R21 ;  /* 0x00007610ff157816 */ /* 0x000fe20000000015 */
[----:B------:R-:W-:-:S02]  /*0fc0*/  IMAD.U32 R46, RZ, RZ, UR12 ;  /* 0x0000000cff2e7e24 */ /* 0x000fc4000f8e00ff */
[----:B------:R-:W1:Y:S02]  /*0fd0*/  FENCE.VIEW.ASYNC.S ;  /* 0x00000000000073c6 */ /* 0x000e640000000000 */
[----:B-1----:R1:W2:Y:S02]  /*0fe0*/  @!UP3 SYNCS.EXCH.64 URZ, [UR8], UR4 ;  /* 0x0000000408ffb5b2 */ /* 0x0022a40008000100 */
[----:B--2---:R-:W-:Y:S01]  /*0ff0*/  BAR.SYNC.DEFER_BLOCKING 0x0 ;  /* 0x0000000000007b1d */ /* 0x004fe20000010000 */
[----:B------:R-:W-:Y:S01]  /*1000*/  IMAD.U32 R34, RZ, RZ, UR12 ;  /* 0x0000000cff227e24 */ /* 0x000fe2000f8e00ff */
[----:B------:R-:W-:Y:S02]  /*1010*/  PRMT R22, RZ, 0x7610, R22 ;  /* 0x00007610ff167816 */ /* 0x000fe40000000016 */
[----:B------:R-:W-:Y:S01]  /*1020*/  PRMT R25, RZ, 0x7610, R25 ;  /* 0x00007610ff197816 */ /* 0x000fe20000000019 */
[----:B------:R-:W-:Y:S01]  /*1030*/  IMAD.U32 R48, RZ, RZ, UR12 ;  /* 0x0000000cff307e24 */ /* 0x000fe2000f8e00ff */
[----:B------:R-:W-:Y:S01]  /*1040*/  PRMT R24, RZ, 0x7610, R24 ;  /* 0x00007610ff187816 */ /* 0x000fe20000000018 */
[----:B------:R-:W-:Y:S01]  /*1050*/  IMAD.U32 R30, RZ, RZ, UR12 ;  /* 0x0000000cff1e7e24 */ /* 0x000fe2000f8e00ff */
[----:B------:R-:W-:Y:S01]  /*1060*/  PRMT R26, RZ, 0x7610, R26 ;  /* 0x00007610ff1a7816 */ /* 0x000fe2000000001a */
[----:B------:R-:W2:Y:S01]  /*1070*/  LDCU UR14, c[0x0][0x3b0] ;  /* 0x00007600ff0e77ac */ /* 0x000ea20008000800 */
[----:B------:R0:W3:Y:S01]  /*1080*/  @P0 LDG.E.U8 R14, desc[UR22][R8.64] ;  /* 0x00000016080e0981 */ /* 0x0000e2000c1e1100 */
[----:B------:R-:W-:-:S02]  /*1090*/  IMAD R39, R12, 0x2, R13 ;  /* 0x000000020c277824 */ /* 0x000fc400078e020d */
[----:B0-----:R-:W-:Y:S02]  /*10a0*/  @P1 IMAD.MOV.U32 R8, RZ, RZ, R19 ;  /* 0x000000ffff081224 */ /* 0x001fe400078e0013 */
[----:B------:R-:W-:-:S05]  /*10b0*/  @P1 IMAD.MOV.U32 R9, RZ, RZ, R27 ;  /* 0x000000ffff091224 */ /* 0x000fca00078e001b */
[----:B------:R0:W4:Y:S01]  /*10c0*/  @P1 LDG.E.U8 R18, desc[UR22][R8.64] ;  /* 0x0000001608121981 */ /* 0x000122000c1e1100 */
[C---:B------:R-:W-:Y:S01]  /*10d0*/  LOP3.LUT R15, R2.reuse, 0x10, RZ, 0xfc, !PT ;  /* 0x00000010020f7812 */ /* 0x040fe200078efcff */
[----:B------:R-:W-:Y:S01]  /*10e0*/  IMAD.U32 R11, RZ, RZ, UR12 ;  /* 0x0000000cff0b7e24 */ /* 0x000fe2000f8e00ff */
[----:B------:R-:W-:Y:S02]  /*10f0*/  LOP3.LUT R12, R2, 0x18, RZ, 0xfc, !PT ;  /* 0x00000018020c7812 */ /* 0x000fe400078efcff */
[----:B0-----:R-:W-:Y:S01]  /*1100*/  IADD3 R8, P4, PT, R13, R10, RZ ;  /* 0x0000000a0d087210 */ /* 0x001fe20007f9e0ff */
[----:B------:R-:W-:Y:S01]  /*1110*/  IMAD.U32 R9, RZ, RZ, UR12 ;  /* 0x0000000cff097e24 */ /* 0x000fe2000f8e00ff */
[----:B---3--:R0:W-:Y:S01]  /*1120*/  @P0 STL [R1+0x1d8], R14 ;  /* 0x0001d80e01000387 */ /* 0x0081e20000100800 */
[----:B------:R-:W-:-:S03]  /*1130*/  PLOP3.LUT P0, PT, PT, PT, UP1, 0x80, 0x8 ;  /* 0x000000000008781c */ /* 0x000fc60003f0f018 */
[----:B------:R3:W-:Y:S01]  /*1140*/  STL [R1+0x40], R27 ;  /* 0x0000401b01007387 */ /* 0x0007e20000100800 */
[----:B0-----:R-:W-:-:S04]  /*1150*/  IMAD.U32 R14, RZ, RZ, UR12 ;  /* 0x0000000cff0e7e24 */ /* 0x001fc8000f8e00ff */
[----:B------:R-:W-:Y:S01]  /*1160*/  IMAD R19, R14, 0x2, R39 ;  /* 0x000000020e137824 */ /* 0x000fe200078e0227 */
[----:B------:R-:W-:Y:S01]  /*1170*/  ISETP.LT.AND P0, PT, R15, UR15, P0 ;  /* 0x0000000f0f007c0c */ /* 0x000fe20008701270 */
[----:B----4-:R0:W-:Y:S02]  /*1180*/  @P1 STL [R1+0x1e0], R18 ;  /* 0x0001e01201001387 */ /* 0x0101e40000100800 */
[----:B------:R-:W-:Y:S01]  /*1190*/  IMAD R42, R42, 0x2, R19 ;  /* 0x000000022a2a7824 */ /* 0x000fe200078e0213 */
[----:B------:R-:W-:-:S03]  /*11a0*/  PLOP3.LUT P1, PT, PT, PT, UP1, 0x80, 0x8 ;  /* 0x000000000008781c */ /* 0x000fc60003f2f018 */
[----:B------:R-:W-:Y:S01]  /*11b0*/  IMAD R11, R11, 0x2, R42 ;  /* 0x000000020b0b7824 */ /* 0x000fe200078e022a */
[----:B------:R-:W-:Y:S02]  /*11c0*/  ISETP.LT.AND P1, PT, R12, UR15, P1 ;  /* 0x0000000f0c007c0c */ /* 0x000fe40008f21270 */
[----:B------:R-:W-:Y:S01]  /*11d0*/  LEA.HI.X.SX32 R14, R13, R6, 0x1, P4 ;  /* 0x000000060d0e7211 */ /* 0x000fe200020f0eff */
[----:B------:R-:W-:Y:S01]  /*11e0*/  IMAD R38, R38, 0x2, R11 ;  /* 0x0000000226267824 */ /* 0x000fe200078e020b */
[----:B---3--:R-:W-:-:S03]  /*11f0*/  IADD3 R27, P5, PT, R11, R10, RZ ;  /* 0x0000000a0b1b7210 */ /* 0x008fc60007fbe0ff */
[----:B0-----:R-:W-:Y:S01]  /*1200*/  IMAD R18, R9, 0x2, R38 ;  /* 0x0000000209127824 */ /* 0x001fe200078e0226 */
[----:B------:R-:W-:Y:S01]  /*1210*/  LEA.HI.X.SX32 R28, R11, R6, 0x1, P5 ;  /* 0x000000060b1c7211 */ /* 0x000fe200028f0eff */
[----:B------:R-:W-:Y:S01]  /*1220*/  @P0 IMAD.MOV.U32 R9, RZ, RZ, R14 ;  /* 0x000000ffff090224 */ /* 0x000fe200078e000e */
[----:B------:R0:W-:Y:S04]  /*1230*/  STL [R1+0x64], R8 ;  /* 0x0000640801007387 */ /* 0x0001e80000100800 */
[----:B------:R0:W3:Y:S02]  /*1240*/  @P0 LDG.E.U8 R29, desc[UR22][R8.64] ;  /* 0x00000016081d0981 */ /* 0x0000e4000c1e1100 */
[----:B0-----:R-:W-:Y:S02]  /*1250*/  @P1 IMAD.MOV.U32 R8, RZ, RZ, R27 ;  /* 0x000000ffff081224 */ /* 0x001fe400078e001b */
[----:B------:R-:W-:-:S05]  /*1260*/  @P1 IMAD.MOV.U32 R9, RZ, RZ, R28 ;  /* 0x000000ffff091224 */ /* 0x000fca00078e001c */
[----:B------:R0:W4:Y:S01]  /*1270*/  @P1 LDG.E.U8 R17, desc[UR22][R8.64] ;  /* 0x0000001608111981 */ /* 0x000122000c1e1100 */
[----:B------:R-:W-:Y:S02]  /*1280*/  IMAD.U32 R15, RZ, RZ, UR12 ;  /* 0x0000000cff0f7e24 */ /* 0x000fe4000f8e00ff */
[----:B------:R-:W-:Y:S02]  /*1290*/  IMAD.U32 R12, RZ, RZ, UR12 ;  /* 0x0000000cff0c7e24 */ /* 0x000fe4000f8e00ff */
[----:B------:R-:W-:Y:S01]  /*12a0*/  IMAD R13, R15, 0x4, R18 ;  /* 0x000000040f0d7824 */ /* 0x000fe200078e0212 */
[----:B------:R0:W-:Y:S03]  /*12b0*/  STL [R1+0x84], R27 ;  /* 0x0000841b01007387 */ /* 0x0001e60000100800 */
[----:B------:R-:W-:Y:S01]  /*12c0*/  IMAD R37, R12, 0x2, R13 ;  /* 0x000000020c257824 */ /* 0x000fe200078e020d */
[----:B------:R1:W-:Y:S01]  /*12d0*/  STL [R1+0x60], R14 ;  /* 0x0000600e01007387 */ /* 0x0003e20000100800 */
[----:B------:R-:W-:-:S02]  /*12e0*/  PLOP3.LUT P0, PT, PT, PT, UP1, 0x80, 0x8 ;  /* 0x000000000008781c */ /* 0x000fc40003f0f018 */
[----:B0-----:R-:W-:Y:S01]  /*12f0*/  LOP3.LUT R27, R2, 0x20, RZ, 0xfc, !PT ;  /* 0x00000020021b7812 */ /* 0x001fe200078efcff */
[----:B-1----:R-:W-:-:S04]  /*1300*/  IMAD.U32 R14, RZ, RZ, UR12 ;  /* 0x0000000cff0e7e24 */ /* 0x002fc8000f8e00ff */
[----:B------:R-:W-:Y:S01]  /*1310*/  IMAD R15, R14, 0x2, R37 ;  /* 0x000000020e0f7824 */ /* 0x000fe200078e0225 */
[----:B------:R0:W-:Y:S01]  /*1320*/  STL [R1+0x80], R28 ;  /* 0x0000801c01007387 */ /* 0x0001e20000100800 */
[----:B------:R-:W-:Y:S02]  /*1330*/  ISETP.LT.AND P0, PT, R27, UR15, P0 ;  /* 0x0000000f1b007c0c */ /* 0x000fe40008701270 */
[----:B------:R-:W-:Y:S01]  /*1340*/  IMAD R43, R12, 0x2, R15 ;  /* 0x000000020c2b7824 */ /* 0x000fe200078e020f */
[----:B------:R-:W-:Y:S02]  /*1350*/  IADD3 R8, P4, PT, R13, R10, RZ ;  /* 0x0000000a0d087210 */ /* 0x000fe40007f9e0ff */
[----:B------:R-:W-:Y:S01]  /*1360*/  PLOP3.LUT P1, PT, PT, PT, UP1, 0x80, 0x8 ;  /* 0x000000000008781c */ /* 0x000fe20003f2f018 */
[----:B------:R-:W-:Y:S02]  /*1370*/  IMAD R11, R14, 0x2, R43 ;  /* 0x000000020e0b7824 */ /* 0x000fe400078e022b */
[----:B------:R-:W-:-:S02]  /*1380*/  IMAD.U32 R9, RZ, RZ, UR12 ;  /* 0x0000000cff097e24 */ /* 0x000fc4000f8e00ff */
[----:B------:R-:W-:Y:S01]  /*1390*/  IMAD R36, R36, 0x2, R11 ;  /* 0x0000000224247824 */ /* 0x000fe200078e020b */
[----:B------:R-:W-:-:S03]  /*13a0*/  IADD3 R27, P5, PT, R11, R10, RZ ;  /* 0x0000000a0b1b7210 */ /* 0x000fc60007fbe0ff */
[----:B------:R-:W-:Y:S01]  /*13b0*/  IMAD R14, R9, 0x2, R36 ;  /* 0x00000002090e7824 */ /* 0x000fe200078e0224 */
[----:B0-----:R-:W-:Y:S01]  /*13c0*/  LEA.HI.X.SX32 R28, R11, R6, 0x1, P5 ;  /* 0x000000060b1c7211 */ /* 0x001fe200028f0eff */
[----:B----4-:R0:W-:Y:S04]  /*13d0*/  STL [R1+0x21c], R17 ;  /* 0x00021c1101007387 */ /* 0x0101e80000100800 */
[----:B------:R-:W-:Y:S01]  /*13e0*/  STL [R1+0xa4], R8 ;  /* 0x0000a40801007387 */ /* 0x000fe20000100800 */
[----:B0-----:R-:W-:-:S03]  /*13f0*/  LOP3.LUT R17, R2, 0x28, RZ, 0xfc, !PT ;  /* 0x0000002802117812 */ /* 0x001fc600078efcff */
[----:B---3--:R0:W-:Y:S01]  /*1400*/  STL [R1+0x1dc], R29 ;  /* 0x0001dc1d01007387 */ /* 0x0081e20000100800 */
[----:B------:R-:W-:Y:S02]  /*1410*/  ISETP.LT.AND P1, PT, R17, UR15, P1 ;  /* 0x0000000f11007c0c */ /* 0x000fe40008f21270 */
[----:B0-----:R-:W-:-:S05]  /*1420*/  LEA.HI.X.SX32 R29, R13, R6, 0x1, P4 ;  /* 0x000000060d1d7211 */ /* 0x001fca00020f0eff */
[----:B------:R-:W-:-:S05]  /*1430*/  @P0 IMAD.MOV.U32 R9, RZ, RZ, R29 ;  /* 0x000000ffff090224 */ /* 0x000fca00078e001d */
[----:B------:R0:W3:Y:S02]  /*1440*/  @P0 LDG.E.U8 R16, desc[UR22][R8.64] ;  /* 0x0000001608100981 */ /* 0x0000e4000c1e1100 */
[----:B0-----:R-:W-:Y:S02]  /*1450*/  @P1 IMAD.MOV.U32 R8, RZ, RZ, R27 ;  /* 0x000000ffff081224 */ /* 0x001fe400078e001b */
[----:B------:R-:W-:-:S05]  /*1460*/  @P1 IMAD.MOV.U32 R9, RZ, RZ, R28 ;  /* 0x000000ffff091224 */ /* 0x000fca00078e001c */
[----:B------:R0:W4:Y:S01]  /*1470*/  @P1 LDG.E.U8 R21, desc[UR22][R8.64] ;  /* 0x0000001608151981 */ /* 0x000122000c1e1100 */
[----:B------:R-:W-:-:S03]  /*1480*/  IMAD.U32 R17, RZ, RZ, UR12 ;  /* 0x0000000cff117e24 */ /* 0x000fc6000f8e00ff */
[----:B------:R-:W-:Y:S01]  /*1490*/  STL [R1+0x4c4], R27 ;  /* 0x0004c41b01007387 */ /* 0x000fe20000100800 */
[----:B------:R-:W-:-:S03]  /*14a0*/  IMAD R17, R17, 0x4, R14 ;  /* 0x0000000411117824 */ /* 0x000fc600078e020e */
[----:B------:R1:W-:Y:S01]  /*14b0*/  STL [R1+0xa0], R29 ;  /* 0x0000a01d01007387 */ /* 0x0003e20000100800 */
[----:B------:R-:W-:Y:S01]  /*14c0*/  IMAD R35, R12, 0x2, R17 ;  /* 0x000000020c237824 */ /* 0x000fe200078e0211 */
[----:B------:R-:W-:Y:S01]  /*14d0*/  PLOP3.LUT P0, PT, PT, PT, UP1, 0x80, 0x8 ;  /* 0x000000000008781c */ /* 0x000fe20003f0f018 */
[----:B------:R-:W-:Y:S01]  /*14e0*/  IMAD.U32 R11, RZ, RZ, UR12 ;  /* 0x0000000cff0b7e24 */ /* 0x000fe2000f8e00ff */
[----:B------:R-:W-:Y:S02]  /*14f0*/  LOP3.LUT R12, R2, 0x38, RZ, 0xfc, !PT ;  /* 0x00000038020c7812 */ /* 0x000fe400078efcff */
[----:B------:R-:W-:Y:S02]  /*1500*/  PLOP3.LUT P1, PT, PT, PT, UP1, 0x80, 0x8 ;  /* 0x000000000008781c */ /* 0x000fe40003f2f018 */
[C---:B0-----:R-:W-:Y:S02]  /*1510*/  IADD3 R8, P4, PT, R17.reuse, R10, RZ ;  /* 0x0000000a11087210 */ /* 0x041fe40007f9e0ff */
[----:B------:R-:W-:Y:S01]  /*1520*/  ISETP.LT.AND P1, PT, R12, UR15, P1 ;  /* 0x0000000f0c007c0c */ /* 0x000fe20008f21270 */
[----:B------:R-:W-:Y:S01]  /*1530*/  IMAD.U32 R9, RZ, RZ, UR12 ;  /* 0x0000000cff097e24 */ /* 0x000fe2000f8e00ff */
[----:B-1----:R-:W-:Y:S01]  /*1540*/  LEA.HI.X.SX32 R29, R17, R6, 0x1, P4 ;  /* 0x00000006111d7211 */ /* 0x002fe200020f0eff */
[----:B---3--:R0:W-:Y:S04]  /*1550*/  STL [R1+0x218], R16 ;  /* 0x0002181001007387 */ /* 0x0081e80000100800 */
[----:B------:R-:W-:Y:S01]  /*1560*/  STL [R1+0x4c0], R28 ;  /* 0x0004c01c01007387 */ /* 0x000fe20000100800 */
[----:B0-----:R-:W-:-:S04]  /*1570*/  IMAD.U32 R16, RZ, RZ, UR12 ;  /* 0x0000000cff107e24 */ /* 0x001fc8000f8e00ff */
[----:B------:R-:W-:Y:S01]  /*1580*/  IMAD R13, R16, 0x2, R35 ;  /* 0x00000002100d7824 */ /* 0x000fe200078e0223 */
[----:B----4-:R0:W-:Y:S03]  /*1590*/  STL [R1+0x29c], R21 ;  /* 0x00029c1501007387 */ /* 0x0101e60000100800 */
[----:B------:R-:W-:Y:S01]  /*15a0*/  IMAD R46, R46, 0x2, R13 ;  /* 0x000000022e2e7824 */ /* 0x000fe200078e020d */
[----:B0-----:R-:W-:-:S04]  /*15b0*/  LOP3.LUT R21, R2, 0x30, RZ, 0xfc, !PT ;  /* 0x0000003002157812 */ /* 0x001fc800078efcff */
[----:B------:R-:W-:Y:S01]  /*15c0*/  ISETP.LT.AND P0, PT, R21, UR15, P0 ;  /* 0x0000000f15007c0c */ /* 0x000fe20008701270 */
[----:B------:R-:W-:-:S04]  /*15d0*/  IMAD R11, R11, 0x2, R46 ;  /* 0x000000020b0b7824 */ /* 0x000fc800078e022e */
[----:B------:R-:W-:Y:S01]  /*15e0*/  IMAD R34, R34, 0x2, R11 ;  /* 0x0000000222227824 */ /* 0x000fe200078e020b */
[----:B------:R-:W-:-:S03]  /*15f0*/  IADD3 R27, P5, PT, R11, R10, RZ ;  /* 0x0000000a0b1b7210 */ /* 0x000fc60007fbe0ff */
[----:B------:R-:W-:Y:S01]  /*1600*/  IMAD R12, R9, 0x2, R34 ;  /* 0x00000002090c7824 */ /* 0x000fe200078e0222 */
[----:B------:R-:W-:-:S03]  /*1610*/  LEA.HI.X.SX32 R28, R11, R6, 0x1, P5 ;  /* 0x000000060b1c7211 */ /* 0x000fc600028f0eff */
[----:B------:R-:W-:Y:S01]  /*1620*/  @P0 IMAD.MOV.U32 R9, RZ, RZ, R29 ;  /* 0x000000ffff090224 */ /* 0x000fe200078e001d */
[----:B------:R0:W-:Y:S04]  /*1630*/  STL [R1+0x4e4], R8 ;  /* 0x0004e40801007387 */ /* 0x0001e80000100800 */
[----:B------:R0:W3:Y:S02]  /*1640*/  @P0 LDG.E.U8 R22, desc[UR22][R8.64] ;  /* 0x0000001608160981 */ /* 0x0000e4000c1e1100 */
[----:B0-----:R-:W-:Y:S02]  /*1650*/  @P1 IMAD.MOV.U32 R8, RZ, RZ, R27 ;  /* 0x000000ffff081224 */ /* 0x001fe400078e001b */
[----:B------:R-:W-:-:S05]  /*1660*/  @P1 IMAD.MOV.U32 R9, RZ, RZ, R28 ;  /* 0x000000ffff091224 */ /* 0x000fca00078e001c */
[----:B------:R-:W4:Y:S01]  /*1670*/  @P1 LDG.E.U8 R25, desc[UR22][R8.64] ;  /* 0x0000001608191981 */ /* 0x000f22000c1e1100 */
[----:B------:R-:W-:-:S03]  /*1680*/  IMAD.U32 R21, RZ, RZ, UR12 ;  /* 0x0000000cff157e24 */ /* 0x000fc6000f8e00ff */
[----:B------:R-:W-:Y:S01]  /*1690*/  STL [R1+0x504], R27 ;  /* 0x0005041b01007387 */ /* 0x000fe20000100800 */
[----:B------:R-:W-:-:S03]  /*16a0*/  IMAD R17, R21, 0x4, R12 ;  /* 0x0000000415117824 */ /* 0x000fc600078e020c */
[----:B------:R0:W-:Y:S01]  /*16b0*/  STL [R1+0x4e0], R29 ;  /* 0x0004e01d01007387 */ /* 0x0001e20000100800 */
[----:B------:R-:W-:Y:S01]  /*16c0*/  PLOP3.LUT P0, PT, PT, PT, UP1, 0x80, 0x8 ;  /* 0x000000000008781c */ /* 0x000fe20003f0f018 */
[----:B------:R-:W-:Y:S01]  /*16d0*/  IMAD R31, R16, 0x2, R17 ;  /* 0x00000002101f7824 */ /* 0x000fe200078e0211 */
[----:B------:R-:W-:Y:S02]  /*16e0*/  LOP3.LUT R16, R2, 0x48, RZ, 0xfc, !PT ;  /* 0x0000004802107812 */ /* 0x000fe400078efcff */
[----:B------:R-:W-:-:S04]  /*16f0*/  PLOP3.LUT P1, PT, PT, PT, UP1, 0x80, 0x8 ;  /* 0x000000000008781c */ /* 0x000fc80003f2f018 */
[----:B------:R-:W-:Y:S02]  /*1700*/  ISETP.LT.AND P1, PT, R16, UR15, P1 ;  /* 0x0000000f10007c0c */ /* 0x000fe40008f21270 */
[----:B------:R-:W-:-:S04]  /*1710*/  IADD3 R16, P4, PT, R17, R10, RZ ;  /* 0x0000000a11107210 */ /* 0x000fc80007f9e0ff */
[----:B0-----:R-:W-:Y:S01]  /*1720*/  LEA.HI.X.SX32 R29, R17, R6, 0x1, P4 ;  /* 0x00000006111d7211 */ /* 0x001fe200020f0eff */
[----:B---3--:R0:W-:Y:S04]  /*1730*/  STL [R1+0x258], R22 ;  /* 0x0002581601007387 */ /* 0x0081e80000100800 */
[----:B------:R-:W-:Y:S01]  /*1740*/  STL [R1+0x500], R28 ;  /* 0x0005001c01007387 */ /* 0x000fe20000100800 */
[----:B0-----:R-:W-:-:S03]  /*1750*/  IMAD.U32 R22, RZ, RZ, UR12 ;  /* 0x0000000cff167e24 */ /* 0x001fc6000f8e00ff */
[----:B----4-:R0:W-:Y:S02]  /*1760*/  STL [R1+0x2dc], R25 ;  /* 0x0002dc1901007387 */ /* 0x0101e40000100800 */
[----:B0-----:R-:W-:-:S04]  /*1770*/  LOP3.LUT R25, R2, 0x40, RZ, 0xfc, !PT ;  /* 0x0000004002197812 */ /* 0x001fc800078efcff */
[----:B------:R-:W-:Y:S01]  /*1780*/  ISETP.LT.AND P0, PT, R25, UR15, P0 ;  /* 0x0000000f19007c0c */ /* 0x000fe20008701270 */
[----:B------:R-:W-:-:S04]  /*1790*/  IMAD R11, R22, 0x2, R31 ;  /* 0x00000002160b7824 */ /* 0x000fc800078e021f */
[----:B------:R-:W-:-:S04]  /*17a0*/  IMAD R48, R48, 0x2, R11 ;  /* 0x0000000230307824 */ /* 0x000fc800078e020b */
[----:B------:R-:W-:-:S04]  /*17b0*/  IMAD R21, R21, 0x2, R48 ;  /* 0x0000000215157824 */ /* 0x000fc800078e0230 */
[----:B------:R-:W-:Y:S01]  /*17c0*/  @P0 IMAD.MOV.U32 R17, RZ, RZ, R29 ;  /* 0x000000ffff110224 */ /* 0x000fe200078e001d */
[----:B------:R-:W-:-:S04]  /*17d0*/  IADD3 R27, P5, PT, R21, R10, RZ ;  /* 0x0000000a151b7210 */ /* 0x000fc80007fbe0ff */
[----:B------:R0:W3:Y:S01]  /*17e0*/  @P0 LDG.E.U8 R24, desc[UR22][R16.64] ;  /* 0x0000001610180981 */ /* 0x0000e2000c1e1100 */
[----:B------:R-:W-:-:S03]  /*17f0*/  LEA.HI.X.SX32 R28, R21, R6, 0x1, P5 ;  /* 0x00000006151c7211 */ /* 0x000fc600028f0eff */
[----:B------:R1:W-:Y:S02]  /*1800*/  STL [R1+0x524], R16 ;  /* 0x0005241001007387 */ /* 0x0003e40000100800 */
[----:B0-----:R-:W-:Y:S02]  /*1810*/  @P1 IMAD.MOV.U32 R17, RZ, RZ, R28 ;  /* 0x000000ffff111224 */ /* 0x001fe400078e001c */
[----:B-1----:R-:W-:-:S05]  /*1820*/  @P1 IMAD.MOV.U32 R16, RZ, RZ, R27 ;  /* 0x000000ffff101224 */ /* 0x002fca00078e001b */
[----:B------:R0:W4:Y:S01]  /*1830*/  @P1 LDG.E.U8 R26, desc[UR22][R16.64] ;  /* 0x00000016101a1981 */ /* 0x000122000c1e1100 */
[----:B------:R-:W-:Y:S02]  /*1840*/  IMAD.U32 R9, RZ, RZ, UR12 ;  /* 0x0000000cff097e24 */ /* 0x000fe4000f8e00ff */
[----:B------:R-:W-:Y:S02]  /*1850*/  IMAD R30, R30, 0x2, R21 ;  /* 0x000000021e1e7824 */ /* 0x000fe400078e0215 */
[----:B------:R-:W-:Y:S02]  /*1860*/  IMAD.U32 R25, RZ, RZ, UR12 ;  /* 0x0000000cff197e24 */ /* 0x000fe4000f8e00ff */
[----:B------:R-:W-:Y:S01]  /*1870*/  IMAD R8, R9, 0x2, R30 ;  /* 0x0000000209087824 */ /* 0x000fe200078e021e */
[----:B------:R-:W-:Y:S03]  /*1880*/  STL [R1+0x544], R27 ;  /* 0x0005441b01007387 */ /* 0x000fe60000100800 */
[----:B------:R-:W-:Y:S01]  /*1890*/  IMAD R25, R25, 0x4, R8 ;  /* 0x0000000419197824 */ /* 0x000fe200078e0208 */
[----:B------:R1:W-:Y:S01]  /*18a0*/  STL [R1+0x520], R29 ;  /* 0x0005201d01007387 */ /* 0x0003e20000100800 */
[----:B------:R-:W-:-:S02]  /*18b0*/  LOP3.LUT R21, R2, 0x50, RZ, 0xfc, !PT ;  /* 0x0000005002157812 */ /* 0x000fc400078efcff */
[----:B-1----:R-:W-:Y:S01]  /*18c0*/  IMAD R29, R22, 0x2, R25 ;  /* 0x00000002161d7824 */ /* 0x002fe200078e0219 */
[----:B------:R-:W-:-:S04]  /*18d0*/  PLOP3.LUT P0, PT, PT, PT, UP1, 0x80, 0x8 ;  /* 0x000000000008781c */ /* 0x000fc80003f0f018 */
[----:B------:R-:W-:Y:S01]  /*18e0*/  ISETP.LT.AND P0, PT, R21, UR15, P0 ;  /* 0x0000000f15007c0c */ /* 0x000fe20008701270 */
[----:B------:R-:W-:Y:S01]  /*18f0*/  IMAD.U32 R21, RZ, RZ, UR12 ;  /* 0x0000000cff157e24 */ /* 0x000fe2000f8e00ff */
[----:B------:R-:W-:Y:S02]  /*1900*/  PLOP3.LUT P1, PT, PT, PT, UP1, 0x80, 0x8 ;  /* 0x000000000008781c */ /* 0x000fe40003f2f018 */
[----:B0-----:R-:W-:Y:S01]  /*1910*/  IADD3 R17, P4, PT, R25, R10, RZ ;  /* 0x0000000a19117210 */ /* 0x001fe20007f9e0ff */
[----:B------:R-:W-:Y:S01]  /*1920*/  IMAD.U32 R16, RZ, RZ, UR12 ;  /* 0x0000000cff107e24 */ /* 0x000fe2000f8e00ff */
[----:B------:R-:W-:Y:S01]  /*1930*/  PRMT R67, RZ, 0x7610, R67 ;  /* 0x00007610ff437816 */ /* 0x000fe20000000043 */
[----:B---3--:R0:W-:Y:S02]  /*1940*/  STL [R1+0x25c], R24 ;  /* 0x00025c1801007387 */ /* 0x0081e40000100800 */
[----:B0-----:R-:W-:-:S04]  /*1950*/  IMAD.U32 R24, RZ, RZ, UR12 ;  /* 0x0000000cff187e24 */ /* 0x001fc8000f8e00ff */
[----:B------:R-:W-:Y:S01]  /*1960*/  IMAD R9, R24, 0x2, R29 ;  /* 0x0000000218097824 */ /* 0x000fe200078e021d */
[----:B------:R0:W-:Y:S03]  /*1970*/  STL [R1+0x540], R28 ;  /* 0x0005401c01007387 */ /* 0x0001e60000100800 */
[----:B------:R-:W-:Y:S01]  /*1980*/  IMAD R47, R22, 0x2, R9 ;  /* 0x00000002162f7824 */ /* 0x000fe200078e0209 */
[----:B----4-:R1:W-:Y:S03]  /*1990*/  STL [R1+0x31c], R26 ;  /* 0x00031c1a01007387 */ /* 0x0103e60000100800 */
[----:B------:R-:W-:Y:S02]  /*19a0*/  IMAD R27, R24, 0x2, R47 ;  /* 0x00000002181b7824 */ /* 0x000fe400078e022f */
[----:B0-----:R-:W-:Y:S01]  /*19b0*/  IMAD.U32 R28, RZ, RZ, UR12 ;  /* 0x0000000cff1c7e24 */ /* 0x001fe2000f8e00ff */
[----:B-1----:R-:W-:-:S03]  /*19c0*/  LOP3.LUT R26, R2, 0x58, RZ, 0xfc, !PT ;  /* 0x00000058021a7812 */ /* 0x002fc600078efcff */
[----:B------:R-:W-:Y:S01]  /*19d0*/  IMAD R28, R28, 0x2, R27 ;  /* 0x000000021c1c7824 */ /* 0x000fe200078e021b */
[----:B------:R-:W-:Y:S02]  /*19e0*/  LEA.HI.X.SX32 R22, R25, R6, 0x1, P4 ;  /* 0x0000000619167211 */ /* 0x000fe400020f0eff */
[----:B------:R-:W-:Y:S01]  /*19f0*/  ISETP.LT.AND P1, PT, R26, UR15, P1 ;  /* 0x0000000f1a007c0c */ /* 0x000fe20008f21270 */
[----:B------:R-:W-:Y:S01]  /*1a00*/  IMAD R21, R21, 0x2, R28 ;  /* 0x0000000215157824 */ /* 0x000fe200078e021c */
[C---:B------:R-:W-:Y:S01]  /*1a10*/  IADD3 R33, P5, PT, R27.reuse, R10, RZ ;  /* 0x0000000a1b217210 */ /* 0x040fe20007fbe0ff */
[----:B------:R0:W-:Y:S02]  /*1a20*/  STL [R1+0x564], R17 ;  /* 0x0005641101007387 */ /* 0x0001e40000100800 */
[----:B------:R-:W-:Y:S02]  /*1a30*/  IMAD R25, R16, 0x4, R21 ;  /* 0x0000000410197824 */ /* 0x000fe400078e0215 */
[----:B------:R-:W-:Y:S01]  /*1a40*/  @P0 IMAD.MOV.U32 R16, RZ, RZ, R17 ;  /* 0x000000ffff100224 */ /* 0x000fe200078e0011 */
[----:B------:R-:W-:Y:S01]  /*1a50*/  LEA.HI.X.SX32 R45, R27, R6, 0x1, P5 ;  /* 0x000000061b2d7211 */ /* 0x000fe200028f0eff */
[----:B0-----:R-:W-:Y:S01]  /*1a60*/  @P0 IMAD.MOV.U32 R17, RZ, RZ, R22 ;  /* 0x000000ffff110224 */ /* 0x001fe200078e0016 */
[----:B------:R-:W-:-:S04]  /*1a70*/  PRMT R24, RZ, 0x7610, R24 ;  /* 0x00007610ff187816 */ /* 0x000fc80000000018 */
[----:B------:R0:W3:Y:S02]  /*1a80*/  @P0 LDG.E.U8 R67, desc[UR22][R16.64] ;  /* 0x0000001610430981 */ /* 0x0000e4000c1e1100 */
[----:B0-----:R-:W-:Y:S02]  /*1a90*/  @P1 IMAD.MOV.U32 R16, RZ, RZ, R33 ;  /* 0x000000ffff101224 */ /* 0x001fe400078e0021 */
[----:B------:R-:W-:-:S05]  /*1aa0*/  @P1 IMAD.MOV.U32 R17, RZ, RZ, R45 ;  /* 0x000000ffff111224 */ /* 0x000fca00078e002d */
[----:B------:R0:W4:Y:S01]  /*1ab0*/  @P1 LDG.E.U8 R24, desc[UR22][R16.64] ;  /* 0x0000001610181981 */ /* 0x000122000c1e1100 */
[----:B------:R-:W-:-:S03]  /*1ac0*/  IMAD.U32 R26, RZ, RZ, UR12 ;  /* 0x0000000cff1a7e24 */ /* 0x000fc6000f8e00ff */
[----:B------:R-:W-:Y:S01]  /*1ad0*/  STL [R1+0x58c], R33 ;  /* 0x00058c2101007387 */ /* 0x000fe20000100800 */
[----:B------:R-:W-:-:S03]  /*1ae0*/  IMAD R26, R26, 0x2, R25 ;  /* 0x000000021a1a7824 */ /* 0x000fc600078e0219 */
[----:B------:R1:W-:Y:S04]  /*1af0*/  STL [R1+0x560], R22 ;  /* 0x0005601601007387 */ /* 0x0003e80000100800 */
[----:B------:R0:W-:Y:S01]  /*1b00*/  STL [R1+0x588], R45 ;  /* 0x0005882d01007387 */ /* 0x0001e20000100800 */
[----:B-1----:R-:W-:Y:S02]  /*1b10*/  IMAD.U32 R22, RZ, RZ, UR12 ;  /* 0x0000000cff167e24 */ /* 0x002fe4000f8e00ff */
[----:B0-----:R-:W-:Y:S02]  /*1b20*/  IMAD.U32 R45, RZ, RZ, UR12 ;  /* 0x0000000cff2d7e24 */ /* 0x001fe4000f8e00ff */
[----:B------:R-:W-:Y:S02]  /*1b30*/  IMAD R22, R22, 0x2, R26 ;  /* 0x0000000216167824 */ /* 0x000fe400078e021a */
[----:B------:R-:W-:-:S02]  /*1b40*/  IMAD.U32 R33, RZ, RZ, UR12 ;  /* 0x0000000cff217e24 */ /* 0x000fc4000f8e00ff */
[----:B------:R-:W-:Y:S02]  /*1b50*/  IMAD R45, R45, 0x2, R22 ;  /* 0x000000022d2d7824 */ /* 0x000fe400078e0216 */
[----:B------:R-:W-:Y:S02]  /*1b60*/  IMAD.U32 R27, RZ, RZ, UR12 ;  /* 0x0000000cff1b7e24 */ /* 0x000fe4000f8e00ff */
[----:B------:R-:W-:Y:S01]  /*1b70*/  IMAD R33, R33, 0x2, R45 ;  /* 0x0000000221217824 */ /* 0x000fe200078e022d */
[----:B------:R-:W-:Y:S02]  /*1b80*/  LOP3.LUT R72, R2, 0x60, RZ, 0xfc, !PT ;  /* 0x0000006002487812 */ /* 0x000fe400078efcff */
[----:B------:R-:W-:Y:S01]  /*1b90*/  PLOP3.LUT P0, PT, PT, PT, UP1, 0x80, 0x8 ;  /* 0x000000000008781c */ /* 0x000fe20003f0f018 */
[----:B------:R-:W-:Y:S02]  /*1ba0*/  IMAD R27, R27, 0x2, R33 ;  /* 0x000000021b1b7824 */ /* 0x000fe400078e0221 */
[----:B------:R-:W-:Y:S01]  /*1bb0*/  IMAD.U32 R16, RZ, RZ, UR12 ;  /* 0x0000000cff107e24 */ /* 0x000fe2000f8e00ff */
[----:B------:R-:W-:-:S02]  /*1bc0*/  ISETP.LT.AND P0, PT, R72, UR15, P0 ;  /* 0x0000000f48007c0c */ /* 0x000fc40008701270 */
[----:B------:R-:W-:Y:S02]  /*1bd0*/  LOP3.LUT R68, R2, 0x68, RZ, 0xfc, !PT ;  /* 0x0000006802447812 */ /* 0x000fe400078efcff */
[----:B------:R-:W-:Y:S02]  /*1be0*/  PLOP3.LUT P1, PT, PT, PT, UP1, 0x80, 0x8 ;  /* 0x000000000008781c */ /* 0x000fe40003f2f018 */
[----:B------:R-:W-:Y:S02]  /*1bf0*/  PLOP3.LUT P4, PT, PT, PT, UP1, 0x80, 0x8 ;  /* 0x000000000008781c */ /* 0x000fe40003f8f018 */
[C---:B------:R-:W-:Y:S02]  /*1c00*/  IADD3 R75, P6, PT, R25.reuse, R10, RZ ;  /* 0x0000000a194b7210 */ /* 0x040fe40007fde0ff */
[----:B------:R-:W-:Y:S01]  /*1c10*/  ISETP.LT.AND P1, PT, R68, UR15, P1 ;  /* 0x0000000f44007c0c */ /* 0x000fe20008f21270 */
[----:B------:R-:W-:Y:S01]  /*1c20*/  IMAD.U32 R17, RZ, RZ, UR12 ;  /* 0x0000000cff117e24 */ /* 0x000fe2000f8e00ff */
[----:B------:R-:W-:-:S02]  /*1c30*/  LEA.HI.X.SX32 R76, R25, R6, 0x1, P6 ;  /* 0x00000006194c7211 */ /* 0x000fc400030f0eff */
[C---:B------:R-:W-:Y:S02]  /*1c40*/  IADD3 R72, P5, PT, R33.reuse, R10, RZ ;  /* 0x0000000a21487210 */ /* 0x040fe40007fbe0ff */
[----:B------:R-:W-:Y:S02]  /*1c50*/  PRMT R74, RZ, 0x7610, R74 ;  /* 0x00007610ff4a7816 */ /* 0x000fe4000000004a */
[----:B------:R-:W-:Y:S02]  /*1c60*/  LEA.HI.X.SX32 R73, R33, R6, 0x1, P5 ;  /* 0x0000000621497211 */ /* 0x000fe400028f0eff */
[----:B------:R-:W-:Y:S02]  /*1c70*/  PRMT R70, RZ, 0x7610, R70 ;  /* 0x00007610ff467816 */ /* 0x000fe40000000046 */
[----:B------:R-:W-:Y:S01]  /*1c80*/  PRMT R44, RZ, 0x7610, R44 ;  /* 0x00007610ff2c7816 */ /* 0x000fe2000000002c */
[----:B----4-:R0:W-:Y:S02]  /*1c90*/  STL [R1+0x374], R24 ;  /* 0x0003741801007387 */ /* 0x0101e40000100800 */
[----:B0-----:R-:W-:-:S02]  /*1ca0*/  IMAD.U32 R24, RZ, RZ, UR12 ;  /* 0x0000000cff187e24 */ /* 0x001fc4000f8e00ff */
[----:B---3--:R0:W-:Y:S02]  /*1cb0*/  STL [R1+0x298], R67 ;  /* 0x0002984301007387 */ /* 0x0081e40000100800 */
[----:B------:R-:W-:-:S04]  /*1cc0*/  IMAD R24, R24, 0x2, R27 ;  /* 0x0000000218187824 */ /* 0x000fc800078e021b */
[----:B------:R-:W-:Y:S01]  /*1cd0*/  IMAD R16, R16, 0x4, R24 ;  /* 0x0000000410107824 */ /* 0x000fe200078e0218 */
[----:B0-----:R-:W-:-:S04]  /*1ce0*/  LOP3.LUT R67, R2, 0x70, RZ, 0xfc, !PT ;  /* 0x0000007002437812 */ /* 0x001fc800078efcff */
[----:B------:R-:W-:Y:S02]  /*1cf0*/  ISETP.LT.AND P4, PT, R67, UR15, P4 ;  /* 0x0000000f43007c0c */ /* 0x000fe4000a781270 */
[C---:B------:R-:W-:Y:S01]  /*1d00*/  IADD3 R67, P6, PT, R16.reuse, R10, RZ ;  /* 0x0000000a10437210 */ /* 0x040fe20007fde0ff */
[----:B------:R-:W-:Y:S02]  /*1d10*/  IMAD R25, R17, 0x2, R16 ;  /* 0x0000000211197824 */ /* 0x000fe400078e0210 */
[----:B------:R-:W-:Y:S01]  /*1d20*/  @P0 IMAD.MOV.U32 R17, RZ, RZ, R76 ;  /* 0x000000ffff110224 */ /* 0x000fe200078e004c */
[----:B------:R-:W-:Y:S01]  /*1d30*/  LEA.HI.X.SX32 R68, R16, R6, 0x1, P6 ;  /* 0x0000000610447211 */ /* 0x000fe200030f0eff */
[----:B------:R-:W-:-:S05]  /*1d40*/  @P0 IMAD.MOV.U32 R16, RZ, RZ, R75 ;  /* 0x000000ffff100224 */ /* 0x000fca00078e004b */
[----:B------:R0:W3:Y:S02]  /*1d50*/  @P0 LDG.E.U8 R74, desc[UR22][R16.64] ;  /* 0x00000016104a0981 */ /* 0x0000e4000c1e1100 */
[----:B0-----:R-:W-:Y:S02]  /*1d60*/  @P1 IMAD.MOV.U32 R16, RZ, RZ, R72 ;  /* 0x000000ffff101224 */ /* 0x001fe400078e0048 */
[----:B------:R-:W-:-:S05]  /*1d70*/  @P1 IMAD.MOV.U32 R17, RZ, RZ, R73 ;  /* 0x000000ffff111224 */ /* 0x000fca00078e0049 */
[----:B------:R0:W4:Y:S02]  /*1d80*/  @P1 LDG.E.U8 R70, desc[UR22][R16.64] ;  /* 0x0000001610461981 */ /* 0x000124000c1e1100 */
[----:B0-----:R-:W-:Y:S02]  /*1d90*/  @P4 IMAD.MOV.U32 R16, RZ, RZ, R67 ;  /* 0x000000ffff104224 */ /* 0x001fe400078e0043 */
[----:B------:R-:W-:-:S05]  /*1da0*/  @P4 IMAD.MOV.U32 R17, RZ, RZ, R68 ;  /* 0x000000ffff114224 */ /* 0x000fca00078e0044 */
[----:B------:R0:W2:Y:S04]  /*1db0*/  @P4 LDG.E.U8 R44, desc[UR22][R16.64] ;  /* 0x00000016102c4981 */ /* 0x0000a8000c1e1100 */
[----:B------:R-:W-:Y:S04]  /*1dc0*/  STL [R1+0x5bc], R75 ;  /* 0x0005bc4b01007387 */ /* 0x000fe80000100800 */
[----:B------:R-:W-:Y:S01]  /*1dd0*/  STL [R1+0x5dc], R72 ;  /* 0x0005dc4801007387 */ /* 0x000fe20000100800 */
[----:B0-----:R-:W-:-:S03]  /*1de0*/  IMAD.U32 R16, RZ, RZ, UR12 ;  /* 0x0000000cff107e24 */ /* 0x001fc6000f8e00ff */
[----:B------:R-:W-:Y:S04]  /*1df0*/  STL [R1+0x5a8], R76 ;  /* 0x0005a84c01007387 */ /* 0x000fe80000100800 */
[----:B------:R-:W-:Y:S01]  /*1e00*/  STL [R1+0x5f4], R67 ;  /* 0x0005f44301007387 */ /* 0x000fe20000100800 */
[----:B------:R-:W-:-:S03]  /*1e10*/  IMAD R16, R16, 0x2, R25 ;  /* 0x0000000210107824 */ /* 0x000fc600078e0219 */
[----:B------:R-:W-:Y:S04]  /*1e20*/  STL [R1+0x5d8], R73 ;  /* 0x0005d84901007387 */ /* 0x000fe80000100800 */
[----:B------:R0:W-:Y:S01]  /*1e30*/  STL [R1+0x5f0], R68 ;  /* 0x0005f04401007387 */ /* 0x0001e20000100800 */
[----:B------:R-:W-:Y:S01]  /*1e40*/  IMAD.U32 R33, RZ, RZ, UR12 ;  /* 0x0000000cff217e24 */ /* 0x000fe2000f8e00ff */
[----:B------:R-:W-:Y:S02]  /*1e50*/  PLOP3.LUT P4, PT, PT, PT, UP1, 0x80, 0x8 ;  /* 0x000000000008781c */ /* 0x000fe40003f8f018 */
[----:B0-----:R-:W-:-:S04]  /*1e60*/  LOP3.LUT R68, R2, 0x78, RZ, 0xfc, !PT ;  /* 0x0000007802447812 */ /* 0x001fc800078efcff */
[----:B------:R-:W-:Y:S02]  /*1e70*/  ISETP.LT.AND P4, PT, R68, UR15, P4 ;  /* 0x0000000f44007c0c */ /* 0x000fe4000a781270 */
[C---:B------:R-:W-:Y:S02]  /*1e80*/  LOP3.LUT R67, R2.reuse, 0x2, RZ, 0xfc, !PT ;  /* 0x0000000202437812 */ /* 0x040fe400078efcff */
[----:B------:R-:W-:Y:S01]  /*1e90*/  PLOP3.LUT P0, PT, PT, PT, UP1, 0x80, 0x8 ;  /* 0x000000000008781c */ /* 0x000fe20003f0f018 */
[----:B------:R-:W-:Y:S01]  /*1ea0*/  IMAD.U32 R17, RZ, RZ, UR12 ;  /* 0x0000000cff117e24 */ /* 0x000fe2000f8e00ff */
[----:B------:R-:W-:Y:S02]  /*1eb0*/  LOP3.LUT R68, R2, 0xa, RZ, 0xfc, !PT ;  /* 0x0000000a02447812 */ /* 0x000fe400078efcff */
[----:B------:R-:W-:Y:S02]  /*1ec0*/  ISETP.LT.AND P0, PT, R67, UR15, P0 ;  /* 0x0000000f43007c0c */ /* 0x000fe40008701270 */
[----:B------:R-:W-:-:S02]  /*1ed0*/  PLOP3.LUT P1, PT, PT, PT, UP1, 0x80, 0x8 ;  /* 0x000000000008781c */ /* 0x000fc40003f2f018 */
[----:B------:R-:W-:Y:S02]  /*1ee0*/  IADD3 R67, P6, PT, R32, R10, RZ ;  /* 0x0000000a20437210 */ /* 0x000fe40007fde0ff */
[----:B------:R-:W-:Y:S02]  /*1ef0*/  ISETP.LT.AND P1, PT, R68, UR15, P1 ;  /* 0x0000000f44007c0c */ /* 0x000fe40008f21270 */
[----:B------:R-:W-:Y:S02]  /*1f00*/  PRMT R71, RZ, 0x7610, R71 ;  /* 0x00007610ff477816 */ /* 0x000fe40000000047 */
[----:B------:R-:W-:Y:S02]  /*1f10*/  LEA.HI.X.SX32 R68, R32, R6, 0x1, P6 ;  /* 0x0000000620447211 */ /* 0x000fe400030f0eff */
[----:B------:R-:W-:Y:S01]  /*1f20*/  PRMT R62, RZ, 0x7610, R62 ;  /* 0x00007610ff3e7816 */ /* 0x000fe2000000003e */
[----:B--2---:R0:W-:Y:S02]  /*1f30*/  STL [R1+0x318], R44 ;  /* 0x0003182c01007387 */ /* 0x0041e40000100800 */
[----:B0-----:R-:W-:-:S04]  /*1f40*/  IMAD.U32 R44, RZ, RZ, UR12 ;  /* 0x0000000cff2c7e24 */ /* 0x001fc8000f8e00ff */
[----:B------:R-:W-:-:S04]  /*1f50*/  IMAD R44, R44, 0x2, R16 ;  /* 0x000000022c2c7824 */ /* 0x000fc800078e0210 */
[----:B------:R-:W-:-:S05]  /*1f60*/  IMAD R33, R33, 0x2, R44 ;  /* 0x0000000221217824 */ /* 0x000fca00078e022c */
[----:B------:R-:W-:-:S04]  /*1f70*/  IADD3 R72, P5, PT, R33, R10, RZ ;  /* 0x0000000a21487210 */ /* 0x000fc80007fbe0ff */
[----:B------:R-:W-:Y:S01]  /*1f80*/  LEA.HI.X.SX32 R73, R33, R6, 0x1, P5 ;  /* 0x0000000621497211 */ /* 0x000fe200028f0eff */
[----:B------:R-:W-:Y:S02]  /*1f90*/  IMAD R17, R17, 0x2, R33 ;  /* 0x0000000211117824 */ /* 0x000fe400078e0221 */
[----:B------:R-:W-:Y:S02]  /*1fa0*/  @P4 IMAD.MOV.U32 R32, RZ, RZ, R72 ;  /* 0x000000ffff204224 */ /* 0x000fe400078e0048 */
[----:B------:R-:W-:-:S05]  /*1fb0*/  @P4 IMAD.MOV.U32 R33, RZ, RZ, R73 ;  /* 0x000000ffff214224 */ /* 0x000fca00078e0049 */
[----:B------:R0:W2:Y:S02]  /*1fc0*/  @P4 LDG.E.U8 R71, desc[UR22][R32.64] ;  /* 0x0000001620474981 */ /* 0x0000a4000c1e1100 */
[----:B0-----:R-:W-:Y:S02]  /*1fd0*/  @P0 IMAD.MOV.U32 R32, RZ, RZ, R67 ;  /* 0x000000ffff200224 */ /* 0x001fe400078e0043 */
[----:B------:R-:W-:-:S05]  /*1fe0*/  @P0 IMAD.MOV.U32 R33, RZ, RZ, R68 ;  /* 0x000000ffff210224 */ /* 0x000fca00078e0044 */
[----:B------:R0:W2:Y:S01]  /*1ff0*/  @P0 LDG.E.U8 R62, desc[UR22][R32.64] ;  /* 0x00000016203e0981 */ /* 0x0000a2000c1e1100 */
[----:B------:R-:W-:-:S03]  /*2000*/  PLOP3.LUT P5, PT, PT, PT, UP1, 0x80, 0x8 ;  /* 0x000000000008781c */ /* 0x000fc60003faf018 */
[----:B------:R-:W-:Y:S04]  /*2010*/  STL [R1+0x60c], R72 ;  /* 0x00060c4801007387 */ /* 0x000fe80000100800 */
[----:B---3--:R-:W-:Y:S04]  /*2020*/  STL [R1+0x2d8], R74 ;  /* 0x0002d84a01007387 */ /* 0x008fe80000100800 */
[----:B----4-:R1:W-:Y:S02]  /*2030*/  STL [R1+0x378], R70 ;  /* 0x0003784601007387 */ /* 0x0103e40000100800 */
[----:B-1----:R-:W-:-:S02]  /*2040*/  LOP3.LUT R70, R2, 0x12, RZ, 0xfc, !PT ;  /* 0x0000001202467812 */ /* 0x002fc400078efcff */
[----:B------:R1:W-:Y:S02]  /*2050*/  STL [R1+0x2c], R67 ;  /* 0x00002c4301007387 */ /* 0x0003e40000100800 */
[----:B------:R-:W-:Y:S02]  /*2060*/  ISETP.LT.AND P5, PT, R70, UR15, P5 ;  /* 0x0000000f46007c0c */ /* 0x000fe4000afa1270 */
[-C--:B------:R-:W-:Y:S01]  /*2070*/  IADD3 R70, P4, PT, R40, R10.reuse, RZ ;  /* 0x0000000a28467210 */ /* 0x080fe20007f9e0ff */
[----:B------:R-:W-:Y:S04]  /*2080*/  STL [R1+0x608], R73 ;  /* 0x0006084901007387 */ /* 0x000fe80000100800 */
[----:B------:R3:W-:Y:S01]  /*2090*/  STL [R1+0x28], R68 ;  /* 0x0000284401007387 */ /* 0x0007e20000100800 */
[----:B-1----:R-:W-:-:S03]  /*20a0*/  IADD3 R67, P0, PT, R39, R10, RZ ;  /* 0x0000000a27437210 */ /* 0x002fc60007f1e0ff */
[----:B------:R-:W-:Y:S01]  /*20b0*/  STL [R1+0x4c], R70 ;  /* 0x00004c4601007387 */ /* 0x000fe20000100800 */
[----:B------:R-:W-:Y:S01]  /*20c0*/  PRMT R69, RZ, 0x7610, R69 ;  /* 0x00007610ff457816 */ /* 0x000fe20000000045 */
[----:B0-----:R-:W-:Y:S01]  /*20d0*/  @P1 IMAD.MOV.U32 R32, RZ, RZ, R70 ;  /* 0x000000ffff201224 */ /* 0x001fe200078e0046 */
[-C--:B---3--:R-:W-:Y:S02]  /*20e0*/  LEA.HI.X.SX32 R68, R39, R6.reuse, 0x1, P0 ;  /* 0x0000000627447211 */ /* 0x088fe400000f0eff */
[----:B------:R-:W-:Y:S02]  /*20f0*/  PRMT R66, RZ, 0x7610, R66 ;  /* 0x00007610ff427816 */ /* 0x000fe40000000042 */
[----:B------:R-:W-:Y:S01]  /*2100*/  PRMT R65, RZ, 0x7610, R65 ;  /* 0x00007610ff417816 */ /* 0x000fe20000000041 */
[----:B--2---:R0:W-:Y:S04]  /*2110*/  STL [R1+0x358], R71 ;  /* 0x0003584701007387 */ /* 0x0041e80000100800 */
[----:B------:R-:W-:Y:S01]  /*2120*/  STL [R1+0x6c], R67 ;  /* 0x00006c4301007387 */ /* 0x000fe20000100800 */
[----:B0-----:R-:W-:-:S05]  /*2130*/  LEA.HI.X.SX32 R71, R40, R6, 0x1, P4 ;  /* 0x0000000628477211 */ /* 0x001fca00020f0eff */
[----:B------:R-:W-:Y:S01]  /*2140*/  @P1 IMAD.MOV.U32 R33, RZ, RZ, R71 ;  /* 0x000000ffff211224 */ /* 0x000fe200078e0047 */
[----:B------:R-:W-:Y:S01]  /*2150*/  STL [R1+0x48], R71 ;  /* 0x0000484701007387 */ /* 0x000fe20000100800 */
[----:B------:R-:W-:-:S03]  /*2160*/  PLOP3.LUT P4, PT, PT, PT, UP1, 0x80, 0x8 ;  /* 0x000000000008781c */ /* 0x000fc60003f8f018 */
[----:B------:R0:W-:Y:S04]  /*2170*/  STL [R1+0x35c], R62 ;  /* 0x00035c3e01007387 */ /* 0x0001e80000100800 */
[----:B------:R1:W2:Y:S01]  /*2180*/  @P1 LDG.E.U8 R69, desc[UR22][R32.64] ;  /* 0x0000001620451981 */ /* 0x0002a2000c1e1100 */
[----:B0-----:R-:W-:Y:S01]  /*2190*/  LOP3.LUT R62, R2, 0x1a, RZ, 0xfc, !PT ;  /* 0x0000001a023e7812 */ /* 0x001fe200078efcff */
[----:B-1----:R-:W-:Y:S02]  /*21a0*/  @P5 IMAD.MOV.U32 R32, RZ, RZ, R67 ;  /* 0x000000ffff205224 */ /* 0x002fe400078e0043 */
[----:B------:R-:W-:Y:S01]  /*21b0*/  @P5 IMAD.MOV.U32 R33, RZ, RZ, R68 ;  /* 0x000000ffff215224 */ /* 0x000fe200078e0044 */
[----:B------:R-:W-:-:S04]  /*21c0*/  ISETP.LT.AND P4, PT, R62, UR15, P4 ;  /* 0x0000000f3e007c0c */ /* 0x000fc8000a781270 */
[----:B------:R0:W3:Y:S02]  /*21d0*/  @P5 LDG.E.U8 R66, desc[UR22][R32.64] ;  /* 0x0000001620425981 */ /* 0x0000e4000c1e1100 */
[----:B0-----:R-:W-:-:S04]  /*21e0*/  IADD3 R32, P5, PT, R38, R10, RZ ;  /* 0x0000000a26207210 */ /* 0x001fc80007fbe0ff */
[----:B------:R-:W-:-:S05]  /*21f0*/  LEA.HI.X.SX32 R33, R38, R6, 0x1, P5 ;  /* 0x0000000626217211 */ /* 0x000fca00028f0eff */
[----:B------:R0:W4:Y:S01]  /*2200*/  @P4 LDG.E.U8 R65, desc[UR22][R32.64] ;  /* 0x0000001620414981 */ /* 0x000122000c1e1100 */
[----:B------:R-:W-:Y:S02]  /*2210*/  LOP3.LUT R67, R2, 0x22, RZ, 0xfc, !PT ;  /* 0x0000002202437812 */ /* 0x000fe400078efcff */
[----:B------:R-:W-:Y:S01]  /*2220*/  PLOP3.LUT P1, PT, PT, PT, UP1, 0x80, 0x8 ;  /* 0x000000000008781c */ /* 0x000fe20003f2f018 */
[----:B------:R-:W-:Y:S03]  /*2230*/  STL [R1+0x68], R68 ;  /* 0x0000684401007387 */ /* 0x000fe60000100800 */
[----:B------:R-:W-:Y:S02]  /*2240*/  ISETP.LT.AND P1, PT, R67, UR15, P1 ;  /* 0x0000000f43007c0c */ /* 0x000fe40008f21270 */
[C---:B------:R-:W-:Y:S02]  /*2250*/  IADD3 R67, P6, PT, R37.reuse, R10, RZ ;  /* 0x0000000a25437210 */ /* 0x040fe40007fde0ff */
[----:B------:R-:W-:Y:S01]  /*2260*/  PRMT R64, RZ, 0x7610, R64 ;  /* 0x00007610ff407816 */ /* 0x000fe20000000040 */
[----:B---3--:R-:W-:Y:S04]  /*2270*/  STL [R1+0x368], R66 ;  /* 0x0003684201007387 */ /* 0x008fe80000100800 */
[----:B------:R0:W-:Y:S04]  /*2280*/  STL [R1+0x8c], R32 ;  /* 0x00008c2001007387 */ /* 0x0001e80000100800 */
[----:B------:R1:W-:Y:S04]  /*2290*/  STL [R1+0x88], R33 ;  /* 0x0000882101007387 */ /* 0x0003e80000100800 */
[----:B------:R-:W-:Y:S01]  /*22a0*/  STL [R1+0xac], R67 ;  /* 0x0000ac4301007387 */ /* 0x000fe20000100800 */
[----:B0-----:R-:W-:-:S03]  /*22b0*/  LEA.HI.X.SX32 R32, R37, R6, 0x1, P6 ;  /* 0x0000000625207211 */ /* 0x001fc600030f0eff */
[----:B----4-:R0:W-:Y:S02]  /*22c0*/  STL [R1+0x2f4], R65 ;  /* 0x0002f44101007387 */ /* 0x0101e40000100800 */
[----:B-1----:R-:W-:Y:S02]  /*22d0*/  @P1 IMAD.MOV.U32 R33, RZ, RZ, R32 ;  /* 0x000000ffff211224 */ /* 0x002fe400078e0020 */
[----:B--2---:R-:W-:Y:S01]  /*22e0*/  STL [R1+0x2fc], R69 ;  /* 0x0002fc4501007387 */ /* 0x004fe20000100800 */
[----:B0-----:R-:W-:-:S05]  /*22f0*/  IADD3 R65, P4, PT, R36, R10, RZ ;  /* 0x0000000a24417210 */ /* 0x001fca0007f9e0ff */
[----:B------:R-:W-:Y:S04]  /*2300*/  STL [R1+0x4cc], R65 ;  /* 0x0004cc4101007387 */ /* 0x000fe80000100800 */
[----:B------:R0:W-:Y:S02]  /*2310*/  STL [R1+0xa8], R32 ;  /* 0x0000a82001007387 */ /* 0x0001e40000100800 */
[----:B0-----:R-:W-:-:S05]  /*2320*/  @P1 IMAD.MOV.U32 R32, RZ, RZ, R67 ;  /* 0x000000ffff201224 */ /* 0x001fca00078e0043 */
[----:B------:R0:W2:Y:S01]  /*2330*/  @P1 LDG.E.U8 R64, desc[UR22][R32.64] ;  /* 0x0000001620401981 */ /* 0x0000a2000c1e1100 */
[C---:B------:R-:W-:Y:S02]  /*2340*/  LOP3.LUT R66, R2.reuse, 0x2a, RZ, 0xfc, !PT ;  /* 0x0000002a02427812 */ /* 0x040fe400078efcff */
[----:B------:R-:W-:Y:S02]  /*2350*/  PLOP3.LUT P0, PT, PT, PT, UP1, 0x80, 0x8 ;  /* 0x000000000008781c */ /* 0x000fe40003f0f018 */
[----:B------:R-:W-:Y:S02]  /*2360*/  LOP3.LUT R62, R2, 0x32, RZ, 0xfc, !PT ;  /* 0x00000032023e7812 */ /* 0x000fe400078efcff */
[----:B------:R-:W-:Y:S02]  /*2370*/  ISETP.LT.AND P0, PT, R66, UR15, P0 ;  /* 0x0000000f42007c0c */ /* 0x000fe40008701270 */
[----:B------:R-:W-:Y:S02]  /*2380*/  PLOP3.LUT P5, PT, PT, PT, UP1, 0x80, 0x8 ;  /* 0x000000000008781c */ /* 0x000fe40003faf018 */
[----:B------:R-:W-:-:S02]  /*2390*/  LEA.HI.X.SX32 R66, R36, R6, 0x1, P4 ;  /* 0x0000000624427211 */ /* 0x000fc400020f0eff */
[----:B------:R-:W-:Y:S02]  /*23a0*/  ISETP.LT.AND P5, PT, R62, UR15, P5 ;  /* 0x0000000f3e007c0c */ /* 0x000fe4000afa1270 */
[----:B------:R-:W-:Y:S02]  /*23b0*/  IADD3 R62, P6, PT, R35, R10, RZ ;  /* 0x0000000a233e7210 */ /* 0x000fe40007fde0ff */
[----:B------:R-:W-:-:S03]  /*23c0*/  PRMT R60, RZ, 0x7610, R60 ;  /* 0x00007610ff3c7816 */ /* 0x000fc6000000003c */
[----:B------:R-:W-:Y:S01]  /*23d0*/  STL [R1+0x4ec], R62 ;  /* 0x0004ec3e01007387 */ /* 0x000fe20000100800 */
[----:B0-----:R-:W-:Y:S02]  /*23e0*/  @P0 IMAD.MOV.U32 R32, RZ, RZ, R65 ;  /* 0x000000ffff200224 */ /* 0x001fe400078e0041 */
[----:B------:R-:W-:Y:S01]  /*23f0*/  @P0 IMAD.MOV.U32 R33, RZ, RZ, R66 ;  /* 0x000000ffff210224 */ /* 0x000fe200078e0042 */
[----:B------:R-:W-:Y:S01]  /*2400*/  STL [R1+0x4c8], R66 ;  /* 0x0004c84201007387 */ /* 0x000fe20000100800 */
[----:B------:R-:W-:-:S03]  /*2410*/  PRMT R58, RZ, 0x7610, R58 ;  /* 0x00007610ff3a7816 */ /* 0x000fc6000000003a */
[----:B------:R0:W3:Y:S02]  /*2420*/  @P0 LDG.E.U8 R60, desc[UR22][R32.64] ;  /* 0x00000016203c0981 */ /* 0x0000e4000c1e1100 */
[----:B0-----:R-:W-:Y:S02]  /*2430*/  @P5 IMAD.MOV.U32 R32, RZ, RZ, R62 ;  /* 0x000000ffff205224 */ /* 0x001fe400078e003e */
[----:B--2---:R0:W-:Y:S02]  /*2440*/  STL [R1+0x338], R64 ;  /* 0x0003384001007387 */ /* 0x0041e40000100800 */
[----:B0-----:R-:W-:-:S05]  /*2450*/  LEA.HI.X.SX32 R64, R35, R6, 0x1, P6 ;  /* 0x0000000623407211 */ /* 0x001fca00030f0eff */
[----:B------:R-:W-:-:S05]  /*2460*/  @P5 IMAD.MOV.U32 R33, RZ, RZ, R64 ;  /* 0x000000ffff215224 */ /* 0x000fca00078e0040 */
[----:B------:R0:W2:Y:S01]  /*2470*/  @P5 LDG.E.U8 R58, desc[UR22][R32.64] ;  /* 0x00000016203a5981 */ /* 0x0000a2000c1e1100 */
[----:B------:R-:W-:Y:S02]  /*2480*/  PLOP3.LUT P1, PT, PT, PT, UP1, 0x80, 0x8 ;  /* 0x000000000008781c */ /* 0x000fe40003f2f018 */
[----:B------:R-:W-:Y:S01]  /*2490*/  PLOP3.LUT P0, PT, PT, PT, UP1, 0x80, 0x8 ;  /* 0x000000000008781c */ /* 0x000fe20003f0f018 */
[----:B---3--:R1:W-:Y:S04]  /*24a0*/  STL [R1+0x334], R60 ;  /* 0x0003343c01007387 */ /* 0x0083e80000100800 */
[----:B------:R-:W-:Y:S01]  /*24b0*/  STL [R1+0x4e8], R64 ;  /* 0x0004e84001007387 */ /* 0x000fe20000100800 */
[----:B-1----:R-:W-:-:S04]  /*24c0*/  LOP3.LUT R60, R2, 0x3a, RZ, 0xfc, !PT ;  /* 0x0000003a023c7812 */ /* 0x002fc800078efcff */
[----:B------:R-:W-:Y:S02]  /*24d0*/  ISETP.LT.AND P1, PT, R60, UR15, P1 ;  /* 0x0000000f3c007c0c */ /* 0x000fe40008f21270 */
[----:B0-----:R-:W-:Y:S02]  /*24e0*/  IADD3 R32, P4, PT, R34, R10, RZ ;  /* 0x0000000a22207210 */ /* 0x001fe40007f9e0ff */
[----:B------:R-:W-:Y:S02]  /*24f0*/  LOP3.LUT R60, R2, 0x4a, RZ, 0xfc, !PT ;  /* 0x0000004a023c7812 */ /* 0x000fe400078efcff */
[----:B------:R-:W-:Y:S02]  /*2500*/  PLOP3.LUT P5, PT, PT, PT, UP1, 0x80, 0x8 ;  /* 0x000000000008781c */ /* 0x000fe40003faf018 */
[----:B------:R-:W-:Y:S02]  /*2510*/  PRMT R63, RZ, 0x7610, R63 ;  /* 0x00007610ff3f7816 */ /* 0x000fe4000000003f */
[----:B------:R-:W-:-:S02]  /*2520*/  LEA.HI.X.SX32 R33, R34, R6, 0x1, P4 ;  /* 0x0000000622217211 */ /* 0x000fc400020f0eff */
[----:B------:R-:W-:Y:S02]  /*2530*/  ISETP.LT.AND P5, PT, R60, UR15, P5 ;  /* 0x0000000f3c007c0c */ /* 0x000fe4000afa1270 */
[----:B------:R-:W-:Y:S01]  /*2540*/  PRMT R54, RZ, 0x7610, R54 ;  /* 0x00007610ff367816 */ /* 0x000fe20000000036 */
[----:B------:R0:W3:Y:S04]  /*2550*/  @P1 LDG.E.U8 R63, desc[UR22][R32.64] ;  /* 0x00000016203f1981 */ /* 0x0000e8000c1e1100 */
[----:B--2---:R1:W-:Y:S02]  /*2560*/  STL [R1+0x364], R58 ;  /* 0x0003643a01007387 */ /* 0x0043e40000100800 */
[----:B-1----:R-:W-:-:S04]  /*2570*/  LOP3.LUT R58, R2, 0x42, RZ, 0xfc, !PT ;  /* 0x00000042023a7812 */ /* 0x002fc800078efcff */
[----:B------:R-:W-:Y:S02]  /*2580*/  ISETP.LT.AND P0, PT, R58, UR15, P0 ;  /* 0x0000000f3a007c0c */ /* 0x000fe40008701270 */
[C---:B------:R-:W-:Y:S01]  /*2590*/  IADD3 R58, P6, PT, R31.reuse, R10, RZ ;  /* 0x0000000a1f3a7210 */ /* 0x040fe20007fde0ff */
[----:B------:R0:W-:Y:S03]  /*25a0*/  STL [R1+0x50c], R32 ;  /* 0x00050c2001007387 */ /* 0x0001e60000100800 */
[----:B------:R-:W-:Y:S01]  /*25b0*/  LEA.HI.X.SX32 R60, R31, R6, 0x1, P6 ;  /* 0x000000061f3c7211 */ /* 0x000fe200030f0eff */
[----:B------:R-:W-:Y:S04]  /*25c0*/  STL [R1+0x52c], R58 ;  /* 0x00052c3a01007387 */ /* 0x000fe80000100800 */
[----:B------:R1:W-:Y:S02]  /*25d0*/  STL [R1+0x508], R33 ;  /* 0x0005082101007387 */ /* 0x0003e40000100800 */
[----:B0-----:R-:W-:-:S02]  /*25e0*/  @P0 IMAD.MOV.U32 R32, RZ, RZ, R58 ;  /* 0x000000ffff200224 */ /* 0x001fc400078e003a */
[----:B-1----:R-:W-:-:S05]  /*25f0*/  @P0 IMAD.MOV.U32 R33, RZ, RZ, R60 ;  /* 0x000000ffff210224 */ /* 0x002fca00078e003c */
[----:B------:R-:W2:Y:S01]  /*2600*/  @P0 LDG.E.U8 R54, desc[UR22][R32.64] ;  /* 0x0000001620360981 */ /* 0x000ea2000c1e1100 */
[----:B------:R-:W-:-:S03]  /*2610*/  IADD3 R31, P1, PT, R30, R10, RZ ;  /* 0x0000000a1e1f7210 */ /* 0x000fc60007f3e0ff */
[----:B------:R-:W-:Y:S01]  /*2620*/  STL [R1+0x528], R60 ;  /* 0x0005283c01007387 */ /* 0x000fe20000100800 */
[----:B------:R-:W-:-:S03]  /*2630*/  LEA.HI.X.SX32 R30, R30, R6, 0x1, P1 ;  /* 0x000000061e1e7211 */ /* 0x000fc600008f0eff */
[----:B------:R0:W-:Y:S01]  /*2640*/  STL [R1+0x54c], R31 ;  /* 0x00054c1f01007387 */ /* 0x0001e20000100800 */
[----:B------:R-:W-:Y:S02]  /*2650*/  LOP3.LUT R62, R2, 0x52, RZ, 0xfc, !PT ;  /* 0x00000052023e7812 */ /* 0x000fe400078efcff */
[----:B------:R-:W-:Y:S02]  /*2660*/  PLOP3.LUT P4, PT, PT, PT, UP1, 0x80, 0x8 ;  /* 0x000000000008781c */ /* 0x000fe40003f8f018 */
[----:B------:R-:W-:Y:S02]  /*2670*/  PLOP3.LUT P0, PT, PT, PT, UP1, 0x80, 0x8 ;  /* 0x000000000008781c */ /* 0x000fe40003f0f018 */
[----:B------:R-:W-:Y:S02]  /*2680*/  ISETP.LT.AND P4, PT, R62, UR15, P4 ;  /* 0x0000000f3e007c0c */ /* 0x000fe4000a781270 */
[----:B0-----:R-:W-:Y:S02]  /*2690*/  @P5 LOP3.LUT R31, R31, R30, RZ, 0x3c, !PT ;  /* 0x0000001e1f1f5212 */ /* 0x001fe400078e3cff */
[----:B------:R-:W-:-:S02]  /*26a0*/  LOP3.LUT R60, R2, 0x5a, RZ, 0xfc, !PT ;  /* 0x0000005a023c7812 */ /* 0x000fc400078efcff */
[----:B------:R-:W-:Y:S02]  /*26b0*/  PRMT R61, RZ, 0x7610, R61 ;  /* 0x00007610ff3d7816 */ /* 0x000fe4000000003d */
[----:B------:R-:W-:Y:S02]  /*26c0*/  ISETP.LT.AND P0, PT, R60, UR15, P0 ;  /* 0x0000000f3c007c0c */ /* 0x000fe40008701270 */
[----:B------:R-:W-:Y:S02]  /*26d0*/  PRMT R52, RZ, 0x7610, R52 ;  /* 0x00007610ff347816 */ /* 0x000fe40000000034 */
[----:B------:R-:W-:Y:S01]  /*26e0*/  PRMT R57, RZ, 0x7610, R57 ;  /* 0x00007610ff397816 */ /* 0x000fe20000000039 */
[----:B--2---:R0:W-:Y:S02]  /*26f0*/  STL [R1+0x370], R54 ;  /* 0x0003703601007387 */ /* 0x0041e40000100800 */
[----:B0-----:R-:W-:-:S05]  /*2700*/  IADD3 R54, P6, PT, R29, R10, RZ ;  /* 0x0000000a1d367210 */ /* 0x001fca0007fde0ff */
[----:B------:R-:W-:Y:S04]  /*2710*/  STL [R1+0x574], R54 ;  /* 0x0005743601007387 */ /* 0x000fe80000100800 */
[----:B------:R0:W-:Y:S01]  /*2720*/  STL [R1+0x548], R30 ;  /* 0x0005481e01007387 */ /* 0x0001e20000100800 */
[----:B------:R-:W-:Y:S02]  /*2730*/  LEA.HI.X.SX32 R58, R29, R6, 0x1, P6 ;  /* 0x000000061d3a7211 */ /* 0x000fe400030f0eff */
[----:B------:R-:W-:Y:S02]  /*2740*/  IADD3 R29, P1, PT, R28, R10, RZ ;  /* 0x0000000a1c1d7210 */ /* 0x000fe40007f3e0ff */
[----:B0-----:R-:W-:-:S04]  /*2750*/  @P5 LOP3.LUT R30, R31, R30, RZ, 0x3c, !PT ;  /* 0x0000001e1f1e5212 */ /* 0x001fc800078e3cff */
[----:B------:R-:W-:Y:S01]  /*2760*/  @P5 LOP3.LUT R31, R31, R30, RZ, 0x3c, !PT ;  /* 0x0000001e1f1f5212 */ /* 0x000fe200078e3cff */
[----:B------:R0:W-:Y:S04]  /*2770*/  STL [R1+0x568], R58 ;  /* 0x0005683a01007387 */ /* 0x0001e80000100800 */
[----:B------:R1:W2:Y:S04]  /*2780*/  @P5 LDG.E.U8 R61, desc[UR22][R30.64] ;  /* 0x000000161e3d5981 */ /* 0x0002a8000c1e1100 */
[----:B------:R4:W-:Y:S01]  /*2790*/  STL [R1+0x594], R29 ;  /* 0x0005941d01007387 */ /* 0x0009e20000100800 */
[----:B-1----:R-:W-:Y:S01]  /*27a0*/  @P4 IMAD.MOV.U32 R31, RZ, RZ, R58 ;  /* 0x000000ffff1f4224 */ /* 0x002fe200078e003a */
[----:B0-----:R-:W-:Y:S01]  /*27b0*/  LEA.HI.X.SX32 R58, R28, R6, 0x1, P1 ;  /* 0x000000061c3a7211 */ /* 0x001fe200008f0eff */
[----:B------:R-:W-:-:S02]  /*27c0*/  @P4 IMAD.MOV.U32 R30, RZ, RZ, R54 ;  /* 0x000000ffff1e4224 */ /* 0x000fc400078e0036 */
[----:B------:R-:W-:Y:S02]  /*27d0*/  @P0 IMAD.MOV.U32 R28, RZ, RZ, R29 ;  /* 0x000000ffff1c0224 */ /* 0x000fe400078e001d */
[----:B----4-:R-:W-:Y:S01]  /*27e0*/  @P0 IMAD.MOV.U32 R29, RZ, RZ, R58 ;  /* 0x000000ffff1d0224 */ /* 0x010fe200078e003a */
[----:B------:R-:W4:Y:S04]  /*27f0*/  @P4 LDG.E.U8 R52, desc[UR22][R30.64] ;  /* 0x000000161e344981 */ /* 0x000f28000c1e1100 */
[----:B------:R-:W2:Y:S01]  /*2800*/  @P0 LDG.E.U8 R57, desc[UR22][R28.64] ;  /* 0x000000161c390981 */ /* 0x000ea2000c1e1100 */
[----:B------:R-:W-:Y:S02]  /*2810*/  LOP3.LUT R60, R2, 0x62, RZ, 0xfc, !PT ;  /* 0x00000062023c7812 */ /* 0x000fe400078efcff */
[----:B------:R-:W-:-:S02]  /*2820*/  PLOP3.LUT P4, PT, PT, PT, UP1, 0x80, 0x8 ;  /* 0x000000000008781c */ /* 0x000fc40003f8f018 */
[----:B------:R-:W-:Y:S02]  /*2830*/  LOP3.LUT R54, R2, 0x6a, RZ, 0xfc, !PT ;  /* 0x0000006a02367812 */ /* 0x000fe400078efcff */
[----:B------:R-:W-:Y:S02]  /*2840*/  PLOP3.LUT P5, PT, PT, PT, UP1, 0x80, 0x8 ;  /* 0x000000000008781c */ /* 0x000fe40003faf018 */
[----:B------:R-:W-:Y:S01]  /*2850*/  ISETP.LT.AND P4, PT, R60, UR15, P4 ;  /* 0x0000000f3c007c0c */ /* 0x000fe2000a781270 */
[----:B---3--:R-:W-:Y:S01]  /*2860*/  STL [R1+0x2e8], R63 ;  /* 0x0002e83f01007387 */ /* 0x008fe20000100800 */
[----:B------:R-:W-:Y:S02]  /*2870*/  ISETP.LT.AND P0, PT, R54, UR15, P5 ;  /* 0x0000000f36007c0c */ /* 0x000fe4000af01270 */
[----:B------:R-:W-:Y:S02]  /*2880*/  IADD3 R60, P5, PT, R26, R10, RZ ;  /* 0x0000000a1a3c7210 */ /* 0x000fe40007fbe0ff */
[----:B------:R-:W-:-:S02]  /*2890*/  PLOP3.LUT P1, PT, PT, PT, UP1, 0x80, 0x8 ;  /* 0x000000000008781c */ /* 0x000fc40003f2f018 */
[----:B------:R-:W-:Y:S02]  /*28a0*/  LEA.HI.X.SX32 R26, R26, R6, 0x1, P5 ;  /* 0x000000061a1a7211 */ /* 0x000fe400028f0eff */
[----:B------:R-:W-:Y:S02]  /*28b0*/  PRMT R59, RZ, 0x7610, R59 ;  /* 0x00007610ff3b7816 */ /* 0x000fe4000000003b */
[----:B------:R-:W-:Y:S02]  /*28c0*/  PRMT R56, RZ, 0x7610, R56 ;  /* 0x00007610ff387816 */ /* 0x000fe40000000038 */
[----:B------:R-:W-:Y:S02]  /*28d0*/  PRMT R51, RZ, 0x7610, R51 ;  /* 0x00007610ff337816 */ /* 0x000fe40000000033 */
[----:B------:R-:W-:Y:S01]  /*28e0*/  PRMT R55, RZ, 0x7610, R55 ;  /* 0x00007610ff377816 */ /* 0x000fe20000000037 */
[----:B----4-:R0:W-:Y:S04]  /*28f0*/  STL [R1+0x360], R52 ;  /* 0x0003603401007387 */ /* 0x0101e80000100800 */
[----:B------:R-:W-:Y:S04]  /*2900*/  STL [R1+0x590], R58 ;  /* 0x0005903a01007387 */ /* 0x000fe80000100800 */
[----:B--2---:R1:W-:Y:S01]  /*2910*/  STL [R1+0x2a4], R57 ;  /* 0x0002a43901007387 */ /* 0x0043e20000100800 */
[----:B0-----:R-:W-:-:S03]  /*2920*/  LOP3.LUT R52, R2, 0x72, RZ, 0xfc, !PT ;  /* 0x0000007202347812 */ /* 0x001fc600078efcff */
[----:B------:R-:W-:Y:S01]  /*2930*/  STL [R1+0x5c4], R60 ;  /* 0x0005c43c01007387 */ /* 0x000fe20000100800 */
[----:B-1----:R-:W-:-:S03]  /*2940*/  IADD3 R57, P6, PT, R27, R10, RZ ;  /* 0x0000000a1b397210 */ /* 0x002fc60007fde0ff */
[----:B------:R-:W-:Y:S01]  /*2950*/  STL [R1+0x2bc], R61 ;  /* 0x0002bc3d01007387 */ /* 0x000fe20000100800 */
[----:B------:R-:W-:Y:S02]  /*2960*/  ISETP.LT.AND P1, PT, R52, UR15, P1 ;  /* 0x0000000f34007c0c */ /* 0x000fe40008f21270 */
[----:B------:R-:W-:Y:S01]  /*2970*/  LEA.HI.X.SX32 R58, R27, R6, 0x1, P6 ;  /* 0x000000061b3a7211 */ /* 0x000fe200030f0eff */
[----:B------:R-:W-:Y:S01]  /*2980*/  STL [R1+0x5e4], R57 ;  /* 0x0005e43901007387 */ /* 0x000fe20000100800 */
[----:B------:R-:W-:-:S03]  /*2990*/  @P4 IMAD.MOV.U32 R27, RZ, RZ, R26 ;  /* 0x000000ffff1b4224 */ /* 0x000fc600078e001a */
[----:B------:R0:W-:Y:S01]  /*29a0*/  STL [R1+0x5c0], R26 ;  /* 0x0005c01a01007387 */ /* 0x0001e20000100800 */
[----:B------:R-:W-:Y:S01]  /*29b0*/  IADD3 R52, P5, PT, R25, R10, RZ ;  /* 0x0000000a19347210 */ /* 0x000fe20007fbe0ff */
[----:B0-----:R-:W-:-:S03]  /*29c0*/  @P4 IMAD.MOV.U32 R26, RZ, RZ, R60 ;  /* 0x000000ffff1a4224 */ /* 0x001fc600078e003c */
[----:B------:R-:W-:Y:S02]  /*29d0*/  LEA.HI.X.SX32 R54, R25, R6, 0x1, P5 ;  /* 0x0000000619367211 */ /* 0x000fe400028f0eff */
[----:B------:R0:W2:Y:S02]  /*29e0*/  @P4 LDG.E.U8 R59, desc[UR22][R26.64] ;  /* 0x000000161a3b4981 */ /* 0x0000a4000c1e1100 */
[----:B0-----:R-:W-:Y:S02]  /*29f0*/  @P0 IMAD.MOV.U32 R26, RZ, RZ, R57 ;  /* 0x000000ffff1a0224 */ /* 0x001fe400078e0039 */
[----:B------:R-:W-:-:S05]  /*2a00*/  @P0 IMAD.MOV.U32 R27, RZ, RZ, R58 ;  /* 0x000000ffff1b0224 */ /* 0x000fca00078e003a */
[----:B------:R0:W3:Y:S01]  /*2a10*/  @P0 LDG.E.U8 R56, desc[UR22][R26.64] ;  /* 0x000000161a380981 */ /* 0x0000e2000c1e1100 */
[----:B------:R-:W-:Y:S01]  /*2a20*/  LOP3.LUT R25, R2, 0x7a, RZ, 0xfc, !PT ;  /* 0x0000007a02197812 */ /* 0x000fe200078efcff */
[----:B0-----:R-:W-:Y:S02]  /*2a30*/  @P1 IMAD.MOV.U32 R26, RZ, RZ, R52 ;  /* 0x000000ffff1a1224 */ /* 0x001fe400078e0034 */
[----:B------:R-:W-:Y:S01]  /*2a40*/  @P1 IMAD.MOV.U32 R27, RZ, RZ, R54 ;  /* 0x000000ffff1b1224 */ /* 0x000fe200078e0036 */
[----:B------:R-:W-:-:S04]  /*2a50*/  PLOP3.LUT P4, PT, PT, PT, UP1, 0x80, 0x8 ;  /* 0x000000000008781c */ /* 0x000fc80003f8f018 */
[----:B------:R0:W4:Y:S01]  /*2a60*/  @P1 LDG.E.U8 R51, desc[UR22][R26.64] ;  /* 0x000000161a331981 */ /* 0x000122000c1e1100 */
[----:B------:R-:W-:Y:S02]  /*2a70*/  ISETP.LT.AND P4, PT, R25, UR15, P4 ;  /* 0x0000000f19007c0c */ /* 0x000fe4000a781270 */
[----:B0-----:R-:W-:-:S04]  /*2a80*/  IADD3 R26, P5, PT, R17, R10, RZ ;  /* 0x0000000a111a7210 */ /* 0x001fc80007fbe0ff */
[----:B------:R-:W-:-:S07]  /*2a90*/  LEA.HI.X.SX32 R27, R17, R6, 0x1, P5 ;  /* 0x00000006111b7211 */ /* 0x000fce00028f0eff */
[----:B------:R0:W2:Y:S04]  /*2aa0*/  @P4 LDG.E.U8 R55, desc[UR22][R26.64] ;  /* 0x000000161a374981 */ /* 0x0000a8000c1e1100 */
[----:B------:R1:W-:Y:S01]  /*2ab0*/  STL [R1+0x5fc], R52 ;  /* 0x0005fc3401007387 */ /* 0x0003e20000100800 */
[----:B------:R-:W-:-:S03]  /*2ac0*/  PLOP3.LUT P0, PT, PT, PT, UP1, 0x80, 0x8 ;  /* 0x000000000008781c */ /* 0x000fc60003f0f018 */
[----:B------:R-:W-:Y:S04]  /*2ad0*/  STL [R1+0x5e0], R58 ;  /* 0x0005e03a01007387 */ /* 0x000fe80000100800 */
[----:B------:R0:W-:Y:S01]  /*2ae0*/  STL [R1+0x5f8], R54 ;  /* 0x0005f83601007387 */ /* 0x0001e20000100800 */
[----:B------:R-:W-:Y:S02]  /*2af0*/  PLOP3.LUT P1, PT, PT, PT, UP1, 0x80, 0x8 ;  /* 0x000000000008781c */ /* 0x000fe40003f2f018 */
[----:B-1----:R-:W-:Y:S02]  /*2b00*/  LOP3.LUT R52, R2, 0xc, RZ, 0xfc, !PT ;  /* 0x0000000c02347812 */ /* 0x002fe400078efcff */
[----:B------:R-:W-:Y:S02]  /*2b10*/  PLOP3.LUT P5, PT, PT, PT, UP1, 0x80, 0x8 ;  /* 0x000000000008781c */ /* 0x000fe40003faf018 */
[----:B------:R-:W-:-:S02]  /*2b20*/  ISETP.LT.AND P1, PT, R52, UR15, P1 ;  /* 0x0000000f34007c0c */ /* 0x000fc40008f21270 */
[----:B0-----:R-:W-:-:S04]  /*2b30*/  LOP3.LUT R54, R2, 0x14, RZ, 0xfc, !PT ;  /* 0x0000001402367812 */ /* 0x001fc800078efcff */
[----:B------:R-:W-:Y:S02]  /*2b40*/  ISETP.LT.AND P5, PT, R54, UR15, P5 ;  /* 0x0000000f36007c0c */ /* 0x000fe4000afa1270 */
[----:B------:R-:W-:Y:S02]  /*2b50*/  IADD3 R54, P4, PT, R20, R10, RZ ;  /* 0x0000000a14367210 */ /* 0x000fe40007f9e0ff */
[----:B------:R-:W-:Y:S02]  /*2b60*/  PRMT R37, RZ, 0x7610, R37 ;  /* 0x00007610ff257816 */ /* 0x000fe40000000025 */
[----:B------:R-:W-:Y:S02]  /*2b70*/  PRMT R53, RZ, 0x7610, R53 ;  /* 0x00007610ff357816 */ /* 0x000fe40000000035 */
[----:B------:R-:W-:Y:S01]  /*2b80*/  PRMT R40, RZ, 0x7610, R40 ;  /* 0x00007610ff287816 */ /* 0x000fe20000000028 */
[----:B----4-:R0:W-:Y:S02]  /*2b90*/  STL [R1+0x36c], R51 ;  /* 0x00036c3301007387 */ /* 0x0101e40000100800 */
[----:B0-----:R-:W-:-:S04]  /*2ba0*/  LOP3.LUT R51, R2, 0x4, RZ, 0xfc, !PT ;  /* 0x0000000402337812 */ /* 0x001fc800078efcff */
[----:B------:R-:W-:Y:S02]  /*2bb0*/  ISETP.LT.AND P0, PT, R51, UR15, P0 ;  /* 0x0000000f33007c0c */ /* 0x000fe40008701270 */
[C---:B------:R-:W-:Y:S01]  /*2bc0*/  IADD3 R51, P6, PT, R23.reuse, R10, RZ ;  /* 0x0000000a17337210 */ /* 0x040fe20007fde0ff */
[----:B------:R0:W-:Y:S03]  /*2bd0*/  STL [R1+0x614], R26 ;  /* 0x0006141a01007387 */ /* 0x0001e60000100800 */
[----:B------:R-:W-:Y:S01]  /*2be0*/  LEA.HI.X.SX32 R52, R23, R6, 0x1, P6 ;  /* 0x0000000617347211 */ /* 0x000fe200030f0eff */
[----:B------:R-:W-:Y:S04]  /*2bf0*/  STL [R1+0x34], R51 ;  /* 0x0000343301007387 */ /* 0x000fe80000100800 */
[----:B------:R1:W-:Y:S02]  /*2c00*/  STL [R1+0x610], R27 ;  /* 0x0006101b01007387 */ /* 0x0003e40000100800 */
[----:B0-----:R-:W-:-:S02]  /*2c10*/  @P0 IMAD.MOV.U32 R26, RZ, RZ, R51 ;  /* 0x000000ffff1a0224 */ /* 0x001fc400078e0033 */
[----:B--2---:R-:W-:Y:S04]  /*2c20*/  STL [R1+0x33c], R59 ;  /* 0x00033c3b01007387 */ /* 0x004fe80000100800 */
[----:B---3--:R-:W-:Y:S01]  /*2c30*/  STL [R1+0x32c], R56 ;  /* 0x00032c3801007387 */ /* 0x008fe20000100800 */
[----:B-1----:R-:W-:-:S03]  /*2c40*/  @P0 IMAD.MOV.U32 R27, RZ, RZ, R52 ;  /* 0x000000ffff1b0224 */ /* 0x002fc600078e0034 */
[----:B------:R-:W-:Y:S04]  /*2c50*/  STL [R1+0x30], R52 ;  /* 0x0000303401007387 */ /* 0x000fe80000100800 */
[----:B------:R-:W-:Y:S04]  /*2c60*/  STL [R1+0x54], R54 ;  /* 0x0000543601007387 */ /* 0x000fe80000100800 */
[----:B------:R0:W-:Y:S04]  /*2c70*/  STL [R1+0x220], R55 ;  /* 0x0002203701007387 */ /* 0x0001e80000100800 */
[----:B------:R1:W2:Y:S01]  /*2c80*/  @P0 LDG.E.U8 R37, desc[UR22][R26.64] ;  /* 0x000000161a250981 */ /* 0x0002a2000c1e1100 */
[----:B------:R-:W-:-:S02]  /*2c90*/  IADD3 R51, P0, PT, R19, R10, RZ ;  /* 0x0000000a13337210 */ /* 0x000fc40007f1e0ff */
[-C--:B0-----:R-:W-:Y:S02]  /*2ca0*/  LEA.HI.X.SX32 R55, R20, R6.reuse, 0x1, P4 ;  /* 0x0000000614377211 */ /* 0x081fe400020f0eff */
[----:B------:R-:W-:Y:S01]  /*2cb0*/  LEA.HI.X.SX32 R52, R19, R6, 0x1, P0 ;  /* 0x0000000613347211 */ /* 0x000fe200000f0eff */
[----:B-1----:R-:W-:Y:S02]  /*2cc0*/  @P1 IMAD.MOV.U32 R26, RZ, RZ, R54 ;  /* 0x000000ffff1a1224 */ /* 0x002fe400078e0036 */
[----:B------:R-:W-:-:S05]  /*2cd0*/  @P1 IMAD.MOV.U32 R27, RZ, RZ, R55 ;  /* 0x000000ffff1b1224 */ /* 0x000fca00078e0037 */
[----:B------:R0:W3:Y:S02]  /*2ce0*/  @P1 LDG.E.U8 R53, desc[UR22][R26.64] ;  /* 0x000000161a351981 */ /* 0x0000e4000c1e1100 */
[----:B0-----:R-:W-:Y:S02]  /*2cf0*/  @P5 IMAD.MOV.U32 R26, RZ, RZ, R51 ;  /* 0x000000ffff1a5224 */ /* 0x001fe400078e0033 */
[----:B------:R-:W-:-:S05]  /*2d00*/  @P5 IMAD.MOV.U32 R27, RZ, RZ, R52 ;  /* 0x000000ffff1b5224 */ /* 0x000fca00078e0034 */
[----:B------:R-:W4:Y:S01]  /*2d10*/  @P5 LDG.E.U8 R40, desc[UR22][R26.64] ;  /* 0x000000161a285981 */ /* 0x000f22000c1e1100 */
[----:B------:R-:W-:-:S03]  /*2d20*/  PLOP3.LUT P4, PT, PT, PT, UP1, 0x80, 0x8 ;  /* 0x000000000008781c */ /* 0x000fc60003f8f018 */
[----:B------:R-:W-:Y:S04]  /*2d30*/  STL [R1+0x74], R51 ;  /* 0x0000743301007387 */ /* 0x000fe80000100800 */
[----:B------:R-:W-:Y:S01]  /*2d40*/  STL [R1+0x50], R55 ;  /* 0x0000503701007387 */ /* 0x000fe20000100800 */
[----:B------:R-:W-:Y:S02]  /*2d50*/  IADD3 R19, P5, PT, R18, R10, RZ ;  /* 0x0000000a12137210 */ /* 0x000fe40007fbe0ff */
[----:B------:R-:W-:Y:S01]  /*2d60*/  PRMT R39, RZ, 0x7610, R39 ;  /* 0x00007610ff277816 */ /* 0x000fe20000000027 */
[----:B--2---:R0:W-:Y:S02]  /*2d70*/  STL [R1+0x324], R37 ;  /* 0x0003242501007387 */ /* 0x0041e40000100800 */
[----:B0-----:R-:W-:-:S04]  /*2d80*/  LOP3.LUT R37, R2, 0x1c, RZ, 0xfc, !PT ;  /* 0x0000001c02257812 */ /* 0x001fc800078efcff */
[----:B------:R-:W-:Y:S01]  /*2d90*/  ISETP.LT.AND P4, PT, R37, UR15, P4 ;  /* 0x0000000f25007c0c */ /* 0x000fe2000a781270 */
[----:B------:R-:W-:Y:S04]  /*2da0*/  STL [R1+0x70], R52 ;  /* 0x0000703401007387 */ /* 0x000fe80000100800 */
[----:B------:R-:W-:Y:S04]  /*2db0*/  STL [R1+0x94], R19 ;  /* 0x0000941301007387 */ /* 0x000fe80000100800 */
[----:B----4-:R0:W-:Y:S02]  /*2dc0*/  STL [R1+0x264], R40 ;  /* 0x0002642801007387 */ /* 0x0101e40000100800 */
[----:B0-----:R-:W-:-:S02]  /*2dd0*/  LEA.HI.X.SX32 R40, R18, R6, 0x1, P5 ;  /* 0x0000000612287211 */ /* 0x001fc400028f0eff */
[----:B------:R-:W-:-:S03]  /*2de0*/  @P4 IMAD.MOV.U32 R18, RZ, RZ, R19 ;  /* 0x000000ffff124224 */ /* 0x000fc600078e0013 */
[----:B------:R-:W-:-:S05]  /*2df0*/  @P4 IMAD.MOV.U32 R19, RZ, RZ, R40 ;  /* 0x000000ffff134224 */ /* 0x000fca00078e0028 */
[----:B------:R-:W2:Y:S01]  /*2e00*/  @P4 LDG.E.U8 R39, desc[UR22][R18.64] ;  /* 0x0000001612274981 */ /* 0x000ea2000c1e1100 */
[C---:B------:R-:W-:Y:S02]  /*2e10*/  LOP3.LUT R52, R2.reuse, 0x24, RZ, 0xfc, !PT ;  /* 0x0000002402347812 */ /* 0x040fe400078efcff */
[----:B------:R-:W-:Y:S02]  /*2e20*/  LOP3.LUT R51, R2, 0x2c, RZ, 0xfc, !PT ;  /* 0x0000002c02337812 */ /* 0x000fe400078efcff */
[----:B------:R-:W-:Y:S02]  /*2e30*/  PLOP3.LUT P1, PT, PT, PT, UP1, 0x80, 0x8 ;  /* 0x000000000008781c */ /* 0x000fe40003f2f018 */
[----:B------:R-:W-:Y:S02]  /*2e40*/  PLOP3.LUT P0, PT, PT, PT, UP1, 0x80, 0x8 ;  /* 0x000000000008781c */ /* 0x000fe40003f0f018 */
[----:B------:R-:W-:Y:S02]  /*2e50*/  ISETP.LT.AND P1, PT, R52, UR15, P1 ;  /* 0x0000000f34007c0c */ /* 0x000fe40008f21270 */
[----:B------:R-:W-:-:S02]  /*2e60*/  ISETP.LT.AND P0, PT, R51, UR15, P0 ;  /* 0x0000000f33007c0c */ /* 0x000fc40008701270 */
[C---:B------:R-:W-:Y:S01]  /*2e70*/  IADD3 R51, P6, PT, R15.reuse, R10, RZ ;  /* 0x0000000a0f337210 */ /* 0x040fe20007fde0ff */
[----:B------:R-:W-:Y:S04]  /*2e80*/  STL [R1+0x90], R40 ;  /* 0x0000902801007387 */ /* 0x000fe80000100800 */
[----:B------:R-:W-:Y:S01]  /*2e90*/  STL [R1+0xb4], R51 ;  /* 0x0000b43301007387 */ /* 0x000fe20000100800 */
[----:B------:R-:W-:Y:S02]  /*2ea0*/  PRMT R50, RZ, 0x7610, R50 ;  /* 0x00007610ff327816 */ /* 0x000fe40000000032 */
[----:B------:R-:W-:Y:S02]  /*2eb0*/  LEA.HI.X.SX32 R15, R15, R6, 0x1, P6 ;  /* 0x000000060f0f7211 */ /* 0x000fe400030f0eff */
[----:B------:R-:W-:-:S02]  /*2ec0*/  LOP3.LUT R37, R2, 0x34, RZ, 0xfc, !PT ;  /* 0x0000003402257812 */ /* 0x000fc400078efcff */
[----:B------:R-:W-:Y:S02]  /*2ed0*/  PLOP3.LUT P5, PT, PT, PT, UP1, 0x80, 0x8 ;  /* 0x000000000008781c */ /* 0x000fe40003faf018 */
[----:B------:R-:W-:Y:S02]  /*2ee0*/  PRMT R34, RZ, 0x7610, R34 ;  /* 0x00007610ff227816 */ /* 0x000fe40000000022 */
[----:B------:R-:W-:Y:S02]  /*2ef0*/  ISETP.LT.AND P5, PT, R37, UR15, P5 ;  /* 0x0000000f25007c0c */ /* 0x000fe4000afa1270 */
[----:B------:R-:W-:-:S04]  /*2f00*/  IADD3 R37, P6, PT, R13, R10, RZ ;  /* 0x0000000a0d257210 */ /* 0x000fc80007fde0ff */
[----:B------:R-:W-:Y:S02]  /*2f10*/  LEA.HI.X.SX32 R13, R13, R6, 0x1, P6 ;  /* 0x000000060d0d7211 */ /* 0x000fe400030f0eff */
[----:B------:R-:W-:Y:S01]  /*2f20*/  PRMT R35, RZ, 0x7610, R35 ;  /* 0x00007610ff237816 */ /* 0x000fe20000000023 */
[----:B--2---:R0:W-:Y:S02]  /*2f30*/  STL [R1+0x2f0], R39 ;  /* 0x0002f02701007387 */ /* 0x0041e40000100800 */
[----:B0-----:R-:W-:-:S04]  /*2f40*/  IADD3 R39, P4, PT, R14, R10, RZ ;  /* 0x0000000a0e277210 */ /* 0x001fc80007f9e0ff */
[----:B------:R-:W-:Y:S01]  /*2f50*/  LEA.HI.X.SX32 R40, R14, R6, 0x1, P4 ;  /* 0x000000060e287211 */ /* 0x000fe200020f0eff */
[----:B------:R-:W-:Y:S01]  /*2f60*/  @P1 IMAD.MOV.U32 R14, RZ, RZ, R51 ;  /* 0x000000ffff0e1224 */ /* 0x000fe200078e0033 */
[----:B---3--:R-:W-:Y:S04]  /*2f70*/  STL [R1+0x2f8], R53 ;  /* 0x0002f83501007387 */ /* 0x008fe80000100800 */
[----:B------:R-:W-:Y:S04]  /*2f80*/  STL [R1+0x4d4], R39 ;  /* 0x0004d42701007387 */ /* 0x000fe80000100800 */
[----:B------:R0:W-:Y:S04]  /*2f90*/  STL [R1+0xb0], R15 ;  /* 0x0000b00f01007387 */ /* 0x0001e80000100800 */
[----:B------:R1:W2:Y:S02]  /*2fa0*/  @P1 LDG.E.U8 R50, desc[UR22][R14.64] ;  /* 0x000000160e321981 */ /* 0x0002a4000c1e1100 */
[----:B-1----:R-:W-:-:S02]  /*2fb0*/  @P0 IMAD.MOV.U32 R14, RZ, RZ, R39 ;  /* 0x000000ffff0e0224 */ /* 0x002fc400078e0027 */
[----:B0-----:R-:W-:-:S05]  /*2fc0*/  @P0 IMAD.MOV.U32 R15, RZ, RZ, R40 ;  /* 0x000000ffff0f0224 */ /* 0x001fca00078e0028 */
[----:B------:R0:W3:Y:S02]  /*2fd0*/  @P0 LDG.E.U8 R34, desc[UR22][R14.64] ;  /* 0x000000160e220981 */ /* 0x0000e4000c1e1100 */
[----:B0-----:R-:W-:Y:S02]  /*2fe0*/  @P5 IMAD.MOV.U32 R14, RZ, RZ, R37 ;  /* 0x000000ffff0e5224 */ /* 0x001fe400078e0025 */
[----:B------:R-:W-:-:S05]  /*2ff0*/  @P5 IMAD.MOV.U32 R15, RZ, RZ, R13 ;  /* 0x000000ffff0f5224 */ /* 0x000fca00078e000d */
[----:B------:R-:W4:Y:S01]  /*3000*/  @P5 LDG.E.U8 R35, desc[UR22][R14.64] ;  /* 0x000000160e235981 */ /* 0x000f22000c1e1100 */
[----:B------:R-:W-:-:S03]  /*3010*/  PLOP3.LUT P1, PT, PT, PT, UP1, 0x80, 0x8 ;  /* 0x000000000008781c */ /* 0x000fc60003f2f018 */
[----:B------:R-:W-:Y:S04]  /*3020*/  STL [R1+0x4f4], R37 ;  /* 0x0004f42501007387 */ /* 0x000fe80000100800 */
[----:B------:R-:W-:Y:S01]  /*3030*/  STL [R1+0x4d0], R40 ;  /* 0x0004d02801007387 */ /* 0x000fe20000100800 */
[----:B------:R-:W-:Y:S02]  /*3040*/  PLOP3.LUT P0, PT, PT, PT, UP1, 0x80, 0x8 ;  /* 0x000000000008781c */ /* 0x000fe40003f0f018 */
[----:B------:R-:W-:Y:S02]  /*3050*/  PLOP3.LUT P5, PT, PT, PT, UP1, 0x80, 0x8 ;  /* 0x000000000008781c */ /* 0x000fe40003faf018 */
[----:B------:R-:W-:Y:S02]  /*3060*/  PRMT R38, RZ, 0x7610, R38 ;  /* 0x00007610ff267816 */ /* 0x000fe40000000026 */
[----:B------:R-:W-:Y:S01]  /*3070*/  PRMT R30, RZ, 0x7610, R30 ;  /* 0x00007610ff1e7816 */ /* 0x000fe2000000001e */
[----:B---3--:R0:W-:Y:S04]  /*3080*/  STL [R1+0x330], R34 ;  /* 0x0003302201007387 */ /* 0x0081e80000100800 */
[----:B------:R1:W-:Y:S01]  /*3090*/  STL [R1+0x4f0], R13 ;  /* 0x0004f00d01007387 */ /* 0x0003e20000100800 */
[----:B0-----:R-:W-:-:S02]  /*30a0*/  LOP3.LUT R34, R2, 0x3c, RZ, 0xfc, !PT ;  /* 0x0000003c02227812 */ /* 0x001fc400078efcff */
[----:B-1----:R-:W-:Y:S02]  /*30b0*/  LOP3.LUT R13, R2, 0x44, RZ, 0xfc, !PT ;  /* 0x00000044020d7812 */ /* 0x002fe400078efcff */
[----:B------:R-:W-:Y:S02]  /*30c0*/  ISETP.LT.AND P1, PT, R34, UR15, P1 ;  /* 0x0000000f22007c0c */ /* 0x000fe40008f21270 */
[----:B------:R-:W-:Y:S02]  /*30d0*/  ISETP.LT.AND P0, PT, R13, UR15, P0 ;  /* 0x0000000f0d007c0c */ /* 0x000fe40008701270 */
[CC--:B------:R-:W-:Y:S01]  /*30e0*/  IADD3 R13, P4, PT, R12.reuse, R10.reuse, RZ ;  /* 0x0000000a0c0d7210 */ /* 0x0c0fe20007f9e0ff */
[----:B----4-:R0:W-:Y:S01]  /*30f0*/  STL [R1+0x224], R35 ;  /* 0x0002242301007387 */ /* 0x0101e20000100800 */
[----:B------:R-:W-:Y:S02]  /*3100*/  IADD3 R34, P6, PT, R11, R10, RZ ;  /* 0x0000000a0b227210 */ /* 0x000fe40007fde0ff */
[----:B------:R-:W-:Y:S01]  /*3110*/  LEA.HI.X.SX32 R39, R12, R6, 0x1, P4 ;  /* 0x000000060c277211 */ /* 0x000fe200020f0eff */
[----:B------:R1:W-:Y:S01]  /*3120*/  STL [R1+0x514], R13 ;  /* 0x0005140d01007387 */ /* 0x0003e20000100800 */
[----:B0-----:R-:W-:-:S03]  /*3130*/  LOP3.LUT R35, R2, 0x4c, RZ, 0xfc, !PT ;  /* 0x0000004c02237812 */ /* 0x001fc600078efcff */
[----:B------:R-:W-:Y:S01]  /*3140*/  @P1 IMAD.MOV.U32 R12, RZ, RZ, R13 ;  /* 0x000000ffff0c1224 */ /* 0x000fe200078e000d */
[----:B------:R-:W-:Y:S01]  /*3150*/  ISETP.LT.AND P5, PT, R35, UR15, P5 ;  /* 0x0000000f23007c0c */ /* 0x000fe2000afa1270 */
[----:B-1----:R-:W-:Y:S01]  /*3160*/  @P1 IMAD.MOV.U32 R13, RZ, RZ, R39 ;  /* 0x000000ffff0d1224 */ /* 0x002fe200078e0027 */
[----:B------:R-:W-:-:S04]  /*3170*/  LEA.HI.X.SX32 R35, R11, R6, 0x1, P6 ;  /* 0x000000060b237211 */ /* 0x000fc800030f0eff */
[----:B------:R0:W3:Y:S02]  /*3180*/  @P1 LDG.E.U8 R38, desc[UR22][R12.64] ;  /* 0x000000160c261981 */ /* 0x0000e4000c1e1100 */
[----:B0-----:R-:W-:Y:S02]  /*3190*/  @P0 IMAD.MOV.U32 R12, RZ, RZ, R34 ;  /* 0x000000ffff0c0224 */ /* 0x001fe400078e0022 */
[----:B------:R-:W-:-:S05]  /*31a0*/  @P0 IMAD.MOV.U32 R13, RZ, RZ, R35 ;  /* 0x000000ffff0d0224 */ /* 0x000fca00078e0023 */
[----:B------:R-:W4:Y:S01]  /*31b0*/  @P0 LDG.E.U8 R30, desc[UR22][R12.64] ;  /* 0x000000160c1e0981 */ /* 0x000f22000c1e1100 */
[----:B------:R-:W-:Y:S02]  /*31c0*/  LOP3.LUT R37, R2, 0x54, RZ, 0xfc, !PT ;  /* 0x0000005402257812 */ /* 0x000fe400078efcff */
[----:B------:R-:W-:Y:S01]  /*31d0*/  PLOP3.LUT P4, PT, PT, PT, UP1, 0x80, 0x8 ;  /* 0x000000000008781c */ /* 0x000fe20003f8f018 */
[----:B------:R0:W-:Y:S03]  /*31e0*/  STL [R1+0x534], R34 ;  /* 0x0005342201007387 */ /* 0x0001e60000100800 */
[----:B------:R-:W-:Y:S02]  /*31f0*/  ISETP.LT.AND P4, PT, R37, UR15, P4 ;  /* 0x0000000f25007c0c */ /* 0x000fe4000a781270 */
[C---:B------:R-:W-:Y:S01]  /*3200*/  IADD3 R37, P1, PT, R8.reuse, R10, RZ ;  /* 0x0000000a08257210 */ /* 0x040fe20007f3e0ff */
[----:B--2---:R-:W-:Y:S03]  /*3210*/  STL [R1+0x1e4], R50 ;  /* 0x0001e43201007387 */ /* 0x004fe60000100800 */
[----:B------:R-:W-:-:S02]  /*3220*/  LEA.HI.X.SX32 R8, R8, R6, 0x1, P1 ;  /* 0x0000000608087211 */ /* 0x000fc400008f0eff */
[----:B0-----:R-:W-:Y:S01]  /*3230*/  IADD3 R34, P0, PT, R9, R10, RZ ;  /* 0x0000000a09227210 */ /* 0x001fe20007f1e0ff */
[----:B------:R-:W-:Y:S01]  /*3240*/  STL [R1+0x510], R39 ;  /* 0x0005102701007387 */ /* 0x000fe20000100800 */
[----:B------:R-:W-:-:S03]  /*3250*/  PRMT R36, RZ, 0x7610, R36 ;  /* 0x00007610ff247816 */ /* 0x000fc60000000024 */
[----:B------:R0:W-:Y:S04]  /*3260*/  STL [R1+0x530], R35 ;  /* 0x0005302301007387 */ /* 0x0001e80000100800 */
[----:B------:R-:W-:Y:S04]  /*3270*/  STL [R1+0x554], R37 ;  /* 0x0005542501007387 */ /* 0x000fe80000100800 */
[----:B------:R-:W-:Y:S01]  /*3280*/  STL [R1+0x57c], R34 ;  /* 0x00057c2201007387 */ /* 0x000fe20000100800 */
[----:B0-----:R-:W-:Y:S01]  /*3290*/  LEA.HI.X.SX32 R35, R9, R6, 0x1, P0 ;  /* 0x0000000609237211 */ /* 0x001fe200000f0eff */
[----:B------:R-:W-:-:S02]  /*32a0*/  @P5 IMAD.MOV.U32 R9, RZ, RZ, R8 ;  /* 0x000000ffff095224 */ /* 0x000fc400078e0008 */
[----:B------:R0:W-:Y:S01]  /*32b0*/  STL [R1+0x550], R8 ;  /* 0x0005500801007387 */ /* 0x0001e20000100800 */
[----:B------:R-:W-:Y:S01]  /*32c0*/  PRMT R33, RZ, 0x7610, R33 ;  /* 0x00007610ff217816 */ /* 0x000fe20000000021 */
[----:B0-----:R-:W-:Y:S01]  /*32d0*/  @P5 IMAD.MOV.U32 R8, RZ, RZ, R37 ;  /* 0x000000ffff085224 */ /* 0x001fe200078e0025 */
[----:B------:R-:W-:-:S04]  /*32e0*/  PLOP3.LUT P0, PT, PT, PT, UP1, 0x80, 0x8 ;  /* 0x000000000008781c */ /* 0x000fc80003f0f018 */
[----:B------:R0:W2:Y:S02]  /*32f0*/  @P5 LDG.E.U8 R36, desc[UR22][R8.64] ;  /* 0x0000001608245981 */ /* 0x0000a4000c1e1100 */
[----:B0-----:R-:W-:Y:S02]  /*3300*/  @P4 IMAD.MOV.U32 R8, RZ, RZ, R34 ;  /* 0x000000ffff084224 */ /* 0x001fe400078e0022 */
[----:B------:R-:W-:-:S05]  /*3310*/  @P4 IMAD.MOV.U32 R9, RZ, RZ, R35 ;  /* 0x000000ffff094224 */ /* 0x000fca00078e0023 */
[----:B------:R0:W2:Y:S01]  /*3320*/  @P4 LDG.E.U8 R33, desc[UR22][R8.64] ;  /* 0x0000001608214981 */ /* 0x0000a2000c1e1100 */
[----:B------:R-:W-:Y:S02]  /*3330*/  PRMT R32, RZ, 0x7610, R32 ;  /* 0x00007610ff207816 */ /* 0x000fe40000000020 */
[----:B0-----:R-:W-:-:S04]  /*3340*/  IADD3 R8, P5, PT, R21, R10, RZ ;  /* 0x0000000a15087210 */ /* 0x001fc80007fbe0ff */
[----:B------:R-:W-:Y:S01]  /*3350*/  LEA.HI.X.SX32 R9, R21, R6, 0x1, P5 ;  /* 0x0000000615097211 */ /* 0x000fe200028f0eff */
[----:B----4-:R0:W-:Y:S02]  /*3360*/  STL [R1+0x2e0], R30 ;  /* 0x0002e01e01007387 */ /* 0x0101e40000100800 */
[----:B0-----:R-:W-:-:S04]  /*3370*/  LOP3.LUT R30, R2, 0x5c, RZ, 0xfc, !PT ;  /* 0x0000005c021e7812 */ /* 0x001fc800078efcff */
[----:B------:R-:W-:-:S13]  /*3380*/  ISETP.LT.AND P4, PT, R30, UR15, P0 ;  /* 0x0000000f1e007c0c */ /* 0x000fda0008781270 */
[----:B------:R0:W4:Y:S01]  /*3390*/  @P4 LDG.E.U8 R32, desc[UR22][R8.64] ;  /* 0x0000001608204981 */ /* 0x000122000c1e1100 */
[----:B------:R-:W-:Y:S02]  /*33a0*/  LOP3.LUT R34, R2, 0x64, RZ, 0xfc, !PT ;  /* 0x0000006402227812 */ /* 0x000fe400078efcff */
[----:B------:R-:W-:Y:S01]  /*33b0*/  PLOP3.LUT P1, PT, PT, PT, UP1, 0x80, 0x8 ;  /* 0x000000000008781c */ /* 0x000fe20003f2f018 */
[----:B------:R-:W-:Y:S03]  /*33c0*/  STL [R1+0x578], R35 ;  /* 0x0005782301007387 */ /* 0x000fe60000100800 */
[----:B------:R-:W-:Y:S02]  /*33d0*/  ISETP.LT.AND P1, PT, R34, UR15, P1 ;  /* 0x0000000f22007c0c */ /* 0x000fe40008f21270 */
[C---:B------:R-:W-:Y:S02]  /*33e0*/  IADD3 R34, P6, PT, R22.reuse, R10, RZ ;  /* 0x0000000a16227210 */ /* 0x040fe40007fde0ff */
[----:B------:R-:W-:Y:S01]  /*33f0*/  PRMT R31, RZ, 0x7610, R31 ;  /* 0x00007610ff1f7816 */ /* 0x000fe2000000001f */
[----:B--2---:R-:W-:Y:S04]  /*3400*/  STL [R1+0x260], R33 ;  /* 0x0002602101007387 */ /* 0x004fe80000100800 */
[----:B---3--:R-:W-:Y:S04]  /*3410*/  STL [R1+0x2e4], R38 ;  /* 0x0002e42601007387 */ /* 0x008fe80000100800 */
[----:B------:R0:W-:Y:S04]  /*3420*/  STL [R1+0x59c], R8 ;  /* 0x00059c0801007387 */ /* 0x0001e80000100800 */
[----:B------:R1:W-:Y:S04]  /*3430*/  STL [R1+0x598], R9 ;  /* 0x0005980901007387 */ /* 0x0003e80000100800 */
[----:B------:R-:W-:Y:S01]  /*3440*/  STL [R1+0x5cc], R34 ;  /* 0x0005cc2201007387 */ /* 0x000fe20000100800 */
[----:B0-----:R-:W-:-:S05]  /*3450*/  LEA.HI.X.SX32 R8, R22, R6, 0x1, P6 ;  /* 0x0000000616087211 */ /* 0x001fca00030f0eff */
[----:B-1----:R-:W-:Y:S01]  /*3460*/  @P1 IMAD.MOV.U32 R9, RZ, RZ, R8 ;  /* 0x000000ffff091224 */ /* 0x002fe200078e0008 */
[----:B----4-:R0:W-:Y:S04]  /*3470*/  STL [R1+0x2a0], R32 ;  /* 0x0002a02001007387 */ /* 0x0101e80000100800 */
[----:B------:R-:W-:Y:S01]  /*3480*/  STL [R1+0x2b8], R36 ;  /* 0x0002b82401007387 */ /* 0x000fe20000100800 */
        /* <DEDUP_REMOVED lines=25> */
[----:B------:R-:W-:Y:S01]  /*3620*/  IMAD.U32 R25, RZ, RZ, UR12 ;  /* 0x0000000cff197e24 */ /* 0x000fe2000f8e00ff */
[----:B------:R-:W-:Y:S02]  /*3630*/  PLOP3.LUT P4, PT, PT, PT, UP1, 0x80, 0x8 ;  /* 0x000000000008781c */ /* 0x000fe40003f8f018 */
[----:B---3--:R1:W-:Y:S01]  /*3640*/  STL [R1+0x328], R28 ;  /* 0x0003281c01007387 */ /* 0x0083e20000100800 */
[----:B------:R-:W-:Y:S01]  /*3650*/  IMAD R25, R25, 0x2, R17 ;  /* 0x0000000219197824 */ /* 0x000fe200078e0211 */
[----:B------:R-:W-:Y:S02]  /*3660*/  PLOP3.LUT P0, PT, PT, PT, UP1, 0x80, 0x8 ;  /* 0x000000000008781c */ /* 0x000fe40003f0f018 */
[----:B------:R-:W-:Y:S01]  /*3670*/  STL [R1+0x600], R31 ;  /* 0x0006001f01007387 */ /* 0x000fe20000100800 */
[----:B-1----:R-:W-:-:S04]  /*3680*/  LOP3.LUT R28, R2, 0x7c, RZ, 0xfc, !PT ;  /* 0x0000007c021c7812 */ /* 0x002fc800078efcff */
[----:B------:R-:W-:Y:S02]  /*3690*/  ISETP.LT.AND P4, PT, R28, UR15, P4 ;  /* 0x0000000f1c007c0c */ /* 0x000fe4000a781270 */
[C---:B0-----:R-:W-:Y:S02]  /*36a0*/  IADD3 R8, P5, PT, R25.reuse, R10, RZ ;  /* 0x0000000a19087210 */ /* 0x041fe40007fbe0ff */
[----:B------:R-:W-:Y:S02]  /*36b0*/  PRMT R29, RZ, 0x7610, R29 ;  /* 0x00007610ff1d7816 */ /* 0x000fe4000000001d */
[----:B------:R-:W-:Y:S02]  /*36c0*/  LEA.HI.X.SX32 R9, R25, R6, 0x1, P5 ;  /* 0x0000000619097211 */ /* 0x000fe400028f0eff */
[----:B------:R-:W-:-:S05]  /*36d0*/  PRMT R20, RZ, 0x7610, R20 ;  /* 0x00007610ff147816 */ /* 0x000fca0000000014 */
        /* <DEDUP_REMOVED lines=11> */
[----:B------:R0:W2:Y:S01]  /*3790*/  @P0 LDG.E.U8 R20, desc[UR22][R8.64] ;  /* 0x0000001608140981 */ /* 0x0000a2000c1e1100 */
[C---:B------:R-:W-:Y:S02]  /*37a0*/  LOP3.LUT R30, R2.reuse, 0x16, RZ, 0xfc, !PT ;  /* 0x00000016021e7812 */ /* 0x040fe400078efcff */
[----:B------:R-:W-:Y:S02]  /*37b0*/  PLOP3.LUT P1, PT, PT, PT, UP1, 0x80, 0x8 ;  /* 0x000000000008781c */ /* 0x000fe40003f2f018 */
[----:B------:R-:W-:Y:S02]  /*37c0*/  LOP3.LUT R28, R2, 0x26, RZ, 0xfc, !PT ;  /* 0x00000026021c7812 */ /* 0x000fe400078efcff */
[----:B------:R-:W-:Y:S02]  /*37d0*/  PLOP3.LUT P5, PT, PT, PT, UP1, 0x80, 0x8 ;  /* 0x000000000008781c */ /* 0x000fe40003faf018 */
[----:B------:R-:W-:Y:S02]  /*37e0*/  ISETP.LT.AND P1, PT, R30, UR15, P1 ;  /* 0x0000000f1e007c0c */ /* 0x000fe40008f21270 */
[----:B------:R-:W-:-:S02]  /*37f0*/  ISETP.LT.AND P5, PT, R28, UR15, P5 ;  /* 0x0000000f1c007c0c */ /* 0x000fc4000afa1270 */
[-C--:B------:R-:W-:Y:S01]  /*3800*/  IADD3 R28, P4, PT, R42, R10.reuse, RZ ;  /* 0x0000000a2a1c7210 */ /* 0x080fe20007f9e0ff */
[----:B------:R1:W-:Y:S04]  /*3810*/  STL [R1+0x38], R25 ;  /* 0x0000381901007387 */ /* 0x0003e80000100800 */
[----:B------:R-:W-:Y:S04]  /*3820*/  STL [R1+0x7c], R28 ;  /* 0x00007c1c01007387 */ /* 0x000fe80000100800 */
[----:B---3--:R3:W-:Y:S01]  /*3830*/  STL [R1+0x2a8], R29 ;  /* 0x0002a81d01007387 */ /* 0x0087e20000100800 */
[----:B-1----:R-:W-:Y:S01]  /*3840*/  IADD3 R25, P0, PT, R43, R10, RZ ;  /* 0x0000000a2b197210 */ /* 0x002fe20007f1e0ff */
[----:B0-----:R-:W-:Y:S01]  /*3850*/  @P1 IMAD.MOV.U32 R8, RZ, RZ, R28 ;  /* 0x000000ffff081224 */ /* 0x001fe200078e001c */
[----:B------:R-:W-:-:S02]  /*3860*/  PRMT R27, RZ, 0x7610, R27 ;  /* 0x00007610ff1b7816 */ /* 0x000fc4000000001b */
[-C--:B---3--:R-:W-:Y:S01]  /*3870*/  LEA.HI.X.SX32 R29, R42, R6.reuse, 0x1, P4 ;  /* 0x000000062a1d7211 */ /* 0x088fe200020f0eff */
[----:B------:R-:W-:Y:S01]  /*3880*/  STL [R1+0xbc], R25 ;  /* 0x0000bc1901007387 */ /* 0x000fe20000100800 */
[----:B------:R-:W-:-:S03]  /*3890*/  LEA.HI.X.SX32 R26, R43, R6, 0x1, P0 ;  /* 0x000000062b1a7211 */ /* 0x000fc600000f0eff */
[----:B------:R-:W-:Y:S01]  /*38a0*/  @P1 IMAD.MOV.U32 R9, RZ, RZ, R29 ;  /* 0x000000ffff091224 */ /* 0x000fe200078e001d */
[----:B------:R-:W-:Y:S01]  /*38b0*/  STL [R1+0x78], R29 ;  /* 0x0000781d01007387 */ /* 0x000fe20000100800 */
[----:B------:R-:W-:Y:S02]  /*38c0*/  PLOP3.LUT P4, PT, PT, PT, UP1, 0x80, 0x8 ;  /* 0x000000000008781c */ /* 0x000fe40003f8f018 */
[----:B------:R-:W-:Y:S01]  /*38d0*/  PRMT R24, RZ, 0x7610, R24 ;  /* 0x00007610ff187816 */ /* 0x000fe20000000018 */
[----:B------:R0:W3:Y:S01]  /*38e0*/  @P1 LDG.E.U8 R27, desc[UR22][R8.64] ;  /* 0x00000016081b1981 */ /* 0x0000e2000c1e1100 */
[----:B------:R-:W-:Y:S01]  /*38f0*/  PRMT R23, RZ, 0x7610, R23 ;  /* 0x00007610ff177816 */ /* 0x000fe20000000017 */
[----:B0-----:R-:W-:Y:S02]  /*3900*/  @P5 IMAD.MOV.U32 R8, RZ, RZ, R25 ;  /* 0x000000ffff085224 */ /* 0x001fe400078e0019 */
[----:B------:R-:W-:-:S05]  /*3910*/  @P5 IMAD.MOV.U32 R9, RZ, RZ, R26 ;  /* 0x000000ffff095224 */ /* 0x000fca00078e001a */
[----:B------:R0:W4:Y:S02]  /*3920*/  @P5 LDG.E.U8 R24, desc[UR22][R8.64] ;  /* 0x0000001608185981 */ /* 0x000124000c1e1100 */
[----:B0-----:R-:W-:-:S04]  /*3930*/  IADD3 R8, P1, PT, R46, R10, RZ ;  /* 0x0000000a2e087210 */ /* 0x001fc80007f3e0ff */
[----:B------:R-:W-:Y:S01]  /*3940*/  LEA.HI.X.SX32 R9, R46, R6, 0x1, P1 ;  /* 0x000000062e097211 */ /* 0x000fe200008f0eff */
[----:B--2---:R0:W-:Y:S02]  /*3950*/  STL [R1+0x320], R20 ;  /* 0x0003201401007387 */ /* 0x0041e40000100800 */
[----:B0-----:R-:W-:-:S04]  /*3960*/  LOP3.LUT R20, R2, 0x36, RZ, 0xfc, !PT ;  /* 0x0000003602147812 */ /* 0x001fc800078efcff */
[----:B------:R-:W-:-:S13]  /*3970*/  ISETP.LT.AND P4, PT, R20, UR15, P4 ;  /* 0x0000000f14007c0c */ /* 0x000fda000a781270 */
[----:B------:R0:W2:Y:S01]  /*3980*/  @P4 LDG.E.U8 R23, desc[UR22][R8.64] ;  /* 0x0000001608174981 */ /* 0x0000a2000c1e1100 */
[----:B------:R-:W-:Y:S02]  /*3990*/  LOP3.LUT R25, R2, 0x46, RZ, 0xfc, !PT ;  /* 0x0000004602197812 */ /* 0x000fe400078efcff */
[----:B------:R-:W-:Y:S01]  /*39a0*/  PLOP3.LUT P0, PT, PT, PT, UP1, 0x80, 0x8 ;  /* 0x000000000008781c */ /* 0x000fe20003f0f018 */
[----:B------:R-:W-:Y:S03]  /*39b0*/  STL [R1+0xb8], R26 ;  /* 0x0000b81a01007387 */ /* 0x000fe60000100800 */
[----:B------:R-:W-:Y:S02]  /*39c0*/  ISETP.LT.AND P0, PT, R25, UR15, P0 ;  /* 0x0000000f19007c0c */ /* 0x000fe40008701270 */
[C---:B------:R-:W-:Y:S02]  /*39d0*/  IADD3 R25, P6, PT, R48.reuse, R10, RZ ;  /* 0x0000000a30197210 */ /* 0x040fe40007fde0ff */
[----:B------:R-:W-:Y:S01]  /*39e0*/  PRMT R21, RZ, 0x7610, R21 ;  /* 0x00007610ff157816 */ /* 0x000fe20000000015 */
[----:B----4-:R-:W-:Y:S04]  /*39f0*/  STL [R1+0x2ec], R24 ;  /* 0x0002ec1801007387 */ /* 0x010fe80000100800 */
[----:B------:R0:W-:Y:S04]  /*3a00*/  STL [R1+0x4fc], R8 ;  /* 0x0004fc0801007387 */ /* 0x0001e80000100800 */
[----:B------:R1:W-:Y:S04]  /*3a10*/  STL [R1+0x4f8], R9 ;  /* 0x0004f80901007387 */ /* 0x0003e80000100800 */
[----:B------:R-:W-:Y:S01]  /*3a20*/  STL [R1+0x53c], R25 ;  /* 0x00053c1901007387 */ /* 0x000fe20000100800 */
[----:B0-----:R-:W-:-:S05]  /*3a30*/  LEA.HI.X.SX32 R8, R48, R6, 0x1, P6 ;  /* 0x0000000630087211 */ /* 0x001fca00030f0eff */
[----:B-1----:R-:W-:Y:S01]  /*3a40*/  @P0 IMAD.MOV.U32 R9, RZ, RZ, R8 ;  /* 0x000000ffff090224 */ /* 0x002fe200078e0008 */
[----:B--2---:R0:W-:Y:S04]  /*3a50*/  STL [R1+0x23c], R23 ;  /* 0x00023c1701007387 */ /* 0x0041e80000100800 */
[----:B---3--:R-:W-:Y:S01]  /*3a60*/  STL [R1+0x268], R27 ;  /* 0x0002681b01007387 */ /* 0x008fe20000100800 */
        /* <DEDUP_REMOVED lines=25> */
[----:B------:R-:W-:Y:S02]  /*3c00*/  LOP3.LUT R20, R2, 0x76, RZ, 0xfc, !PT ;  /* 0x0000007602147812 */ /* 0x000fe400078efcff */
[----:B------:R-:W-:Y:S01]  /*3c10*/  PLOP3.LUT P0, PT, PT, PT, UP1, 0x80, 0x8 ;  /* 0x000000000008781c */ /* 0x000fe20003f0f018 */
[----:B------:R-:W-:Y:S04]  /*3c20*/  STL [R1+0x5d0], R21 ;  /* 0x0005d01501007387 */ /* 0x000fe80000100800 */
[----:B---3--:R1:W-:Y:S01]  /*3c30*/  STL [R1+0x270], R13 ;  /* 0x0002700d01007387 */ /* 0x0083e20000100800 */
[----:B------:R-:W-:Y:S02]  /*3c40*/  ISETP.LT.AND P0, PT, R20, UR15, P0 ;  /* 0x0000000f14007c0c */ /* 0x000fe40008701270 */
[----:B------:R-:W-:-:S02]  /*3c50*/  PLOP3.LUT P4, PT, PT, PT, UP1, 0x80, 0x8 ;  /* 0x000000000008781c */ /* 0x000fc40003f8f018 */
[----:B------:R-:W-:Y:S02]  /*3c60*/  PLOP3.LUT P1, PT, PT, PT, UP1, 0x80, 0x8 ;  /* 0x000000000008781c */ /* 0x000fe40003f2f018 */
[C---:B0-----:R-:W-:Y:S02]  /*3c70*/  IADD3 R9, P5, PT, R44.reuse, R10, RZ ;  /* 0x0000000a2c097210 */ /* 0x041fe40007fbe0ff */
[----:B-1----:R-:W-:Y:S02]  /*3c80*/  LEA.HI R13, R49, 0xe, RZ, 0x1a ;  /* 0x0000000e310d7811 */ /* 0x002fe400078fd0ff */
[----:B------:R-:W-:Y:S02]  /*3c90*/  LEA.HI.X.SX32 R23, R44, R6, 0x1, P5 ;  /* 0x000000062c177211 */ /* 0x000fe400028f0eff */
[C---:B------:R-:W-:Y:S01]  /*3ca0*/  ISETP.LT.AND P4, PT, R13.reuse, UR15, P4 ;  /* 0x0000000f0d007c0c */ /* 0x040fe2000a781270 */
[----:B------:R-:W-:Y:S01]  /*3cb0*/  IMAD R2, R13, UR12, RZ ;  /* 0x0000000c0d027c24 */ /* 0x000fe2000f8e02ff */
[----:B------:R-:W-:-:S04]  /*3cc0*/  PRMT R22, RZ, 0x7610, R22 ;  /* 0x00007610ff167816 */ /* 0x000fc80000000016 */
[----:B------:R-:W-:-:S04]  /*3cd0*/  IADD3 R20, P6, PT, R2, R10, RZ ;  /* 0x0000000a02147210 */ /* 0x000fc80007fde0ff */
[----:B------:R-:W-:Y:S02]  /*3ce0*/  LEA.HI.X.SX32 R21, R2, R6, 0x1, P6 ;  /* 0x0000000602157211 */ /* 0x000fe400030f0eff */
[----:B------:R-:W-:Y:S02]  /*3cf0*/  PRMT R16, RZ, 0x7610, R16 ;  /* 0x00007610ff107816 */ /* 0x000fe40000000010 */
[----:B------:R-:W-:Y:S01]  /*3d00*/  PRMT R11, RZ, 0x7610, R11 ;  /* 0x00007610ff0b7816 */ /* 0x000fe2000000000b */
[----:B--2---:R0:W-:Y:S02]  /*3d10*/  STL [R1+0x2b0], R12 ;  /* 0x0002b00c01007387 */ /* 0x0041e40000100800 */
[----:B0-----:R-:W-:-:S05]  /*3d20*/  LEA.HI R12, R49, 0x1e, RZ, 0x1a ;  /* 0x0000001e310c7811 */ /* 0x001fca00078fd0ff */
[C---:B------:R-:W-:Y:S01]  /*3d30*/  IMAD R8, R12.reuse, UR12, RZ ;  /* 0x0000000c0c087c24 */ /* 0x040fe2000f8e02ff */
[----:B------:R-:W-:-:S04]  /*3d40*/  ISETP.LT.AND P1, PT, R12, UR15, P1 ;  /* 0x0000000f0c007c0c */ /* 0x000fc80008f21270 */
[C---:B------:R-:W-:Y:S01]  /*3d50*/  IADD3 R12, P5, PT, R8.reuse, R10, RZ ;  /* 0x0000000a080c7210 */ /* 0x040fe20007fbe0ff */
[----:B------:R0:W-:Y:S03]  /*3d60*/  STL [R1+0x5b8], R9 ;  /* 0x0005b80901007387 */ /* 0x0001e60000100800 */
[----:B------:R-:W-:Y:S01]  /*3d70*/  LEA.HI.X.SX32 R13, R8, R6, 0x1, P5 ;  /* 0x00000006080d7211 */ /* 0x000fe200028f0eff */
[----:B------:R-:W-:Y:S02]  /*3d80*/  @P0 IMAD.MOV.U32 R8, RZ, RZ, R9 ;  /* 0x000000ffff080224 */ /* 0x000fe400078e0009 */
[----:B0-----:R-:W-:-:S05]  /*3d90*/  @P0 IMAD.MOV.U32 R9, RZ, RZ, R23 ;  /* 0x000000ffff090224 */ /* 0x001fca00078e0017 */
[----:B------:R0:W2:Y:S02]  /*3da0*/  @P0 LDG.E.U8 R22, desc[UR22][R8.64] ;  /* 0x0000001608160981 */ /* 0x0000a4000c1e1100 */
[----:B0-----:R-:W-:Y:S02]  /*3db0*/  @P4 IMAD.MOV.U32 R8, RZ, RZ, R20 ;  /* 0x000000ffff084224 */ /* 0x001fe400078e0014 */
[----:B------:R-:W-:-:S05]  /*3dc0*/  @P4 IMAD.MOV.U32 R9, RZ, RZ, R21 ;  /* 0x000000ffff094224 */ /* 0x000fca00078e0015 */
[----:B------:R0:W3:Y:S02]  /*3dd0*/  @P4 LDG.E.U8 R16, desc[UR22][R8.64] ;  /* 0x0000001608104981 */ /* 0x0000e4000c1e1100 */
[----:B0-----:R-:W-:Y:S02]  /*3de0*/  @P1 IMAD.MOV.U32 R8, RZ, RZ, R12 ;  /* 0x000000ffff081224 */ /* 0x001fe400078e000c */
[----:B------:R-:W-:-:S05]  /*3df0*/  @P1 IMAD.MOV.U32 R9, RZ, RZ, R13 ;  /* 0x000000ffff091224 */ /* 0x000fca00078e000d */
[----:B------:R0:W4:Y:S01]  /*3e00*/  @P1 LDG.E.U8 R11, desc[UR22][R8.64] ;  /* 0x00000016080b1981 */ /* 0x000122000c1e1100 */
[----:B------:R-:W-:-:S03]  /*3e10*/  PLOP3.LUT P0, PT, PT, PT, UP1, 0x80, 0x8 ;  /* 0x000000000008781c */ /* 0x000fc60003f0f018 */
[----:B------:R-:W-:Y:S01]  /*3e20*/  STL [R1+0x5c], R20 ;  /* 0x00005c1401007387 */ /* 0x000fe20000100800 */
[----:B------:R-:W-:-:S03]  /*3e30*/  VIADD R2, R0, 0x1 ;  /* 0x0000000100027836 */ /* 0x000fc60000000000 */
[----:B------:R-:W-:Y:S04]  /*3e40*/  STL [R1+0x5b4], R23 ;  /* 0x0005b41701007387 */ /* 0x000fe80000100800 */
[----:B------:R1:W-:Y:S01]  /*3e50*/  STL [R1+0x9c], R12 ;  /* 0x00009c0c01007387 */ /* 0x0003e20000100800 */
[----:B------:R-:W-:Y:S02]  /*3e60*/  ISETP.GE.AND P5, PT, R2, RZ, PT ;  /* 0x000000ff0200720c */ /* 0x000fe40003fa6270 */
[----:B------:R-:W-:Y:S02]  /*3e70*/  IABS R2, R2 ;  /* 0x0000000200027213 */ /* 0x000fe40000000000 */
[----:B-1----:R-:W-:Y:S01]  /*3e80*/  LEA.HI R12, R49, 0x2e, RZ, 0x1a ;  /* 0x0000002e310c7811 */ /* 0x002fe200078fd0ff */
[----:B------:R-:W-:Y:S03]  /*3e90*/  STL [R1+0x58], R21 ;  /* 0x0000581501007387 */ /* 0x000fe60000100800 */
[C---:B------:R-:W-:Y:S01]  /*3ea0*/  ISETP.LT.AND P0, PT, R12.reuse, UR15, P0 ;  /* 0x0000000f0c007c0c */ /* 0x040fe20008701270 */
[----:B0-----:R-:W-:Y:S01]  /*3eb0*/  IMAD R9, R12, UR12, RZ ;  /* 0x0000000c0c097c24 */ /* 0x001fe2000f8e02ff */
[----:B------:R0:W-:Y:S01]  /*3ec0*/  STL [R1+0x98], R13 ;  /* 0x0000980d01007387 */ /* 0x0001e20000100800 */
[----:B------:R-:W-:Y:S01]  /*3ed0*/  PLOP3.LUT P1, PT, PT, PT, UP1, 0x80, 0x8 ;  /* 0x000000000008781c */ /* 0x000fe20003f2f018 */
[----:B------:R-:W-:Y:S01]  /*3ee0*/  IMAD.HI.U32 R8, R5, R2, RZ ;  /* 0x0000000205087227 */ /* 0x000fe200078e00ff */
[----:B------:R-:W-:-:S02]  /*3ef0*/  PLOP3.LUT P4, PT, PT, PT, UP1, 0x80, 0x8 ;  /* 0x000000000008781c */ /* 0x000fc40003f8f018 */
[----:B0-----:R-:W-:Y:S02]  /*3f00*/  LEA.HI R13, R49, 0x3e, RZ, 0x1a ;  /* 0x0000003e310d7811 */ /* 0x001fe400078fd0ff */
[----:B------:R-:W-:Y:S02]  /*3f10*/  PRMT R15, RZ, 0x7610, R15 ;  /* 0x00007610ff0f7816 */ /* 0x000fe4000000000f */
[C---:B------:R-:W-:Y:S01]  /*3f20*/  ISETP.LT.AND P1, PT, R13.reuse, UR15, P1 ;  /* 0x0000000f0d007c0c */ /* 0x040fe20008f21270 */
[----:B------:R-:W-:Y:S01]  /*3f30*/  IMAD R12, R13, UR12, RZ ;  /* 0x0000000c0d0c7c24 */ /* 0x000fe2000f8e02ff */
[----:B----4-:R0:W-:Y:S04]  /*3f40*/  STL [R1+0x27c], R11 ;  /* 0x00027c0b01007387 */ /* 0x0101e80000100800 */
[----:B---3--:R1:W-:Y:S01]  /*3f50*/  STL [R1+0x2b4], R16 ;  /* 0x0002b41001007387 */ /* 0x0083e20000100800 */
[----:B0-----:R-:W-:-:S02]  /*3f60*/  LEA.HI R11, R49, 0x4e, RZ, 0x1a ;  /* 0x0000004e310b7811 */ /* 0x001fc400078fd0ff */
[----:B-1----:R-:W-:-:S03]  /*3f70*/  IADD3 R16, P6, PT, R9, R10, RZ ;  /* 0x0000000a09107210 */ /* 0x002fc60007fde0ff */
[C---:B------:R-:W-:Y:S01]  /*3f80*/  IMAD R13, R11.reuse, UR12, RZ ;  /* 0x0000000c0b0d7c24 */ /* 0x040fe2000f8e02ff */
[----:B------:R-:W-:Y:S01]  /*3f90*/  ISETP.LT.AND P4, PT, R11, UR15, P4 ;  /* 0x0000000f0b007c0c */ /* 0x000fe2000a781270 */
[----:B------:R-:W-:Y:S01]  /*3fa0*/  IMAD.MOV R11, RZ, RZ, -R8 ;  /* 0x000000ffff0b7224 */ /* 0x000fe200078e0a08 */
[----:B------:R-:W-:Y:S01]  /*3fb0*/  LEA.HI.X.SX32 R9, R9, R6, 0x1, P6 ;  /* 0x0000000609097211 */ /* 0x000fe200030f0eff */
[----:B------:R-:W-:-:S05]  /*3fc0*/  @P0 IMAD.MOV.U32 R8, RZ, RZ, R16 ;  /* 0x000000ffff080224 */ /* 0x000fca00078e0010 */
[----:B------:R0:W3:Y:S01]  /*3fd0*/  @P0 LDG.E.U8 R15, desc[UR22][R8.64] ;  /* 0x00000016080f0981 */ /* 0x0000e2000c1e1100 */
[----:B------:R-:W-:-:S03]  /*3fe0*/  IADD3 R20, P6, PT, R12, R10, RZ ;  /* 0x0000000a0c147210 */ /* 0x000fc60007fde0ff */
[----:B------:R-:W-:Y:S01]  /*3ff0*/  STL [R1+0x4dc], R16 ;  /* 0x0004dc1001007387 */ /* 0x000fe20000100800 */
[----:B------:R-:W-:-:S03]  /*4000*/  LEA.HI.X.SX32 R12, R12, R6, 0x1, P6 ;  /* 0x000000060c0c7211 */ /* 0x000fc600030f0eff */
[----:B------:R1:W-:Y:S04]  /*4010*/  STL [R1+0x4d8], R9 ;  /* 0x0004d80901007387 */ /* 0x0003e80000100800 */
[----:B--2---:R-:W-:Y:S01]  /*4020*/  STL [R1+0x238], R22 ;  /* 0x0002381601007387 */ /* 0x004fe20000100800 */
[----:B------:R-:W-:Y:S01]  /*4030*/  PRMT R18, RZ, 0x7610, R18 ;  /* 0x00007610ff127816 */ /* 0x000fe20000000012 */
[----:B0-----:R-:W-:Y:S01]  /*4040*/  @P1 IMAD.MOV.U32 R8, RZ, RZ, R20 ;  /* 0x000000ffff081224 */ /* 0x001fe200078e0014 */
[----:B------:R-:W-:Y:S01]  /*4050*/  ISETP.GT.U32.AND P6, PT, R4, R3, PT ;  /* 0x000000030400720c */ /* 0x000fe20003fc4070 */
[----:B-1----:R-:W-:Y:S01]  /*4060*/  @P1 IMAD.MOV.U32 R9, RZ, RZ, R12 ;  /* 0x000000ffff091224 */ /* 0x002fe200078e000c */
[----:B------:R-:W-:-:S04]  /*4070*/  PRMT R14, RZ, 0x7610, R14 ;  /* 0x00007610ff0e7816 */ /* 0x000fc8000000000e */
[----:B------:R0:W2:Y:S01]  /*4080*/  @P1 LDG.E.U8 R18, desc[UR22][R8.64] ;  /* 0x0000001608121981 */ /* 0x0000a2000c1e1100 */
[----:B------:R-:W-:-:S06]  /*4090*/  IMAD R2, R4, R11, R2 ;  /* 0x0000000b04027224 */ /* 0x000fcc00078e0202 */
[----:B------:R-:W-:Y:S01]  /*40a0*/  @!P6 IMAD.IADD R3, R3, 0x1, -R4 ;  /* 0x000000010303e824 */ /* 0x000fe200078e0a04 */
[----:B------:R-:W-:Y:S01]  /*40b0*/  PRMT R17, RZ, 0x7610, R17 ;  /* 0x00007610ff117816 */ /* 0x000fe20000000011 */
[----:B---3--:R1:W-:Y:S04]  /*40c0*/  STL [R1+0x278], R15 ;  /* 0x0002780f01007387 */ /* 0x0083e80000100800 */
[----:B------:R-:W-:Y:S01]  /*40d0*/  STL [R1+0x51c], R20 ;  /* 0x00051c1401007387 */ /* 0x000fe20000100800 */
[----:B-1----:R-:W-:-:S04]  /*40e0*/  IADD3 R15, P0, PT, R13, R10, RZ ;  /* 0x0000000a0d0f7210 */ /* 0x002fc80007f1e0ff */
[----:B------:R-:W-:Y:S01]  /*40f0*/  LEA.HI.X.SX32 R16, R13, R6, 0x1, P0 ;  /* 0x000000060d107211 */ /* 0x000fe200000f0eff */
[----:B------:R-:W-:Y:S01]  /*4100*/  STL [R1+0x55c], R15 ;  /* 0x00055c0f01007387 */ /* 0x000fe20000100800 */
[----:B0-----:R-:W-:-:S03]  /*4110*/  @P4 IMAD.MOV.U32 R8, RZ, RZ, R15 ;  /* 0x000000ffff084224 */ /* 0x001fc600078e000f */
[----:B------:R0:W-:Y:S01]  /*4120*/  STL [R1+0x518], R12 ;  /* 0x0005180c01007387 */ /* 0x0001e20000100800 */
[----:B------:R-:W-:Y:S01]  /*4130*/  @P4 IMAD.MOV.U32 R9, RZ, RZ, R16 ;  /* 0x000000ffff094224 */ /* 0x000fe200078e0010 */
[----:B------:R-:W-:-:S04]  /*4140*/  PLOP3.LUT P0, PT, PT, PT, UP1, 0x80, 0x8 ;  /* 0x000000000008781c */ /* 0x000fc80003f0f018 */
[----:B------:R1:W3:Y:S01]  /*4150*/  @P4 LDG.E.U8 R14, desc[UR22][R8.64] ;  /* 0x00000016080e4981 */ /* 0x0002e2000c1e1100 */
[----:B0-----:R-:W-:-:S04]  /*4160*/  LEA.HI R12, R49, 0x5e, RZ, 0x1a ;  /* 0x0000005e310c7811 */ /* 0x001fc800078fd0ff */
[C---:B------:R-:W-:Y:S01]  /*4170*/  ISETP.LT.AND P0, PT, R12.reuse, UR15, P0 ;  /* 0x0000000f0c007c0c */ /* 0x040fe20008701270 */
[----:B------:R-:W-:-:S05]  /*4180*/  IMAD R11, R12, UR12, RZ ;  /* 0x0000000c0c0b7c24 */ /* 0x000fca000f8e02ff */
[----:B------:R-:W-:-:S04]  /*4190*/  IADD3 R12, P6, PT, R11, R10, RZ ;  /* 0x0000000a0b0c7210 */ /* 0x000fc80007fde0ff */
[----:B------:R-:W-:-:S05]  /*41a0*/  LEA.HI.X.SX32 R13, R11, R6, 0x1, P6 ;  /* 0x000000060b0d7211 */ /* 0x000fca00030f0eff */
[----:B------:R0:W4:Y:S01]  /*41b0*/  @P0 LDG.E.U8 R17, desc[UR22][R12.64] ;  /* 0x000000160c110981 */ /* 0x000122000c1e1100 */
[----:B-1----:R-:W-:-:S03]  /*41c0*/  VIADD R8, R0, 0x2 ;  /* 0x0000000200087836 */ /* 0x002fc60000000000 */
[----:B------:R1:W-:Y:S01]  /*41d0*/  STL [R1+0x558], R16 ;  /* 0x0005581001007387 */ /* 0x0003e20000100800 */
[----:B------:R-:W-:Y:S02]  /*41e0*/  LEA.HI R15, R49, 0x6e, RZ, 0x1a ;  /* 0x0000006e310f7811 */ /* 0x000fe400078fd0ff */
[----:B------:R-:W-:Y:S02]  /*41f0*/  PLOP3.LUT P4, PT, PT, PT, UP1, 0x80, 0x8 ;  /* 0x000000000008781c */ /* 0x000fe40003f8f018 */
[----:B------:R-:W-:Y:S02]  /*4200*/  ISETP.GE.AND P1, PT, R8, RZ, PT ;  /* 0x000000ff0800720c */ /* 0x000fe40003f26270 */
[----:B------:R-:W-:Y:S02]  /*4210*/  IABS R9, R8 ;  /* 0x0000000800097213 */ /* 0x000fe40000000000 */
[C---:B------:R-:W-:Y:S01]  /*4220*/  ISETP.LT.AND P4, PT, R15.reuse, UR15, P4 ;  /* 0x0000000f0f007c0c */ /* 0x040fe2000a781270 */
[----:B-1----:R-:W-:Y:S01]  /*4230*/  IMAD R16, R15, UR12, RZ ;  /* 0x0000000c0f107c24 */ /* 0x002fe2000f8e02ff */
[----:B------:R-:W-:Y:S01]  /*4240*/  ISETP.GT.U32.AND P0, PT, R4, R3, PT ;  /* 0x000000030400720c */ /* 0x000fe20003f04070 */
[----:B------:R-:W-:-:S04]  /*4250*/  IMAD.HI.U32 R11, R5, R9, RZ ;  /* 0x00000009050b7227 */ /* 0x000fc800078e00ff */
[----:B------:R-:W-:-:S04]  /*4260*/  IMAD.MOV R11, RZ, RZ, -R11 ;  /* 0x000000ffff0b7224 */ /* 0x000fc800078e0a0b */
[----:B------:R-:W-:-:S04]  /*4270*/  IMAD R9, R4, R11, R9 ;  /* 0x0000000b04097224 */ /* 0x000fc800078e0209 */
[----:B------:R-:W-:Y:S01]  /*4280*/  @!P0 IMAD.IADD R3, R3, 0x1, -R4 ;  /* 0x0000000103038824 */ /* 0x000fe200078e0a04 */
[----:B------:R-:W-:Y:S01]  /*4290*/  PRMT R19, RZ, 0x7610, R19 ;  /* 0x00007610ff137816 */ /* 0x000fe20000000013 */
[----:B---3--:R1:W-:Y:S02]  /*42a0*/  STL [R1+0x234], R14 ;  /* 0x0002340e01007387 */ /* 0x0083e40000100800 */
[----:B-1----:R-:W-:-:S05]  /*42b0*/  VIADD R14, R0, 0x3 ;  /* 0x00000003000e7836 */ /* 0x002fca0000000000 */
[----:B------:R-:W-:Y:S01]  /*42c0*/  IABS R8, R14 ;  /* 0x0000000e00087213 */ /* 0x000fe20000000000 */
[----:B------:R0:W-:Y:S04]  /*42d0*/  STL [R1+0x5a4], R12 ;  /* 0x0005a40c01007387 */ /* 0x0001e80000100800 */
[----:B------:R-:W-:Y:S01]  /*42e0*/  IMAD.HI.U32 R15, R5, R8, RZ ;  /* 0x00000008050f7227 */ /* 0x000fe200078e00ff */
[----:B------:R-:W-:Y:S04]  /*42f0*/  STL [R1+0x5a0], R13 ;  /* 0x0005a00d01007387 */ /* 0x000fe80000100800 */
[----:B--2---:R-:W-:Y:S01]  /*4300*/  STL [R1+0x230], R18 ;  /* 0x0002301201007387 */ /* 0x004fe20000100800 */
[----:B0-----:R-:W-:-:S03]  /*4310*/  IMAD.MOV R12, RZ, RZ, -R15 ;  /* 0x000000ffff0c7224 */ /* 0x001fc600078e0a0f */
[----:B----4-:R0:W-:Y:S01]  /*4320*/  STL [R1+0x22c], R17 ;  /* 0x00022c1101007387 */ /* 0x0101e20000100800 */
[----:B------:R-:W-:Y:S01]  /*4330*/  PRMT R15, RZ, 0x7610, R15 ;  /* 0x00007610ff0f7816 */ /* 0x000fe2000000000f */
[----:B------:R-:W-:Y:S01]  /*4340*/  IMAD R8, R4, R12, R8 ;  /* 0x0000000c04087224 */ /* 0x000fe200078e0208 */
[----:B0-----:R-:W-:-:S04]  /*4350*/  IADD3 R17, P6, PT, R16, R10, RZ ;  /* 0x0000000a10117210 */ /* 0x001fc80007fde0ff */
[----:B------:R-:W-:Y:S01]  /*4360*/  LEA.HI.X.SX32 R13, R16, R6, 0x1, P6 ;  /* 0x00000006100d7211 */ /* 0x000fe200030f0eff */
[----:B------:R-:W-:-:S05]  /*4370*/  @P4 IMAD.MOV.U32 R12, RZ, RZ, R17 ;  /* 0x000000ffff0c4224 */ /* 0x000fca00078e0011 */
[----:B------:R0:W2:Y:S01]  /*4380*/  @P4 LDG.E.U8 R15, desc[UR22][R12.64] ;  /* 0x000000160c0f4981 */ /* 0x0000a2000c1e1100 */
[----:B------:R-:W-:-:S05]  /*4390*/  LEA.HI R18, R49, 0x7e, RZ, 0x1a ;  /* 0x0000007e31127811 */ /* 0x000fca00078fd0ff */
[----:B------:R-:W-:Y:S01]  /*43a0*/  IMAD R11, R18, UR12, RZ ;  /* 0x0000000c120b7c24 */ /* 0x000fe2000f8e02ff */
[----:B------:R1:W-:Y:S04]  /*43b0*/  STL [R1+0x5b0], R17 ;  /* 0x0005b01101007387 */ /* 0x0003e80000100800 */
[----:B------:R-:W-:-:S04]  /*43c0*/  IADD3 R16, P0, PT, R11, R10, RZ ;  /* 0x0000000a0b107210 */ /* 0x000fc80007f1e0ff */
[----:B-1----:R-:W-:Y:S02]  /*43d0*/  LEA.HI.X.SX32 R17, R11, R6, 0x1, P0 ;  /* 0x000000060b117211 */ /* 0x002fe400000f0eff */
[----:B------:R-:W-:-:S04]  /*43e0*/  PLOP3.LUT P0, PT, PT, PT, UP1, 0x80, 0x8 ;  /* 0x000000000008781c */ /* 0x000fc80003f0f018 */
[----:B------:R-:W-:-:S13]  /*43f0*/  ISETP.LT.AND P0, PT, R18, UR15, P0 ;  /* 0x0000000f12007c0c */ /* 0x000fda0008701270 */
[----:B------:R1:W3:Y:S01]  /*4400*/  @P0 LDG.E.U8 R19, desc[UR22][R16.64] ;  /* 0x0000001610130981 */ /* 0x0002e2000c1e1100 */
[----:B------:R-:W-:Y:S01]  /*4410*/  ISETP.GT.U32.AND P4, PT, R4, R2, PT ;  /* 0x000000020400720c */ /* 0x000fe20003f84070 */
[----:B0-----:R-:W-:Y:S01]  /*4420*/  VIADD R12, R0, 0x4 ;  /* 0x00000004000c7836 */ /* 0x001fe20000000000 */
[----:B------:R-:W-:Y:S01]  /*4430*/  ISETP.GT.U32.AND P6, PT, R4, R9, PT ;  /* 0x000000090400720c */ /* 0x000fe20003fc4070 */
[----:B------:R0:W-:Y:S03]  /*4440*/  STL [R1+0x5ac], R13 ;  /* 0x0005ac0d01007387 */ /* 0x0001e60000100800 */
[----:B------:R-:W-:Y:S01]  /*4450*/  IABS R10, R12 ;  /* 0x0000000c000a7213 */ /* 0x000fe20000000000 */
[----:B------:R-:W-:-:S06]  /*4460*/  IMAD.MOV.U32 R74, RZ, RZ, R3 ;  /* 0x000000ffff4a7224 */ /* 0x000fcc00078e0003 */
[----:B------:R-:W-:Y:S02]  /*4470*/  @!P4 IMAD.IADD R2, R2, 0x1, -R4 ;  /* 0x000000010202c824 */ /* 0x000fe400078e0a04 */
[----:B0-----:R-:W-:Y:S02]  /*4480*/  VIADD R13, R0, 0x5 ;  /* 0x00000005000d7836 */ /* 0x001fe40000000000 */
[----:B------:R-:W-:Y:S01]  /*4490*/  IMAD.MOV.U32 R6, RZ, RZ, R10 ;  /* 0x000000ffff067224 */ /* 0x000fe200078e000a */
[----:B------:R-:W-:Y:S01]  /*44a0*/  ISETP.GT.U32.AND P4, PT, R4, R2, PT ;  /* 0x000000020400720c */ /* 0x000fe20003f84070 */
[----:B------:R-:W-:Y:S01]  /*44b0*/  @!P6 IMAD.IADD R9, R9, 0x1, -R4 ;  /* 0x000000010909e824 */ /* 0x000fe200078e0a04 */
[----:B------:R-:W-:Y:S01]  /*44c0*/  IABS R11, R13 ;  /* 0x0000000d000b7213 */ /* 0x000fe20000000000 */
[----:B------:R-:W-:-:S04]  /*44d0*/  IMAD.HI.U32 R10, R5, R6, RZ ;  /* 0x00000006050a7227 */ /* 0x000fc800078e00ff */
[----:B------:R-:W-:Y:S01]  /*44e0*/  @!P3 IMAD.MOV R74, RZ, RZ, -R74 ;  /* 0x000000ffff4ab224 */ /* 0x000fe200078e0a4a */
[C---:B------:R-:W-:Y:S01]  /*44f0*/  ISETP.GT.U32.AND P3, PT, R4.reuse, R8, PT ;  /* 0x000000080400720c */ /* 0x040fe20003f64070 */
[----:B------:R-:W-:Y:S01]  /*4500*/  IMAD.MOV R10, RZ, RZ, -R10 ;  /* 0x000000ffff0a7224 */ /* 0x000fe200078e0a0a */
[C---:B------:R-:W-:Y:S01]  /*4510*/  ISETP.GT.U32.AND P6, PT, R4.reuse, R9, PT ;  /* 0x000000090400720c */ /* 0x040fe20003fc4070 */
[----:B------:R-:W-:Y:S01]  /*4520*/  IMAD.HI.U32 R18, R5, R11, RZ ;  /* 0x0000000b05127227 */ /* 0x000fe200078e00ff */
[----:B------:R1:W-:Y:S03]  /*4530*/  STL [R1+0x570], R16 ;  /* 0x0005701001007387 */ /* 0x0003e60000100800 */
[----:B------:R-:W-:Y:S02]  /*4540*/  IMAD R3, R4, R10, R6 ;  /* 0x0000000a04037224 */ /* 0x000fe400078e0206 */
[----:B------:R-:W-:-:S02]  /*4550*/  IMAD.MOV R6, RZ, RZ, -R18 ;  /* 0x000000ffff067224 */ /* 0x000fc400078e0a12 */
[----:B------:R-:W-:Y:S01]  /*4560*/  @!P4 IMAD.IADD R2, R2, 0x1, -R4 ;  /* 0x000000010202c824 */ /* 0x000fe200078e0a04 */
[----:B------:R-:W-:Y:S01]  /*4570*/  STL [R1+0x56c], R17 ;  /* 0x00056c1101007387 */ /* 0x000fe20000100800 */
[----:B------:R-:W-:Y:S02]  /*4580*/  IMAD R6, R4, R6, R11 ;  /* 0x0000000604067224 */ /* 0x000fe400078e020b */
[----:B------:R-:W-:Y:S02]  /*4590*/  IMAD.MOV.U32 R86, RZ, RZ, R2 ;  /* 0x000000ffff567224 */ /* 0x000fe400078e0002 */
[----:B------:R-:W-:Y:S02]  /*45a0*/  @!P3 IMAD.IADD R8, R8, 0x1, -R4 ;  /* 0x000000010808b824 */ /* 0x000fe400078e0a04 */
[----:B------:R-:W-:Y:S01]  /*45b0*/  @!P5 IMAD.MOV R86, RZ, RZ, -R86 ;  /* 0x000000ffff56d224 */ /* 0x000fe200078e0a56 */
[C---:B------:R-:W-:Y:S01]  /*45c0*/  ISETP.GT.U32.AND P5, PT, R4.reuse, R6, PT ;  /* 0x000000060400720c */ /* 0x040fe20003fa4070 */
[----:B------:R-:W-:Y:S01]  /*45d0*/  @!P6 IMAD.IADD R9, R9, 0x1, -R4 ;  /* 0x000000010909e824 */ /* 0x000fe200078e0a04 */
[----:B------:R-:W-:-:S02]  /*45e0*/  ISETP.GT.U32.AND P6, PT, R4, R3, PT ;  /* 0x000000030400720c */ /* 0x000fc40003fc4070 */
[----:B------:R-:W-:Y:S02]  /*45f0*/  ISETP.GT.U32.AND P3, PT, R4, R8, PT ;  /* 0x000000080400720c */ /* 0x000fe40003f64070 */
[----:B------:R-:W-:Y:S01]  /*4600*/  ISETP.GE.AND P4, PT, R12, RZ, PT ;  /* 0x000000ff0c00720c */ /* 0x000fe20003f86270 */
[----:B------:R-:W-:Y:S02]  /*4610*/  VIADD R12, R0, 0x7 ;  /* 0x00000007000c7836 */ /* 0x000fe40000000000 */
[----:B------:R-:W-:-:S03]  /*4620*/  IMAD.MOV.U32 R28, RZ, RZ, R9 ;  /* 0x000000ffff1c7224 */ /* 0x000fc600078e0009 */
[----:B------:R-:W-:Y:S01]  /*4630*/  IABS R9, R12 ;  /* 0x0000000c00097213 */ /* 0x000fe20000000000 */
[--C-:B------:R-:W-:Y:S02]  /*4640*/  @!P5 IMAD.IADD R6, R6, 0x1, -R4.reuse ;  /* 0x000000010606d824 */ /* 0x100fe400078e0a04 */
[--C-:B------:R-:W-:Y:S02]  /*4650*/  @!P6 IMAD.IADD R3, R3, 0x1, -R4.reuse ;  /* 0x000000010303e824 */ /* 0x100fe400078e0a04 */
[----:B------:R-:W-:Y:S01]  /*4660*/  @!P3 IMAD.IADD R8, R8, 0x1, -R4 ;  /* 0x000000010808b824 */ /* 0x000fe200078e0a04 */
[C---:B------:R-:W-:Y:S02]  /*4670*/  ISETP.GT.U32.AND P5, PT, R4.reuse, R6, PT ;  /* 0x000000060400720c */ /* 0x040fe40003fa4070 */
[----:B------:R-:W-:Y:S01]  /*4680*/  ISETP.GT.U32.AND P6, PT, R4, R3, PT ;  /* 0x000000030400720c */ /* 0x000fe20003fc4070 */
[----:B------:R-:W-:Y:S02]  /*4690*/  IMAD.MOV.U32 R31, RZ, RZ, R8 ;  /* 0x000000ffff1f7224 */ /* 0x000fe400078e0008 */
[----:B------:R-:W-:Y:S01]  /*46a0*/  VIADD R11, R0, 0x8 ;  /* 0x00000008000b7836 */ /* 0x000fe20000000000 */
[----:B------:R-:W-:-:S07]  /*46b0*/  ISETP.GE.AND P0, PT, R14, RZ, PT ;  /* 0x000000ff0e00720c */ /* 0x000fce0003f06270 */
[--C-:B------:R-:W-:Y:S02]  /*46c0*/  @!P5 IMAD.IADD R6, R6, 0x1, -R4.reuse ;  /* 0x000000010606d824 */ /* 0x100fe400078e0a04 */
[----:B------:R-:W-:Y:S01]  /*46d0*/  @!P6 IMAD.IADD R3, R3, 0x1, -R4 ;  /* 0x000000010303e824 */ /* 0x000fe200078e0a04 */
[----:B------:R-:W-:-:S03]  /*46e0*/  ISETP.GE.AND P6, PT, R12, RZ, PT ;  /* 0x000000ff0c00720c */ /* 0x000fc60003fc6270 */
[----:B------:R-:W-:-:S04]  /*46f0*/  IMAD.MOV.U32 R27, RZ, RZ, R3 ;  /* 0x000000ffff1b7224 */ /* 0x000fc800078e0003 */
[----:B------:R-:W-:Y:S01]  /*4700*/  @!P4 IMAD.MOV R27, RZ, RZ, -R27 ;  /* 0x000000ffff1bc224 */ /* 0x000fe200078e0a1b */
[----:B------:R-:W-:Y:S01]  /*4710*/  ISETP.GE.AND P4, PT, R11, RZ, PT ;  /* 0x000000ff0b00720c */ /* 0x000fe20003f86270 */
[----:B------:R-:W-:Y:S01]  /*4720*/  @!P1 IMAD.MOV R28, RZ, RZ, -R28 ;  /* 0x000000ffff1c9224 */ /* 0x000fe200078e0a1c */
[----:B------:R-:W-:Y:S01]  /*4730*/  ISETP.GE.AND P1, PT, R13, RZ, PT ;  /* 0x000000ff0d00720c */ /* 0x000fe20003f26270 */
[----:B------:R-:W-:Y:S02]  /*4740*/  IMAD.MOV.U32 R26, RZ, RZ, R6 ;  /* 0x000000ffff1a7224 */ /* 0x000fe400078e0006 */
[----:B------:R-:W-:-:S10]  /*4750*/  @!P0 IMAD.MOV R31, RZ, RZ, -R31 ;  /* 0x000000ffff1f8224 */ /* 0x000fd400078e0a1f */
[----:B------:R-:W-:Y:S02]  /*4760*/  @!P1 IMAD.MOV R26, RZ, RZ, -R26 ;  /* 0x000000ffff1a9224 */ /* 0x000fe400078e0a1a */
[----:B-1----:R-:W-:-:S05]  /*4770*/  VIADD R16, R0, 0xc ;  /* 0x0000000c00107836 */ /* 0x002fca0000000000 */
[----:B------:R-:W-:Y:S01]  /*4780*/  IABS R13, R16 ;  /* 0x00000010000d7213 */ /* 0x000fe20000000000 */
[----:B--2---:R0:W-:Y:S02]  /*4790*/  STL [R1+0x228], R15 ;  /* 0x0002280f01007387 */ /* 0x0041e40000100800 */
[----:B0-----:R-:W-:-:S05]  /*47a0*/  VIADD R15, R0, 0x6 ;  /* 0x00000006000f7836 */ /* 0x001fca0000000000 */
[----:B------:R-:W-:-:S05]  /*47b0*/  IABS R10, R15 ;  /* 0x0000000f000a7213 */ /* 0x000fca0000000000 */
[----:B------:R-:W-:-:S04]  /*47c0*/  IMAD.HI.U32 R2, R5, R10, RZ ;  /* 0x0000000a05027227 */ /* 0x000fc800078e00ff */
[----:B------:R-:W-:-:S04]  /*47d0*/  IMAD.MOV R2, RZ, RZ, -R2 ;  /* 0x000000ffff027224 */ /* 0x000fc800078e0a02 */
[----:B------:R-:W-:Y:S02]  /*47e0*/  IMAD R2, R4, R2, R10 ;  /* 0x0000000204027224 */ /* 0x000fe400078e020a */
[----:B------:R-:W-:-:S03]  /*47f0*/  IMAD.MOV.U32 R10, RZ, RZ, R9 ;  /* 0x000000ffff0a7224 */ /* 0x000fc600078e0009 */
[----:B------:R-:W-:Y:S01]  /*4800*/  ISETP.GT.U32.AND P3, PT, R4, R2, PT ;  /* 0x000000020400720c */ /* 0x000fe20003f64070 */
[----:B------:R-:W-:-:S04]  /*4810*/  IMAD.HI.U32 R8, R5, R10, RZ ;  /* 0x0000000a05087227 */ /* 0x000fc800078e00ff */
[----:B------:R-:W-:-:S04]  /*4820*/  IMAD.MOV R8, RZ, RZ, -R8 ;  /* 0x000000ffff087224 */ /* 0x000fc800078e0a08 */
[----:B------:R-:W-:Y:S01]  /*4830*/  IMAD R8, R4, R8, R10 ;  /* 0x0000000804087224 */ /* 0x000fe200078e020a */
[----:B------:R-:W-:-:S03]  /*4840*/  IABS R9, R11 ;  /* 0x0000000b00097213 */ /* 0x000fc60000000000 */
[----:B------:R-:W-:Y:S01]  /*4850*/  @!P3 IMAD.IADD R2, R2, 0x1, -R4 ;  /* 0x000000010202b824 */ /* 0x000fe200078e0a04 */
[----:B------:R-:W-:Y:S01]  /*4860*/  ISETP.GT.U32.AND P5, PT, R4, R8, PT ;  /* 0x000000080400720c */ /* 0x000fe20003fa4070 */
[----:B------:R-:W-:-:S03]  /*4870*/  IMAD.HI.U32 R12, R5, R9, RZ ;  /* 0x00000009050c7227 */ /* 0x000fc600078e00ff */
[----:B------:R-:W-:Y:S01]  /*4880*/  ISETP.GT.U32.AND P3, PT, R4, R2, PT ;  /* 0x000000020400720c */ /* 0x000fe20003f64070 */
[----:B------:R-:W-:Y:S02]  /*4890*/  VIADD R10, R0, 0x9 ;  /* 0x00000009000a7836 */ /* 0x000fe40000000000 */
[----:B------:R-:W-:-:S03]  /*48a0*/  IMAD.MOV R3, RZ, RZ, -R12 ;  /* 0x000000ffff037224 */ /* 0x000fc600078e0a0c */
[----:B------:R-:W-:Y:S01]  /*48b0*/  IABS R11, R10 ;  /* 0x0000000a000b7213 */ /* 0x000fe20000000000 */
[----:B------:R-:W-:Y:S02]  /*48c0*/  IMAD R6, R4, R3, R9 ;  /* 0x0000000304067224 */ /* 0x000fe400078e0209 */
[--C-:B------:R-:W-:Y:S01]  /*48d0*/  @!P5 IMAD.IADD R8, R8, 0x1, -R4.reuse ;  /* 0x000000010808d824 */ /* 0x100fe200078e0a04 */
[----:B------:R-:W-:Y:S01]  /*48e0*/  ISETP.GE.AND P0, PT, R15, RZ, PT ;  /* 0x000000ff0f00720c */ /* 0x000fe20003f06270 */
[----:B------:R-:W-:Y:S02]  /*48f0*/  IMAD.MOV.U32 R9, RZ, RZ, R11 ;  /* 0x000000ffff097224 */ /* 0x000fe400078e000b */
[----:B------:R-:W-:Y:S01]  /*4900*/  @!P3 IMAD.IADD R2, R2, 0x1, -R4 ;  /* 0x000000010202b824 */ /* 0x000fe200078e0a04 */
[C---:B------:R-:W-:Y:S01]  /*4910*/  ISETP.GT.U32.AND P3, PT, R4.reuse, R6, PT ;  /* 0x000000060400720c */ /* 0x040fe20003f64070 */
[----:B------:R-:W-:Y:S01]  /*4920*/  IMAD.HI.U32 R12, R5, R9, RZ ;  /* 0x00000009050c7227 */ /* 0x000fe200078e00ff */
[----:B------:R-:W-:-:S03]  /*4930*/  ISETP.GT.U32.AND P5, PT, R4, R8, PT ;  /* 0x000000080400720c */ /* 0x000fc60003fa4070 */
[----:B------:R-:W-:Y:S02]  /*4940*/  VIADD R3, R0, 0xa ;  /* 0x0000000a00037836 */ /* 0x000fe40000000000 */
[----:B------:R-:W-:Y:S02]  /*4950*/  IMAD.MOV.U32 R29, RZ, RZ, R2 ;  /* 0x000000ffff1d7224 */ /* 0x000fe400078e0002 */
[----:B------:R-:W-:Y:S01]  /*4960*/  IMAD.MOV R2, RZ, RZ, -R12 ;  /* 0x000000ffff027224 */ /* 0x000fe200078e0a0c */
[----:B------:R-:W-:Y:S01]  /*4970*/  ISETP.GE.AND P1, PT, R10, RZ, PT ;  /* 0x000000ff0a00720c */ /* 0x000fe20003f26270 */
[----:B------:R-:W-:Y:S01]  /*4980*/  VIADD R11, R0, 0xb ;  /* 0x0000000b000b7836 */ /* 0x000fe20000000000 */
[----:B------:R-:W-:Y:S01]  /*4990*/  IABS R10, R3 ;  /* 0x00000003000a7213 */ /* 0x000fe20000000000 */
[----:B------:R-:W-:Y:S02]  /*49a0*/  IMAD R2, R4, R2, R9 ;  /* 0x0000000204027224 */ /* 0x000fe400078e0209 */
[----:B------:R-:W-:Y:S01]  /*49b0*/  @!P0 IMAD.MOV R29, RZ, RZ, -R29 ;  /* 0x000000ffff1d8224 */ /* 0x000fe200078e0a1d */
[----:B------:R-:W-:Y:S01]  /*49c0*/  ISETP.GE.AND P0, PT, R3, RZ, PT ;  /* 0x000000ff0300720c */ /* 0x000fe20003f06270 */
[--C-:B------:R-:W-:Y:S01]  /*49d0*/  @!P3 IMAD.IADD R6, R6, 0x1, -R4.reuse ;  /* 0x000000010606b824 */ /* 0x100fe200078e0a04 */
[----:B------:R-:W-:Y:S01]  /*49e0*/  IABS R3, R11 ;  /* 0x0000000b00037213 */ /* 0x000fe20000000000 */
[----:B------:R-:W-:Y:S01]  /*49f0*/  @!P5 IMAD.IADD R8, R8, 0x1, -R4 ;  /* 0x000000010808d824 */ /* 0x000fe200078e0a04 */
[C---:B------:R-:W-:Y:S01]  /*4a00*/  ISETP.GT.U32.AND P5, PT, R4.reuse, R2, PT ;  /* 0x000000020400720c */ /* 0x040fe20003fa4070 */
[----:B------:R-:W-:Y:S01]  /*4a10*/  IMAD.HI.U32 R12, R5, R10, RZ ;  /* 0x0000000a050c7227 */ /* 0x000fe200078e00ff */
[----:B------:R-:W-:-:S03]  /*4a20*/  ISETP.GT.U32.AND P3, PT, R4, R6, PT ;  /* 0x000000060400720c */ /* 0x000fc60003f64070 */
[----:B------:R-:W-:Y:S02]  /*4a30*/  IMAD.MOV.U32 R9, RZ, RZ, R3 ;  /* 0x000000ffff097224 */ /* 0x000fe400078e0003 */
[----:B------:R-:W-:Y:S01]  /*4a40*/  IMAD.MOV R3, RZ, RZ, -R12 ;  /* 0x000000ffff037224 */ /* 0x000fe200078e0a0c */
[----:B---3--:R0:W-:Y:S03]  /*4a50*/  STL [R1+0x1ec], R19 ;  /* 0x0001ec1301007387 */ /* 0x0081e60000100800 */
[----:B------:R-:W-:Y:S02]  /*4a60*/  IMAD R3, R4, R3, R10 ;  /* 0x0000000304037224 */ /* 0x000fe400078e020a */
[----:B------:R-:W-:Y:S02]  /*4a70*/  @!P5 IMAD.IADD R2, R2, 0x1, -R4 ;  /* 0x000000010202d824 */ /* 0x000fe400078e0a04 */
[----:B0-----:R-:W-:-:S04]  /*4a80*/  IMAD.MOV.U32 R19, RZ, RZ, R8 ;  /* 0x000000ffff137224 */ /* 0x001fc800078e0008 */
[----:B------:R-:W-:Y:S01]  /*4a90*/  @!P6 IMAD.MOV R19, RZ, RZ, -R19 ;  /* 0x000000ffff13e224 */ /* 0x000fe200078e0a13 */
[C---:B------:R-:W-:Y:S01]  /*4aa0*/  ISETP.GT.U32.AND P6, PT, R4.reuse, R3, PT ;  /* 0x000000030400720c */ /* 0x040fe20003fc4070 */
[----:B------:R-:W-:Y:S01]  /*4ab0*/  IMAD.MOV.U32 R10, RZ, RZ, R13 ;  /* 0x000000ffff0a7224 */ /* 0x000fe200078e000d */
[----:B------:R-:W-:Y:S01]  /*4ac0*/  ISETP.GT.U32.AND P5, PT, R4, R2, PT ;  /* 0x000000020400720c */ /* 0x000fe20003fa4070 */
[----:B------:R-:W-:-:S04]  /*4ad0*/  IMAD.HI.U32 R14, R5, R9, RZ ;  /* 0x00000009050e7227 */ /* 0x000fc800078e00ff */
[----:B------:R-:W-:Y:S01]  /*4ae0*/  @!P3 IMAD.IADD R6, R6, 0x1, -R4 ;  /* 0x000000010606b824 */ /* 0x000fe200078e0a04 */
[----:B------:R-:W-:Y:S01]  /*4af0*/  ISETP.GE.AND P3, PT, R11, RZ, PT ;  /* 0x000000ff0b00720c */ /* 0x000fe20003f66270 */
[----:B------:R-:W-:-:S04]  /*4b00*/  IMAD.HI.U32 R11, R5, R10, RZ ;  /* 0x0000000a050b7227 */ /* 0x000fc800078e00ff */
[----:B------:R-:W-:Y:S02]  /*4b10*/  IMAD.MOV R8, RZ, RZ, -R14 ;  /* 0x000000ffff087224 */ /* 0x000fe400078e0a0e */
[----:B------:R-:W-:Y:S02]  /*4b20*/  VIADD R12, R0, 0xd ;  /* 0x0000000d000c7836 */ /* 0x000fe40000000000 */
[----:B------:R-:W-:Y:S02]  /*4b30*/  IMAD.MOV.U32 R67, RZ, RZ, R6 ;  /* 0x000000ffff437224 */ /* 0x000fe400078e0006 */
[----:B------:R-:W-:Y:S02]  /*4b40*/  IMAD.MOV R6, RZ, RZ, -R11 ;  /* 0x000000ffff067224 */ /* 0x000fe400078e0a0b */
[----:B------:R-:W-:Y:S01]  /*4b50*/  IMAD R9, R4, R8, R9 ;  /* 0x0000000804097224 */ /* 0x000fe200078e0209 */
[----:B------:R-:W-:Y:S01]  /*4b60*/  IABS R8, R12 ;  /* 0x0000000c00087213 */ /* 0x000fe20000000000 */
[----:B------:R-:W-:-:S02]  /*4b70*/  @!P6 IMAD.IADD R3, R3, 0x1, -R4 ;  /* 0x000000010303e824 */ /* 0x000fc400078e0a04 */
[C---:B------:R-:W-:Y:S02]  /*4b80*/  IMAD R6, R4.reuse, R6, R10 ;  /* 0x0000000604067224 */ /* 0x040fe400078e020a */
[----:B------:R-:W-:Y:S01]  /*4b90*/  @!P4 IMAD.MOV R67, RZ, RZ, -R67 ;  /* 0x000000ffff43c224 */ /* 0x000fe200078e0a43 */
[----:B------:R-:W-:Y:S01]  /*4ba0*/  ISETP.GT.U32.AND P4, PT, R4, R9, PT ;  /* 0x000000090400720c */ /* 0x000fe20003f84070 */
[----:B------:R-:W-:Y:S01]  /*4bb0*/  @!P5 IMAD.IADD R2, R2, 0x1, -R4 ;  /* 0x000000010202d824 */ /* 0x000fe200078e0a04 */
[C---:B------:R-:W-:Y:S01]  /*4bc0*/  ISETP.GT.U32.AND P6, PT, R4.reuse, R3, PT ;  /* 0x000000030400720c */ /* 0x040fe20003fc4070 */
[----:B------:R-:W-:Y:S01]  /*4bd0*/  IMAD.HI.U32 R13, R5, R8, RZ ;  /* 0x00000008050d7227 */ /* 0x000fe200078e00ff */
[----:B------:R-:W-:-:S03]  /*4be0*/  ISETP.GT.U32.AND P5, PT, R4, R6, PT ;  /* 0x000000060400720c */ /* 0x000fc60003fa4070 */
[C---:B------:R-:W-:Y:S02]  /*4bf0*/  VIADD R14, R0.reuse, 0xf ;  /* 0x0000000f000e7836 */ /* 0x040fe40000000000 */
[----:B------:R-:W-:Y:S02]  /*4c00*/  VIADD R15, R0, 0xe ;  /* 0x0000000e000f7836 */ /* 0x000fe40000000000 */
[----:B------:R-:W-:Y:S01]  /*4c10*/  IMAD.MOV R10, RZ, RZ, -R13 ;  /* 0x000000ffff0a7224 */ /* 0x000fe200078e0a0d */
[----:B------:R-:W-:Y:S02]  /*4c20*/  IABS R17, R14 ;  /* 0x0000000e00117213 */ /* 0x000fe40000000000 */
[----:B------:R-:W-:Y:S01]  /*4c30*/  IABS R11, R15 ;  /* 0x0000000f000b7213 */ /* 0x000fe20000000000 */
[----:B------:R-:W-:Y:S02]  /*4c40*/  IMAD R8, R4, R10, R8 ;  /* 0x0000000a04087224 */ /* 0x000fe400078e0208 */
[----:B------:R-:W-:-:S02]  /*4c50*/  @!P4 IMAD.IADD R9, R9, 0x1, -R4 ;  /* 0x000000010909c824 */ /* 0x000fc400078e0a04 */
[----:B------:R-:W-:Y:S01]  /*4c60*/  @!P6 IMAD.IADD R3, R3, 0x1, -R4 ;  /* 0x000000010303e824 */ /* 0x000fe200078e0a04 */
[----:B------:R-:W-:Y:S01]  /*4c70*/  ISETP.GT.U32.AND P6, PT, R4, R8, PT ;  /* 0x000000080400720c */ /* 0x000fe20003fc4070 */
[----:B------:R-:W-:Y:S02]  /*4c80*/  IMAD.MOV.U32 R10, RZ, RZ, R17 ;  /* 0x000000ffff0a7224 */ /* 0x000fe400078e0011 */
[----:B------:R-:W-:Y:S02]  /*4c90*/  IMAD.MOV.U32 R78, RZ, RZ, R2 ;  /* 0x000000ffff4e7224 */ /* 0x000fe400078e0002 */
[----:B------:R-:W-:Y:S02]  /*4ca0*/  @!P5 IMAD.IADD R6, R6, 0x1, -R4 ;  /* 0x000000010606d824 */ /* 0x000fe400078e0a04 */
[----:B------:R-:W-:Y:S01]  /*4cb0*/  IMAD.HI.U32 R17, R5, R11, RZ ;  /* 0x0000000b05117227 */ /* 0x000fe200078e00ff */
[----:B------:R-:W-:-:S03]  /*4cc0*/  ISETP.GT.U32.AND P4, PT, R4, R9, PT ;  /* 0x000000090400720c */ /* 0x000fc60003f84070 */
[----:B------:R-:W-:Y:S01]  /*4cd0*/  @!P1 IMAD.MOV R78, RZ, RZ, -R78 ;  /* 0x000000ffff4e9224 */ /* 0x000fe200078e0a4e */
[----:B------:R-:W-:Y:S01]  /*4ce0*/  ISETP.GT.U32.AND P1, PT, R4, R6, PT ;  /* 0x000000060400720c */ /* 0x000fe20003f24070 */
[----:B------:R-:W-:Y:S02]  /*4cf0*/  IMAD.MOV R2, RZ, RZ, -R17 ;  /* 0x000000ffff027224 */ /* 0x000fe400078e0a11 */
[----:B------:R-:W-:-:S04]  /*4d00*/  IMAD.HI.U32 R17, R5, R10, RZ ;  /* 0x0000000a05117227 */ /* 0x000fc800078e00ff */
[----:B------:R-:W-:Y:S02]  /*4d10*/  IMAD R2, R4, R2, R11 ;  /* 0x0000000204027224 */ /* 0x000fe400078e020b */
[----:B------:R-:W-:Y:S02]  /*4d20*/  IMAD.MOV R11, RZ, RZ, -R17 ;  /* 0x000000ffff0b7224 */ /* 0x000fe400078e0a11 */
[----:B------:R-:W-:Y:S02]  /*4d30*/  VIADD R13, R0, 0x10 ;  /* 0x00000010000d7836 */ /* 0x000fe40000000000 */
[----:B------:R-:W-:Y:S02]  /*4d40*/  IMAD.MOV.U32 R30, RZ, RZ, R3 ;  /* 0x000000ffff1e7224 */ /* 0x000fe400078e0003 */
[----:B------:R-:W-:Y:S02]  /*4d50*/  @!P6 IMAD.IADD R8, R8, 0x1, -R4 ;  /* 0x000000010808e824 */ /* 0x000fe400078e0a04 */
[----:B------:R-:W-:Y:S01]  /*4d60*/  IMAD R3, R4, R11, R10 ;  /* 0x0000000b04037224 */ /* 0x000fe200078e020a */
[----:B------:R-:W-:Y:S01]  /*4d70*/  ISETP.GE.AND P5, PT, R16, RZ, PT ;  /* 0x000000ff1000720c */ /* 0x000fe20003fa6270 */
[----:B------:R-:W-:Y:S01]  /*4d80*/  @!P4 IMAD.IADD R9, R9, 0x1, -R4 ;  /* 0x000000010909c824 */ /* 0x000fe200078e0a04 */
[----:B------:R-:W-:Y:S01]  /*4d90*/  ISETP.GT.U32.AND P4, PT, R4, R2, PT ;  /* 0x000000020400720c */ /* 0x000fe20003f84070 */
[----:B------:R-:W-:Y:S01]  /*4da0*/  @!P0 IMAD.MOV R30, RZ, RZ, -R30 ;  /* 0x000000ffff1e8224 */ /* 0x000fe200078e0a1e */
[----:B------:R-:W-:Y:S01]  /*4db0*/  IABS R16, R13 ;  /* 0x0000000d00107213 */ /* 0x000fe20000000000 */
[----:B------:R-:W-:Y:S01]  /*4dc0*/  @!P1 IMAD.IADD R6, R6, 0x1, -R4 ;  /* 0x0000000106069824 */ /* 0x000fe200078e0a04 */
[----:B------:R-:W-:-:S02]  /*4dd0*/  ISETP.GT.U32.AND P0, PT, R4, R8, PT ;  /* 0x000000080400720c */ /* 0x000fc40003f04070 */
[----:B------:R-:W-:Y:S01]  /*4de0*/  ISETP.GT.U32.AND P1, PT, R4, R3, PT ;  /* 0x000000030400720c */ /* 0x000fe20003f24070 */
[----:B------:R-:W-:Y:S01]  /*4df0*/  IMAD.MOV.U32 R10, RZ, RZ, R16 ;  /* 0x000000ffff0a7224 */ /* 0x000fe200078e0010 */
[----:B------:R-:W-:Y:S01]  /*4e00*/  ISETP.GE.AND P6, PT, R12, RZ, PT ;  /* 0x000000ff0c00720c */ /* 0x000fe20003fc6270 */
[----:B------:R-:W-:Y:S02]  /*4e10*/  IMAD.MOV.U32 R18, RZ, RZ, R9 ;  /* 0x000000ffff127224 */ /* 0x000fe400078e0009 */
[----:B------:R-:W-:-:S04]  /*4e20*/  IMAD.HI.U32 R9, R5, R10, RZ ;  /* 0x0000000a05097227 */ /* 0x000fc800078e00ff */
[----:B------:R-:W-:Y:S02]  /*4e30*/  VIADD R11, R0, 0x11 ;  /* 0x00000011000b7836 */ /* 0x000fe40000000000 */
[--C-:B------:R-:W-:Y:S02]  /*4e40*/  @!P4 IMAD.IADD R2, R2, 0x1, -R4.reuse ;  /* 0x000000010202c824 */ /* 0x100fe400078e0a04 */
[----:B------:R-:W-:Y:S02]  /*4e50*/  IMAD.MOV R9, RZ, RZ, -R9 ;  /* 0x000000ffff097224 */ /* 0x000fe400078e0a09 */
[--C-:B------:R-:W-:Y:S01]  /*4e60*/  @!P0 IMAD.IADD R8, R8, 0x1, -R4.reuse ;  /* 0x0000000108088824 */ /* 0x100fe200078e0a04 */
[----:B------:R-:W-:Y:S01]  /*4e70*/  IABS R12, R11 ;  /* 0x0000000b000c7213 */ /* 0x000fe20000000000 */
[----:B------:R-:W-:Y:S02]  /*4e80*/  @!P1 IMAD.IADD R3, R3, 0x1, -R4 ;  /* 0x0000000103039824 */ /* 0x000fe400078e0a04 */
[----:B------:R-:W-:Y:S01]  /*4e90*/  @!P3 IMAD.MOV R18, RZ, RZ, -R18 ;  /* 0x000000ffff12b224 */ /* 0x000fe200078e0a12 */
[C---:B------:R-:W-:Y:S01]  /*4ea0*/  ISETP.GT.U32.AND P3, PT, R4.reuse, R2, PT ;  /* 0x000000020400720c */ /* 0x040fe20003f64070 */
[----:B------:R-:W-:-:S02]  /*4eb0*/  IMAD R9, R4, R9, R10 ;  /* 0x0000000904097224 */ /* 0x000fc400078e020a */
[----:B------:R-:W-:Y:S01]  /*4ec0*/  IMAD.MOV.U32 R16, RZ, RZ, R8 ;  /* 0x000000ffff107224 */ /* 0x000fe200078e0008 */
[----:B------:R-:W-:Y:S01]  /*4ed0*/  ISETP.GT.U32.AND P1, PT, R4, R3, PT ;  /* 0x000000030400720c */ /* 0x000fe20003f24070 */
[----:B------:R-:W-:-:S04]  /*4ee0*/  IMAD.HI.U32 R10, R5, R12, RZ ;  /* 0x0000000c050a7227 */ /* 0x000fc800078e00ff */
[----:B------:R-:W-:Y:S01]  /*4ef0*/  @!P6 IMAD.MOV R16, RZ, RZ, -R16 ;  /* 0x000000ffff10e224 */ /* 0x000fe200078e0a10 */
[----:B------:R-:W-:Y:S01]  /*4f00*/  ISETP.GT.U32.AND P6, PT, R4, R9, PT ;  /* 0x000000090400720c */ /* 0x000fe20003fc4070 */
[----:B------:R-:W-:Y:S01]  /*4f10*/  @!P5 IMAD.MOV R6, RZ, RZ, -R6 ;  /* 0x000000ffff06d224 */ /* 0x000fe200078e0a06 */
[----:B------:R-:W-:Y:S01]  /*4f20*/  STL [R1+0x164], R19 ;  /* 0x0001641301007387 */ /* 0x000fe20000100800 */
[----:B------:R-:W-:Y:S01]  /*4f30*/  IMAD.MOV R10, RZ, RZ, -R10 ;  /* 0x000000ffff0a7224 */ /* 0x000fe200078e0a0a */
[----:B------:R-:W-:Y:S01]  /*4f40*/  ISETP.GE.AND P5, PT, R13, RZ, PT ;  /* 0x000000ff0d00720c */ /* 0x000fe20003fa6270 */
[----:B------:R-:W-:Y:S01]  /*4f50*/  VIADD R13, R0, 0x13 ;  /* 0x00000013000d7836 */ /* 0x000fe20000000000 */
[----:B------:R-:W-:Y:S01]  /*4f60*/  STL [R1+0x15c], R18 ;  /* 0x00015c1201007387 */ /* 0x000fe20000100800 */
[----:B------:R-:W-:Y:S01]  /*4f70*/  ISETP.GE.AND P4, PT, R15, RZ, PT ;  /* 0x000000ff0f00720c */ /* 0x000fe20003f86270 */
[----:B------:R-:W-:Y:S02]  /*4f80*/  IMAD R10, R4, R10, R12 ;  /* 0x0000000a040a7224 */ /* 0x000fe400078e020c */
[----:B------:R0:W-:Y:S01]  /*4f90*/  STL [R1+0x158], R6 ;  /* 0x0001580601007387 */ /* 0x0001e20000100800 */
[--C-:B------:R-:W-:Y:S01]  /*4fa0*/  @!P3 IMAD.IADD R2, R2, 0x1, -R4.reuse ;  /* 0x000000010202b824 */ /* 0x100fe200078e0a04 */
[----:B------:R-:W-:Y:S01]  /*4fb0*/  ISETP.GE.AND P3, PT, R11, RZ, PT ;  /* 0x000000ff0b00720c */ /* 0x000fe20003f66270 */
[--C-:B------:R-:W-:Y:S01]  /*4fc0*/  @!P1 IMAD.IADD R3, R3, 0x1, -R4.reuse ;  /* 0x0000000103039824 */ /* 0x100fe200078e0a04 */
[----:B------:R-:W-:Y:S01]  /*4fd0*/  IABS R11, R13 ;  /* 0x0000000d000b7213 */ /* 0x000fe20000000000 */
[----:B0-----:R-:W-:Y:S01]  /*4fe0*/  VIADD R6, R0, 0x12 ;  /* 0x0000001200067836 */ /* 0x001fe20000000000 */
[----:B------:R-:W-:Y:S01]  /*4ff0*/  ISETP.GT.U32.AND P1, PT, R4, R10, PT ;  /* 0x0000000a0400720c */ /* 0x000fe20003f24070 */
[----:B------:R0:W-:Y:S01]  /*5000*/  STL [R1+0x154], R16 ;  /* 0x0001541001007387 */ /* 0x0001e20000100800 */
[----:B------:R-:W-:-:S02]  /*5010*/  @!P6 IMAD.IADD R9, R9, 0x1, -R4 ;  /* 0x000000010909e824 */ /* 0x000fc400078e0a04 */
[----:B------:R-:W-:Y:S02]  /*5020*/  IABS R8, R6 ;  /* 0x0000000600087213 */ /* 0x000fe40000000000 */
[----:B------:R-:W-:Y:S01]  /*5030*/  ISETP.GE.AND P6, PT, R6, RZ, PT ;  /* 0x000000ff0600720c */ /* 0x000fe20003fc6270 */
[----:B------:R-:W-:Y:S01]  /*5040*/  IMAD.MOV.U32 R6, RZ, RZ, R11 ;  /* 0x000000ffff067224 */ /* 0x000fe200078e000b */
[----:B------:R-:W-:Y:S01]  /*5050*/  ISETP.GE.AND P0, PT, R14, RZ, PT ;  /* 0x000000ff0e00720c */ /* 0x000fe20003f06270 */
[----:B------:R-:W-:Y:S02]  /*5060*/  VIADD R17, R0, 0x15 ;  /* 0x0000001500117836 */ /* 0x000fe40000000000 */
[----:B0-----:R-:W-:Y:S02]  /*5070*/  IMAD.MOV.U32 R16, RZ, RZ, R2 ;  /* 0x000000ffff107224 */ /* 0x001fe400078e0002 */
[----:B------:R-:W-:Y:S01]  /*5080*/  IMAD.HI.U32 R11, R5, R8, RZ ;  /* 0x00000008050b7227 */ /* 0x000fe200078e00ff */
[----:B------:R-:W-:-:S03]  /*5090*/  IABS R15, R17 ;  /* 0x00000011000f7213 */ /* 0x000fc60000000000 */
[----:B------:R-:W-:Y:S02]  /*50a0*/  VIADD R18, R0, 0x14 ;  /* 0x0000001400127836 */ /* 0x000fe40000000000 */
[----:B------:R-:W-:Y:S01]  /*50b0*/  @!P4 IMAD.MOV R16, RZ, RZ, -R16 ;  /* 0x000000ffff10c224 */ /* 0x000fe200078e0a10 */
[----:B------:R-:W-:Y:S01]  /*50c0*/  ISETP.GT.U32.AND P4, PT, R4, R9, PT ;  /* 0x000000090400720c */ /* 0x000fe20003f84070 */
[----:B------:R-:W-:Y:S01]  /*50d0*/  IMAD.MOV R2, RZ, RZ, -R11 ;  /* 0x000000ffff027224 */ /* 0x000fe200078e0a0b */
[----:B------:R-:W-:Y:S01]  /*50e0*/  IABS R12, R18 ;  /* 0x00000012000c7213 */ /* 0x000fe20000000000 */
[----:B------:R-:W-:Y:S01]  /*50f0*/  IMAD.HI.U32 R14, R5, R6, RZ ;  /* 0x00000006050e7227 */ /* 0x000fe200078e00ff */
[----:B------:R0:W-:Y:S03]  /*5100*/  STL [R1+0x150], R16 ;  /* 0x0001501001007387 */ /* 0x0001e60000100800 */
[----:B------:R-:W-:-:S02]  /*5110*/  @!P1 IMAD.IADD R10, R10, 0x1, -R4 ;  /* 0x000000010a0a9824 */ /* 0x000fc400078e0a04 */
[C---:B------:R-:W-:Y:S02]  /*5120*/  IMAD R2, R4.reuse, R2, R8 ;  /* 0x0000000204027224 */ /* 0x040fe400078e0208 */
[----:B------:R-:W-:Y:S02]  /*5130*/  IMAD.MOV.U32 R11, RZ, RZ, R15 ;  /* 0x000000ffff0b7224 */ /* 0x000fe400078e000f */
[----:B0-----:R-:W-:Y:S02]  /*5140*/  IMAD.MOV.U32 R16, RZ, RZ, R3 ;  /* 0x000000ffff107224 */ /* 0x001fe400078e0003 */
[----:B------:R-:W-:Y:S01]  /*5150*/  IMAD.MOV R15, RZ, RZ, -R14 ;  /* 0x000000ffff0f7224 */ /* 0x000fe200078e0a0e */
[----:B------:R-:W-:Y:S01]  /*5160*/  ISETP.GT.U32.AND P1, PT, R4, R10, PT ;  /* 0x0000000a0400720c */ /* 0x000fe20003f24070 */
[----:B------:R-:W-:-:S04]  /*5170*/  IMAD.HI.U32 R8, R5, R12, RZ ;  /* 0x0000000c05087227 */ /* 0x000fc800078e00ff */
[----:B------:R-:W-:Y:S01]  /*5180*/  @!P0 IMAD.MOV R16, RZ, RZ, -R16 ;  /* 0x000000ffff108224 */ /* 0x000fe200078e0a10 */
[C---:B------:R-:W-:Y:S01]  /*5190*/  ISETP.GT.U32.AND P0, PT, R4.reuse, R2, PT ;  /* 0x000000020400720c */ /* 0x040fe20003f04070 */
[C---:B------:R-:W-:Y:S02]  /*51a0*/  IMAD R3, R4.reuse, R15, R6 ;  /* 0x0000000f04037224 */ /* 0x040fe400078e0206 */
[----:B------:R-:W-:Y:S02]  /*51b0*/  IMAD.MOV R6, RZ, RZ, -R8 ;  /* 0x000000ffff067224 */ /* 0x000fe400078e0a08 */
[----:B------:R-:W-:Y:S02]  /*51c0*/  @!P4 IMAD.IADD R9, R9, 0x1, -R4 ;  /* 0x000000010909c824 */ /* 0x000fe400078e0a04 */
[----:B------:R-:W-:Y:S02]  /*51d0*/  IMAD R6, R4, R6, R12 ;  /* 0x0000000604067224 */ /* 0x000fe400078e020c */
[----:B------:R-:W-:-:S02]  /*51e0*/  IMAD.MOV.U32 R64, RZ, RZ, R9 ;  /* 0x000000ffff407224 */ /* 0x000fc400078e0009 */
[----:B------:R-:W-:Y:S01]  /*51f0*/  IMAD.HI.U32 R14, R5, R11, RZ ;  /* 0x0000000b050e7227 */ /* 0x000fe200078e00ff */
[----:B------:R-:W-:-:S03]  /*5200*/  ISETP.GT.U32.AND P4, PT, R4, R3, PT ;  /* 0x000000030400720c */ /* 0x000fc60003f84070 */
[----:B------:R-:W-:Y:S01]  /*5210*/  @!P5 IMAD.MOV R64, RZ, RZ, -R64 ;  /* 0x000000ffff40d224 */ /* 0x000fe200078e0a40 */
[----:B------:R-:W-:Y:S01]  /*5220*/  ISETP.GT.U32.AND P5, PT, R4, R6, PT ;  /* 0x000000060400720c */ /* 0x000fe20003fa4070 */
[----:B------:R-:W-:Y:S02]  /*5230*/  IMAD.MOV R8, RZ, RZ, -R14 ;  /* 0x000000ffff087224 */ /* 0x000fe400078e0a0e */
[--C-:B------:R-:W-:Y:S02]  /*5240*/  @!P1 IMAD.IADD R10, R10, 0x1, -R4.reuse ;  /* 0x000000010a0a9824 */ /* 0x100fe400078e0a04 */
[----:B------:R-:W-:Y:S02]  /*5250*/  @!P0 IMAD.IADD R2, R2, 0x1, -R4 ;  /* 0x0000000102028824 */ /* 0x000fe400078e0a04 */
[C---:B------:R-:W-:Y:S02]  /*5260*/  IMAD R8, R4.reuse, R8, R11 ;  /* 0x0000000804087224 */ /* 0x040fe400078e020b */
[----:B------:R-:W-:Y:S01]  /*5270*/  IMAD.MOV.U32 R73, RZ, RZ, R10 ;  /* 0x000000ffff497224 */ /* 0x000fe200078e000a */
[----:B------:R-:W-:Y:S01]  /*5280*/  ISETP.GT.U32.AND P0, PT, R4, R2, PT ;  /* 0x000000020400720c */ /* 0x000fe20003f04070 */
[----:B------:R-:W-:-:S02]  /*5290*/  VIADD R14, R0, 0x17 ;  /* 0x00000017000e7836 */ /* 0x000fc40000000000 */
[----:B------:R-:W-:Y:S01]  /*52a0*/  @!P3 IMAD.MOV R73, RZ, RZ, -R73 ;  /* 0x000000ffff49b224 */ /* 0x000fe200078e0a49 */
[----:B------:R-:W-:Y:S01]  /*52b0*/  ISETP.GT.U32.AND P3, PT, R4, R8, PT ;  /* 0x000000080400720c */ /* 0x000fe20003f64070 */
[----:B------:R-:W-:Y:S01]  /*52c0*/  VIADD R15, R0, 0x16 ;  /* 0x00000016000f7836 */ /* 0x000fe20000000000 */
[----:B------:R-:W-:Y:S01]  /*52d0*/  IABS R12, R14 ;  /* 0x0000000e000c7213 */ /* 0x000fe20000000000 */
[--C-:B------:R-:W-:Y:S02]  /*52e0*/  @!P5 IMAD.IADD R6, R6, 0x1, -R4.reuse ;  /* 0x000000010606d824 */ /* 0x100fe400078e0a04 */
[--C-:B------:R-:W-:Y:S01]  /*52f0*/  @!P4 IMAD.IADD R3, R3, 0x1, -R4.reuse ;  /* 0x000000010303c824 */ /* 0x100fe200078e0a04 */
[----:B------:R-:W-:Y:S01]  /*5300*/  IABS R11, R15 ;  /* 0x0000000f000b7213 */ /* 0x000fe20000000000 */
[----:B------:R-:W-:Y:S01]  /*5310*/  IMAD.HI.U32 R10, R5, R12, RZ ;  /* 0x0000000c050a7227 */ /* 0x000fe200078e00ff */
[C---:B------:R-:W-:Y:S02]  /*5320*/  ISETP.GT.U32.AND P5, PT, R4.reuse, R6, PT ;  /* 0x000000060400720c */ /* 0x040fe40003fa4070 */
[----:B------:R-:W-:Y:S01]  /*5330*/  ISETP.GT.U32.AND P4, PT, R4, R3, PT ;  /* 0x000000030400720c */ /* 0x000fe20003f84070 */
[----:B------:R-:W-:-:S02]  /*5340*/  @!P0 IMAD.IADD R2, R2, 0x1, -R4 ;  /* 0x0000000102028824 */ /* 0x000fc400078e0a04 */
[----:B------:R-:W-:Y:S01]  /*5350*/  IMAD.HI.U32 R9, R5, R11, RZ ;  /* 0x0000000b05097227 */ /* 0x000fe200078e00ff */
[----:B------:R0:W-:Y:S03]  /*5360*/  STL [R1+0x138], R16 ;  /* 0x0001381001007387 */ /* 0x0001e60000100800 */
[----:B------:R-:W-:Y:S02]  /*5370*/  IMAD.MOV R10, RZ, RZ, -R10 ;  /* 0x000000ffff0a7224 */ /* 0x000fe400078e0a0a */
[----:B------:R-:W-:Y:S02]  /*5380*/  @!P3 IMAD.IADD R8, R8, 0x1, -R4 ;  /* 0x000000010808b824 */ /* 0x000fe400078e0a04 */
[----:B------:R-:W-:Y:S02]  /*5390*/  IMAD.MOV.U32 R20, RZ, RZ, R2 ;  /* 0x000000ffff147224 */ /* 0x000fe400078e0002 */
[----:B------:R-:W-:-:S02]  /*53a0*/  IMAD.MOV R9, RZ, RZ, -R9 ;  /* 0x000000ffff097224 */ /* 0x000fc400078e0a09 */
[----:B0-----:R-:W-:Y:S02]  /*53b0*/  VIADD R16, R0, 0x18 ;  /* 0x0000001800107836 */ /* 0x001fe40000000000 */
[C---:B------:R-:W-:Y:S02]  /*53c0*/  IMAD R10, R4.reuse, R10, R12 ;  /* 0x0000000a040a7224 */ /* 0x040fe400078e020c */
[----:B------:R-:W-:Y:S01]  /*53d0*/  @!P6 IMAD.MOV R20, RZ, RZ, -R20 ;  /* 0x000000ffff14e224 */ /* 0x000fe200078e0a14 */
[C---:B------:R-:W-:Y:S01]  /*53e0*/  ISETP.GT.U32.AND P6, PT, R4.reuse, R8, PT ;  /* 0x000000080400720c */ /* 0x040fe20003fc4070 */
[----:B------:R-:W-:Y:S01]  /*53f0*/  IMAD R9, R4, R9, R11 ;  /* 0x0000000904097224 */ /* 0x000fe200078e020b */
[----:B------:R-:W-:Y:S01]  /*5400*/  ISETP.GE.AND P1, PT, R13, RZ, PT ;  /* 0x000000ff0d00720c */ /* 0x000fe20003f26270 */
[--C-:B------:R-:W-:Y:S01]  /*5410*/  @!P5 IMAD.IADD R6, R6, 0x1, -R4.reuse ;  /* 0x000000010606d824 */ /* 0x100fe200078e0a04 */
[----:B------:R-:W-:Y:S02]  /*5420*/  IABS R13, R16 ;  /* 0x00000010000d7213 */ /* 0x000fe40000000000 */
[----:B------:R-:W-:Y:S01]  /*5430*/  ISETP.GE.AND P0, PT, R18, RZ, PT ;  /* 0x000000ff1200720c */ /* 0x000fe20003f06270 */
[----:B------:R-:W-:Y:S01]  /*5440*/  VIADD R18, R0, 0x19 ;  /* 0x0000001900127836 */ /* 0x000fe20000000000 */
[C---:B------:R-:W-:Y:S01]  /*5450*/  ISETP.GT.U32.AND P5, PT, R4.reuse, R10, PT ;  /* 0x0000000a0400720c */ /* 0x040fe20003fa4070 */
[----:B------:R-:W-:Y:S01]  /*5460*/  @!P4 IMAD.IADD R3, R3, 0x1, -R4 ;  /* 0x000000010303c824 */ /* 0x000fe200078e0a04 */
[----:B------:R-:W-:Y:S01]  /*5470*/  ISETP.GT.U32.AND P4, PT, R4, R9, PT ;  /* 0x000000090400720c */ /* 0x000fe20003f84070 */
[----:B------:R-:W-:Y:S01]  /*5480*/  IMAD.HI.U32 R11, R5, R13, RZ ;  /* 0x0000000d050b7227 */ /* 0x000fe200078e00ff */
[----:B------:R-:W-:-:S02]  /*5490*/  ISETP.GE.AND P3, PT, R17, RZ, PT ;  /* 0x000000ff1100720c */ /* 0x000fc40003f66270 */
[----:B------:R-:W-:Y:S01]  /*54a0*/  IABS R19, R18 ;  /* 0x0000001200137213 */ /* 0x000fe20000000000 */
[----:B------:R-:W-:Y:S02]  /*54b0*/  IMAD.MOV R11, RZ, RZ, -R11 ;  /* 0x000000ffff0b7224 */ /* 0x000fe400078e0a0b */
[----:B------:R-:W-:Y:S02]  /*54c0*/  VIADD R17, R0, 0x1a ;  /* 0x0000001a00117836 */ /* 0x000fe40000000000 */
[----:B------:R-:W-:Y:S02]  /*54d0*/  @!P6 IMAD.IADD R8, R8, 0x1, -R4 ;  /* 0x000000010808e824 */ /* 0x000fe400078e0a04 */
[----:B------:R-:W-:Y:S02]  /*54e0*/  IMAD.MOV.U32 R12, RZ, RZ, R19 ;  /* 0x000000ffff0c7224 */ /* 0x000fe400078e0013 */
[----:B------:R-:W-:Y:S02]  /*54f0*/  IMAD R11, R4, R11, R13 ;  /* 0x0000000b040b7224 */ /* 0x000fe400078e020d */
[----:B------:R-:W-:Y:S01]  /*5500*/  @!P1 IMAD.MOV R3, RZ, RZ, -R3 ;  /* 0x000000ffff039224 */ /* 0x000fe200078e0a03 */
[----:B------:R-:W-:Y:S01]  /*5510*/  ISETP.GE.AND P1, PT, R15, RZ, PT ;  /* 0x000000ff0f00720c */ /* 0x000fe20003f26270 */
[----:B------:R-:W-:Y:S01]  /*5520*/  IMAD.MOV.U32 R13, RZ, RZ, R6 ;  /* 0x000000ffff0d7224 */ /* 0x000fe200078e0006 */
[----:B------:R-:W-:Y:S01]  /*5530*/  IABS R6, R17 ;  /* 0x0000001100067213 */ /* 0x000fe20000000000 */
[----:B------:R-:W-:-:S02]  /*5540*/  @!P5 IMAD.IADD R10, R10, 0x1, -R4 ;  /* 0x000000010a0ad824 */ /* 0x000fc400078e0a04 */
[----:B------:R-:W-:Y:S02]  /*5550*/  IMAD.MOV.U32 R15, RZ, RZ, R8 ;  /* 0x000000ffff0f7224 */ /* 0x000fe400078e0008 */
[----:B------:R-:W-:Y:S01]  /*5560*/  IMAD.HI.U32 R2, R5, R12, RZ ;  /* 0x0000000c05027227 */ /* 0x000fe200078e00ff */
[----:B------:R-:W-:Y:S03]  /*5570*/  STL [R1+0x124], R20 ;  /* 0x0001241401007387 */ /* 0x000fe60000100800 */
[----:B------:R-:W-:Y:S02]  /*5580*/  @!P4 IMAD.IADD R9, R9, 0x1, -R4 ;  /* 0x000000010909c824 */ /* 0x000fe400078e0a04 */
[----:B------:R-:W-:Y:S01]  /*5590*/  @!P0 IMAD.MOV R13, RZ, RZ, -R13 ;  /* 0x000000ffff0d8224 */ /* 0x000fe200078e0a0d */
[C---:B------:R-:W-:Y:S01]  /*55a0*/  ISETP.GT.U32.AND P0, PT, R4.reuse, R11, PT ;  /* 0x0000000b0400720c */ /* 0x040fe20003f04070 */
[----:B------:R-:W-:Y:S01]  /*55b0*/  @!P3 IMAD.MOV R15, RZ, RZ, -R15 ;  /* 0x000000ffff0fb224 */ /* 0x000fe200078e0a0f */
[----:B------:R0:W-:Y:S01]  /*55c0*/  STL [R1+0x120], R3 ;  /* 0x0001200301007387 */ /* 0x0001e20000100800 */
[----:B------:R-:W-:Y:S01]  /*55d0*/  IMAD.MOV R2, RZ, RZ, -R2 ;  /* 0x000000ffff027224 */ /* 0x000fe200078e0a02 */
[----:B------:R-:W-:-:S02]  /*55e0*/  ISETP.GT.U32.AND P3, PT, R4, R10, PT ;  /* 0x0000000a0400720c */ /* 0x000fc40003f64070 */
[----:B------:R-:W-:Y:S01]  /*55f0*/  ISETP.GE.AND P6, PT, R14, RZ, PT ;  /* 0x000000ff0e00720c */ /* 0x000fe20003fc6270 */
[----:B------:R-:W-:Y:S01]  /*5600*/  VIADD R14, R0, 0x1b ;  /* 0x0000001b000e7836 */ /* 0x000fe20000000000 */
[C---:B------:R-:W-:Y:S01]  /*5610*/  ISETP.GT.U32.AND P4, PT, R4.reuse, R9, PT ;  /* 0x000000090400720c */ /* 0x040fe20003f84070 */
[----:B------:R-:W-:Y:S02]  /*5620*/  IMAD R2, R4, R2, R12 ;  /* 0x0000000204027224 */ /* 0x000fe400078e020c */
[----:B0-----:R-:W-:Y:S01]  /*5630*/  IMAD.HI.U32 R3, R5, R6, RZ ;  /* 0x0000000605037227 */ /* 0x001fe200078e00ff */
[----:B------:R0:W-:Y:S01]  /*5640*/  STL [R1+0x11c], R13 ;  /* 0x00011c0d01007387 */ /* 0x0001e20000100800 */
[----:B------:R-:W-:Y:S02]  /*5650*/  IABS R8, R14 ;  /* 0x0000000e00087213 */ /* 0x000fe40000000000 */
[----:B------:R-:W-:Y:S01]  /*5660*/  IMAD.MOV R12, RZ, RZ, -R3 ;  /* 0x000000ffff0c7224 */ /* 0x000fe200078e0a03 */
[----:B------:R-:W-:Y:S01]  /*5670*/  ISETP.GE.AND P5, PT, R16, RZ, PT ;  /* 0x000000ff1000720c */ /* 0x000fe20003fa6270 */
[----:B0-----:R-:W-:-:S02]  /*5680*/  VIADD R13, R0, 0x1c ;  /* 0x0000001c000d7836 */ /* 0x001fc40000000000 */
[----:B------:R-:W-:-:S03]  /*5690*/  IMAD R6, R4, R12, R6 ;  /* 0x0000000c04067224 */ /* 0x000fc600078e0206 */
[----:B------:R-:W-:Y:S01]  /*56a0*/  IABS R16, R13 ;  /* 0x0000000d00107213 */ /* 0x000fe20000000000 */
[----:B------:R-:W-:Y:S02]  /*56b0*/  @!P0 IMAD.IADD R11, R11, 0x1, -R4 ;  /* 0x000000010b0b8824 */ /* 0x000fe400078e0a04 */
[----:B------:R-:W-:Y:S02]  /*56c0*/  IMAD.MOV.U32 R3, RZ, RZ, R8 ;  /* 0x000000ffff037224 */ /* 0x000fe400078e0008 */
[--C-:B------:R-:W-:Y:S01]  /*56d0*/  @!P3 IMAD.IADD R10, R10, 0x1, -R4.reuse ;  /* 0x000000010a0ab824 */ /* 0x100fe200078e0a04 */
[C---:B------:R-:W-:Y:S01]  /*56e0*/  ISETP.GT.U32.AND P3, PT, R4.reuse, R6, PT ;  /* 0x000000060400720c */ /* 0x040fe20003f64070 */
[----:B------:R-:W-:Y:S01]  /*56f0*/  @!P4 IMAD.IADD R9, R9, 0x1, -R4 ;  /* 0x000000010909c824 */ /* 0x000fe200078e0a04 */
[C---:B------:R-:W-:Y:S01]  /*5700*/  ISETP.GT.U32.AND P4, PT, R4.reuse, R2, PT ;  /* 0x000000020400720c */ /* 0x040fe20003f84070 */
[----:B------:R-:W-:Y:S01]  /*5710*/  IMAD.MOV.U32 R8, RZ, RZ, R16 ;  /* 0x000000ffff087224 */ /* 0x000fe200078e0010 */
[----:B------:R-:W-:Y:S01]  /*5720*/  ISETP.GT.U32.AND P0, PT, R4, R11, PT ;  /* 0x0000000b0400720c */ /* 0x000fe20003f04070 */
[----:B------:R-:W-:Y:S01]  /*5730*/  IMAD.HI.U32 R16, R5, R3, RZ ;  /* 0x0000000305107227 */ /* 0x000fe200078e00ff */
[----:B------:R0:W-:Y:S03]  /*5740*/  STL [R1+0x118], R15 ;  /* 0x0001180f01007387 */ /* 0x0001e60000100800 */
[----:B------:R-:W-:-:S02]  /*5750*/  IMAD.MOV R16, RZ, RZ, -R16 ;  /* 0x000000ffff107224 */ /* 0x000fc400078e0a10 */
[----:B------:R-:W-:Y:S02]  /*5760*/  IMAD.MOV.U32 R20, RZ, RZ, R9 ;  /* 0x000000ffff147224 */ /* 0x000fe400078e0009 */
[----:B------:R-:W-:Y:S02]  /*5770*/  IMAD R3, R4, R16, R3 ;  /* 0x0000001004037224 */ /* 0x000fe400078e0203 */
[----:B0-----:R-:W-:Y:S02]  /*5780*/  VIADD R15, R0, 0x1d ;  /* 0x0000001d000f7836 */ /* 0x001fe40000000000 */
[----:B------:R-:W-:Y:S02]  /*5790*/  @!P3 IMAD.IADD R6, R6, 0x1, -R4 ;  /* 0x000000010606b824 */ /* 0x000fe400078e0a04 */
[----:B------:R-:W-:Y:S01]  /*57a0*/  IMAD.HI.U32 R19, R5, R8, RZ ;  /* 0x0000000805137227 */ /* 0x000fe200078e00ff */
[----:B------:R-:W-:-:S03]  /*57b0*/  IABS R12, R15 ;  /* 0x0000000f000c7213 */ /* 0x000fc60000000000 */
[----:B------:R-:W-:Y:S01]  /*57c0*/  @!P1 IMAD.MOV R20, RZ, RZ, -R20 ;  /* 0x000000ffff149224 */ /* 0x000fe200078e0a14 */
[----:B------:R-:W-:Y:S01]  /*57d0*/  ISETP.GT.U32.AND P1, PT, R4, R3, PT ;  /* 0x000000030400720c */ /* 0x000fe20003f24070 */
[--C-:B------:R-:W-:Y:S02]  /*57e0*/  @!P4 IMAD.IADD R2, R2, 0x1, -R4.reuse ;  /* 0x000000010202c824 */ /* 0x100fe400078e0a04 */
[----:B------:R-:W-:Y:S01]  /*57f0*/  @!P0 IMAD.IADD R11, R11, 0x1, -R4 ;  /* 0x000000010b0b8824 */ /* 0x000fe200078e0a04 */
[----:B------:R-:W-:Y:S01]  /*5800*/  ISETP.GE.AND P0, PT, R18, RZ, PT ;  /* 0x000000ff1200720c */ /* 0x000fe20003f06270 */
[----:B------:R-:W-:Y:S01]  /*5810*/  IMAD.MOV R18, RZ, RZ, -R19 ;  /* 0x000000ffff127224 */ /* 0x000fe200078e0a13 */
[C---:B------:R-:W-:Y:S01]  /*5820*/  ISETP.GT.U32.AND P3, PT, R4.reuse, R6, PT ;  /* 0x000000060400720c */ /* 0x040fe20003f64070 */
[----:B------:R-:W-:Y:S01]  /*5830*/  IMAD.HI.U32 R9, R5, R12, RZ ;  /* 0x0000000c05097227 */ /* 0x000fe200078e00ff */
[----:B------:R-:W-:-:S03]  /*5840*/  ISETP.GT.U32.AND P4, PT, R4, R2, PT ;  /* 0x000000020400720c */ /* 0x000fc60003f84070 */
[C---:B------:R-:W-:Y:S02]  /*5850*/  IMAD R8, R4.reuse, R18, R8 ;  /* 0x0000001204087224 */ /* 0x040fe400078e0208 */
[----:B------:R-:W-:Y:S02]  /*5860*/  IMAD.MOV R9, RZ, RZ, -R9 ;  /* 0x000000ffff097224 */ /* 0x000fe400078e0a09 */
[----:B------:R-:W-:Y:S01]  /*5870*/  @!P6 IMAD.MOV R10, RZ, RZ, -R10 ;  /* 0x000000ffff0ae224 */ /* 0x000fe200078e0a0a */
[C---:B------:R-:W-:Y:S01]  /*5880*/  ISETP.GT.U32.AND P6, PT, R4.reuse, R8, PT ;  /* 0x000000080400720c */ /* 0x040fe20003fc4070 */
[----:B------:R-:W-:Y:S02]  /*5890*/  IMAD R9, R4, R9, R12 ;  /* 0x0000000904097224 */ /* 0x000fe400078e020c */
[--C-:B------:R-:W-:Y:S02]  /*58a0*/  @!P1 IMAD.IADD R3, R3, 0x1, -R4.reuse ;  /* 0x0000000103039824 */ /* 0x100fe400078e0a04 */
[--C-:B------:R-:W-:Y:S01]  /*58b0*/  @!P3 IMAD.IADD R6, R6, 0x1, -R4.reuse ;  /* 0x000000010606b824 */ /* 0x100fe200078e0a04 */
[----:B------:R-:W-:Y:S01]  /*58c0*/  ISETP.GT.U32.AND P3, PT, R4, R9, PT ;  /* 0x000000090400720c */ /* 0x000fe20003f64070 */
[----:B------:R-:W-:Y:S01]  /*58d0*/  @!P4 IMAD.IADD R2, R2, 0x1, -R4 ;  /* 0x000000010202c824 */ /* 0x000fe200078e0a04 */
[----:B------:R-:W-:Y:S01]  /*58e0*/  ISETP.GT.U32.AND P1, PT, R4, R3, PT ;  /* 0x000000030400720c */ /* 0x000fe20003f24070 */
[----:B------:R-:W-:-:S02]  /*58f0*/  IMAD.MOV.U32 R59, RZ, RZ, R11 ;  /* 0x000000ffff3b7224 */ /* 0x000fc400078e000b */
[C---:B------:R-:W-:Y:S02]  /*5900*/  VIADD R11, R0.reuse, 0x1e ;  /* 0x0000001e000b7836 */ /* 0x040fe40000000000 */
[----:B------:R-:W-:Y:S01]  /*5910*/  IMAD.MOV.U32 R68, RZ, RZ, R2 ;  /* 0x000000ffff447224 */ /* 0x000fe200078e0002 */
[----:B------:R-:W-:Y:S01]  /*5920*/  STL [R1+0xfc], R20 ;  /* 0x0000fc1401007387 */ /* 0x000fe20000100800 */
[----:B------:R-:W-:Y:S01]  /*5930*/  VIADD R12, R0, 0x20 ;  /* 0x00000020000c7836 */ /* 0x000fe20000000000 */
[----:B------:R-:W-:Y:S01]  /*5940*/  IABS R2, R11 ;  /* 0x0000000b00027213 */ /* 0x000fe20000000000 */
[----:B------:R-:W-:Y:S01]  /*5950*/  @!P6 IMAD.IADD R8, R8, 0x1, -R4 ;  /* 0x000000010808e824 */ /* 0x000fe200078e0a04 */
[----:B------:R0:W-:Y:S01]  /*5960*/  STL [R1+0xf8], R10 ;  /* 0x0000f80a01007387 */ /* 0x0001e20000100800 */
[----:B------:R-:W-:Y:S01]  /*5970*/  @!P0 IMAD.MOV R68, RZ, RZ, -R68 ;  /* 0x000000ffff448224 */ /* 0x000fe200078e0a44 */
[----:B------:R-:W-:Y:S01]  /*5980*/  ISETP.GE.AND P0, PT, R13, RZ, PT ;  /* 0x000000ff0d00720c */ /* 0x000fe20003f06270 */
[----:B------:R-:W-:Y:S01]  /*5990*/  @!P5 IMAD.MOV R59, RZ, RZ, -R59 ;  /* 0x000000ffff3bd224 */ /* 0x000fe200078e0a3b */
[----:B------:R-:W-:Y:S01]  /*59a0*/  IABS R13, R12 ;  /* 0x0000000c000d7213 */ /* 0x000fe20000000000 */
[----:B------:R-:W-:Y:S01]  /*59b0*/  IMAD.MOV.U32 R16, RZ, RZ, R6 ;  /* 0x000000ffff107224 */ /* 0x000fe200078e0006 */
[----:B------:R-:W-:Y:S01]  /*59c0*/  ISETP.GE.AND P4, PT, R17, RZ, PT ;  /* 0x000000ff1100720c */ /* 0x000fe20003f86270 */
[----:B0-----:R-:W-:Y:S01]  /*59d0*/  VIADD R10, R0, 0x1f ;  /* 0x0000001f000a7836 */ /* 0x001fe20000000000 */
[----:B------:R-:W-:Y:S01]  /*59e0*/  ISETP.GE.AND P5, PT, R14, RZ, PT ;  /* 0x000000ff0e00720c */ /* 0x000fe20003fa6270 */
[----:B------:R-:W-:Y:S01]  /*59f0*/  IMAD.HI.U32 R14, R5, R2, RZ ;  /* 0x00000002050e7227 */ /* 0x000fe200078e00ff */
[----:B------:R-:W-:-:S02]  /*5a00*/  ISETP.GT.U32.AND P6, PT, R4, R8, PT ;  /* 0x000000080400720c */ /* 0x000fc40003fc4070 */
[----:B------:R-:W-:Y:S01]  /*5a10*/  IABS R6, R10 ;  /* 0x0000000a00067213 */ /* 0x000fe20000000000 */
[--C-:B------:R-:W-:Y:S02]  /*5a20*/  @!P3 IMAD.IADD R9, R9, 0x1, -R4.reuse ;  /* 0x000000010909b824 */ /* 0x100fe400078e0a04 */
[----:B------:R-:W-:Y:S01]  /*5a30*/  @!P1 IMAD.IADD R3, R3, 0x1, -R4 ;  /* 0x0000000103039824 */ /* 0x000fe200078e0a04 */
[----:B------:R-:W-:Y:S01]  /*5a40*/  ISETP.GE.AND P1, PT, R11, RZ, PT ;  /* 0x000000ff0b00720c */ /* 0x000fe20003f26270 */
[----:B------:R-:W-:Y:S01]  /*5a50*/  IMAD.MOV.U32 R11, RZ, RZ, R13 ;  /* 0x000000ffff0b7224 */ /* 0x000fe200078e000d */
[----:B------:R-:W-:Y:S01]  /*5a60*/  ISETP.GT.U32.AND P3, PT, R4, R9, PT ;  /* 0x000000090400720c */ /* 0x000fe20003f64070 */
[----:B------:R-:W-:Y:S02]  /*5a70*/  IMAD.MOV R13, RZ, RZ, -R14 ;  /* 0x000000ffff0d7224 */ /* 0x000fe400078e0a0e */
[----:B------:R-:W-:-:S04]  /*5a80*/  IMAD.HI.U32 R14, R5, R6, RZ ;  /* 0x00000006050e7227 */ /* 0x000fc800078e00ff */
[C---:B------:R-:W-:Y:S02]  /*5a90*/  IMAD R2, R4.reuse, R13, R2 ;  /* 0x0000000d04027224 */ /* 0x040fe400078e0202 */
[----:B------:R-:W-:Y:S02]  /*5aa0*/  IMAD.MOV.U32 R17, RZ, RZ, R3 ;  /* 0x000000ffff117224 */ /* 0x000fe400078e0003 */
[----:B------:R-:W-:Y:S02]  /*5ab0*/  IMAD.MOV R3, RZ, RZ, -R14 ;  /* 0x000000ffff037224 */ /* 0x000fe400078e0a0e */
[----:B------:R-:W-:Y:S02]  /*5ac0*/  @!P4 IMAD.MOV R16, RZ, RZ, -R16 ;  /* 0x000000ffff10c224 */ /* 0x000fe400078e0a10 */
[----:B------:R-:W-:Y:S01]  /*5ad0*/  @!P5 IMAD.MOV R17, RZ, RZ, -R17 ;  /* 0x000000ffff11d224 */ /* 0x000fe200078e0a11 */
[----:B------:R-:W-:Y:S01]  /*5ae0*/  ISETP.GT.U32.AND P5, PT, R4, R2, PT ;  /* 0x000000020400720c */ /* 0x000fe20003fa4070 */
[----:B------:R-:W-:Y:S01]  /*5af0*/  @!P6 IMAD.IADD R8, R8, 0x1, -R4 ;  /* 0x000000010808e824 */ /* 0x000fe200078e0a04 */
[----:B------:R-:W-:Y:S01]  /*5b00*/  ISETP.GE.AND P4, PT, R15, RZ, PT ;  /* 0x000000ff0f00720c */ /* 0x000fe20003f86270 */
[----:B------:R-:W-:Y:S01]  /*5b10*/  IMAD R3, R4, R3, R6 ;  /* 0x0000000304037224 */ /* 0x000fe200078e0206 */
[----:B------:R-:W-:Y:S01]  /*5b20*/  ISETP.GE.AND P6, PT, R10, RZ, PT ;  /* 0x000000ff0a00720c */ /* 0x000fe20003fc6270 */
[----:B------:R-:W-:Y:S01]  /*5b30*/  IMAD.HI.U32 R10, R5, R11, RZ ;  /* 0x0000000b050a7227 */ /* 0x000fe200078e00ff */
[----:B------:R0:W-:Y:S03]  /*5b40*/  STL [R1+0xf4], R16 ;  /* 0x0000f41001007387 */ /* 0x0001e60000100800 */
[----:B------:R-:W-:Y:S01]  /*5b50*/  @!P3 IMAD.IADD R9, R9, 0x1, -R4 ;  /* 0x000000010909b824 */ /* 0x000fe200078e0a04 */
[----:B------:R-:W-:Y:S01]  /*5b60*/  ISETP.GT.U32.AND P3, PT, R4, R3, PT ;  /* 0x000000030400720c */ /* 0x000fe20003f64070 */
[----:B0-----:R-:W-:-:S02]  /*5b70*/  IMAD.MOV.U32 R16, RZ, RZ, R8 ;  /* 0x000000ffff107224 */ /* 0x001fc400078e0008 */
[----:B------:R-:W-:Y:S02]  /*5b80*/  IMAD.MOV R8, RZ, RZ, -R10 ;  /* 0x000000ffff087224 */ /* 0x000fe400078e0a0a */
[----:B------:R-:W-:Y:S02]  /*5b90*/  IMAD.MOV.U32 R14, RZ, RZ, R9 ;  /* 0x000000ffff0e7224 */ /* 0x000fe400078e0009 */
[----:B------:R-:W-:Y:S02]  /*5ba0*/  IMAD R8, R4, R8, R11 ;  /* 0x0000000804087224 */ /* 0x000fe400078e020b */
[----:B------:R-:W-:Y:S02]  /*5bb0*/  @!P5 IMAD.IADD R2, R2, 0x1, -R4 ;  /* 0x000000010202d824 */ /* 0x000fe400078e0a04 */
[----:B------:R-:W-:Y:S01]  /*5bc0*/  @!P4 IMAD.MOV R14, RZ, RZ, -R14 ;  /* 0x000000ffff0ec224 */ /* 0x000fe200078e0a0e */
[----:B------:R-:W-:Y:S01]  /*5bd0*/  ISETP.GT.U32.AND P4, PT, R4, R8, PT ;  /* 0x000000080400720c */ /* 0x000fe20003f84070 */
[----:B------:R-:W-:Y:S01]  /*5be0*/  VIADD R6, R0, 0x21 ;  /* 0x0000002100067836 */ /* 0x000fe20000000000 */
[----:B------:R-:W-:Y:S01]  /*5bf0*/  ISETP.GT.U32.AND P5, PT, R4, R2, PT ;  /* 0x000000020400720c */ /* 0x000fe20003fa4070 */
[----:B------:R-:W-:-:S02]  /*5c00*/  VIADD R13, R0, 0x22 ;  /* 0x00000022000d7836 */ /* 0x000fc40000000000 */
[----:B------:R-:W-:Y:S01]  /*5c10*/  @!P3 IMAD.IADD R3, R3, 0x1, -R4 ;  /* 0x000000010303b824 */ /* 0x000fe200078e0a04 */
[----:B------:R-:W-:Y:S01]  /*5c20*/  IABS R10, R6 ;  /* 0x00000006000a7213 */ /* 0x000fe20000000000 */
[----:B------:R-:W-:Y:S01]  /*5c30*/  @!P0 IMAD.MOV R16, RZ, RZ, -R16 ;  /* 0x000000ffff108224 */ /* 0x000fe200078e0a10 */
[----:B------:R-:W-:Y:S02]  /*5c40*/  ISETP.GE.AND P0, PT, R12, RZ, PT ;  /* 0x000000ff0c00720c */ /* 0x000fe40003f06270 */
[----:B------:R-:W-:Y:S01]  /*5c50*/  IABS R11, R13 ;  /* 0x0000000d000b7213 */ /* 0x000fe20000000000 */
[----:B------:R-:W-:Y:S01]  /*5c60*/  IMAD.HI.U32 R12, R5, R10, RZ ;  /* 0x0000000a050c7227 */ /* 0x000fe200078e00ff */
[----:B------:R-:W-:Y:S01]  /*5c70*/  ISETP.GT.U32.AND P3, PT, R4, R3, PT ;  /* 0x000000030400720c */ /* 0x000fe20003f64070 */
[----:B------:R-:W-:Y:S02]  /*5c80*/  STL [R1+0xf0], R17 ;  /* 0x0000f01101007387 */ /* 0x000fe40000100800 */
[----:B------:R-:W-:-:S02]  /*5c90*/  @!P4 IMAD.IADD R8, R8, 0x1, -R4 ;  /* 0x000000010808c824 */ /* 0x000fc400078e0a04 */
[----:B------:R0:W-:Y:S01]  /*5ca0*/  STL [R1+0xec], R16 ;  /* 0x0000ec1001007387 */ /* 0x0001e20000100800 */
[----:B------:R-:W-:-:S03]  /*5cb0*/  IMAD.HI.U32 R9, R5, R11, RZ ;  /* 0x0000000b05097227 */ /* 0x000fc600078e00ff */
[----:B------:R1:W-:Y:S01]  /*5cc0*/  STL [R1+0xe8], R14 ;  /* 0x0000e80e01007387 */ /* 0x0003e20000100800 */
[----:B------:R-:W-:Y:S02]  /*5cd0*/  VIADD R15, R0, 0x23 ;  /* 0x00000023000f7836 */ /* 0x000fe40000000000 */
[----:B------:R-:W-:Y:S02]  /*5ce0*/  @!P5 IMAD.IADD R2, R2, 0x1, -R4 ;  /* 0x000000010202d824 */ /* 0x000fe400078e0a04 */
[----:B0-----:R-:W-:Y:S01]  /*5cf0*/  VIADD R16, R0, 0x24 ;  /* 0x0000002400107836 */ /* 0x001fe20000000000 */
[----:B------:R-:W-:Y:S01]  /*5d00*/  ISETP.GE.AND P5, PT, R6, RZ, PT ;  /* 0x000000ff0600720c */ /* 0x000fe20003fa6270 */
[----:B-1----:R-:W-:-:S03]  /*5d10*/  IMAD.MOV R14, RZ, RZ, -R12 ;  /* 0x000000ffff0e7224 */ /* 0x002fc600078e0a0c */
[----:B------:R-:W-:Y:S01]  /*5d20*/  IABS R18, R16 ;  /* 0x0000001000127213 */ /* 0x000fe20000000000 */
[----:B------:R-:W-:Y:S01]  /*5d30*/  IMAD.MOV R9, RZ, RZ, -R9 ;  /* 0x000000ffff097224 */ /* 0x000fe200078e0a09 */
[C---:B------:R-:W-:Y:S01]  /*5d40*/  ISETP.GT.U32.AND P4, PT, R4.reuse, R8, PT ;  /* 0x000000080400720c */ /* 0x040fe20003f84070 */
[C---:B------:R-:W-:Y:S01]  /*5d50*/  IMAD R6, R4.reuse, R14, R10 ;  /* 0x0000000e04067224 */ /* 0x040fe200078e020a */
[----:B------:R-:W-:Y:S01]  /*5d60*/  IABS R17, R15 ;  /* 0x0000000f00117213 */ /* 0x000fe20000000000 */
[C---:B------:R-:W-:Y:S02]  /*5d70*/  IMAD R9, R4.reuse, R9, R11 ;  /* 0x0000000904097224 */ /* 0x040fe400078e020b */
[----:B------:R-:W-:Y:S01]  /*5d80*/  @!P3 IMAD.IADD R3, R3, 0x1, -R4 ;  /* 0x000000010303b824 */ /* 0x000fe200078e0a04 */
[----:B------:R-:W-:Y:S01]  /*5d90*/  ISETP.GT.U32.AND P3, PT, R4, R6, PT ;  /* 0x000000060400720c */ /* 0x000fe20003f64070 */
[----:B------:R-:W-:Y:S02]  /*5da0*/  IMAD.MOV.U32 R20, RZ, RZ, R2 ;  /* 0x000000ffff147224 */ /* 0x000fe400078e0002 */
[----:B------:R-:W-:-:S02]  /*5db0*/  IMAD.MOV.U32 R10, RZ, RZ, R18 ;  /* 0x000000ffff0a7224 */ /* 0x000fc400078e0012 */
[----:B------:R-:W-:Y:S02]  /*5dc0*/  IMAD.MOV.U32 R12, RZ, RZ, R17 ;  /* 0x000000ffff0c7224 */ /* 0x000fe400078e0011 */
[----:B------:R-:W-:Y:S01]  /*5dd0*/  @!P1 IMAD.MOV R20, RZ, RZ, -R20 ;  /* 0x000000ffff149224 */ /* 0x000fe200078e0a14 */
[----:B------:R-:W-:Y:S01]  /*5de0*/  ISETP.GT.U32.AND P1, PT, R4, R9, PT ;  /* 0x000000090400720c */ /* 0x000fe20003f24070 */
[----:B------:R-:W-:-:S04]  /*5df0*/  IMAD.HI.U32 R17, R5, R10, RZ ;  /* 0x0000000a05117227 */ /* 0x000fc800078e00ff */
[----:B------:R-:W-:-:S04]  /*5e00*/  IMAD.HI.U32 R11, R5, R12, RZ ;  /* 0x0000000c050b7227 */ /* 0x000fc800078e00ff */
[----:B------:R-:W-:Y:S02]  /*5e10*/  IMAD.MOV.U32 R19, RZ, RZ, R3 ;  /* 0x000000ffff137224 */ /* 0x000fe400078e0003 */
[----:B------:R-:W-:Y:S02]  /*5e20*/  IMAD.MOV R3, RZ, RZ, -R17 ;  /* 0x000000ffff037224 */ /* 0x000fe400078e0a11 */
[----:B------:R-:W-:Y:S02]  /*5e30*/  @!P4 IMAD.IADD R8, R8, 0x1, -R4 ;  /* 0x000000010808c824 */ /* 0x000fe400078e0a04 */
[----:B------:R-:W-:Y:S02]  /*5e40*/  VIADD R14, R0, 0x25 ;  /* 0x00000025000e7836 */ /* 0x000fe40000000000 */
[----:B------:R-:W-:Y:S02]  /*5e50*/  IMAD.MOV R2, RZ, RZ, -R11 ;  /* 0x000000ffff027224 */ /* 0x000fe400078e0a0b */
[----:B------:R-:W-:-:S02]  /*5e60*/  IMAD R3, R4, R3, R10 ;  /* 0x0000000304037224 */ /* 0x000fc400078e020a */
[----:B------:R-:W-:Y:S01]  /*5e70*/  IMAD.MOV.U32 R56, RZ, RZ, R8 ;  /* 0x000000ffff387224 */ /* 0x000fe200078e0008 */
[----:B------:R-:W-:Y:S01]  /*5e80*/  IABS R11, R14 ;  /* 0x0000000e000b7213 */ /* 0x000fe20000000000 */
[----:B------:R-:W-:Y:S02]  /*5e90*/  @!P3 IMAD.IADD R6, R6, 0x1, -R4 ;  /* 0x000000010606b824 */ /* 0x000fe400078e0a04 */
[C---:B------:R-:W-:Y:S02]  /*5ea0*/  IMAD R2, R4.reuse, R2, R12 ;  /* 0x0000000204027224 */ /* 0x040fe400078e020c */
[----:B------:R-:W-:Y:S01]  /*5eb0*/  @!P0 IMAD.MOV R56, RZ, RZ, -R56 ;  /* 0x000000ffff388224 */ /* 0x000fe200078e0a38 */
[C---:B------:R-:W-:Y:S01]  /*5ec0*/  ISETP.GT.U32.AND P0, PT, R4.reuse, R3, PT ;  /* 0x000000030400720c */ /* 0x040fe20003f04070 */
[----:B------:R-:W-:Y:S01]  /*5ed0*/  @!P1 IMAD.IADD R9, R9, 0x1, -R4 ;  /* 0x0000000109099824 */ /* 0x000fe200078e0a04 */
[C---:B------:R-:W-:Y:S01]  /*5ee0*/  ISETP.GT.U32.AND P3, PT, R4.reuse, R6, PT ;  /* 0x000000060400720c */ /* 0x040fe20003f64070 */
[----:B------:R-:W-:Y:S01]  /*5ef0*/  IMAD.MOV.U32 R10, RZ, RZ, R11 ;  /* 0x000000ffff0a7224 */ /* 0x000fe200078e000b */
[----:B------:R-:W-:Y:S01]  /*5f00*/  ISETP.GT.U32.AND P4, PT, R4, R2, PT ;  /* 0x000000020400720c */ /* 0x000fe20003f84070 */
[----:B------:R-:W-:Y:S01]  /*5f10*/  VIADD R12, R0, 0x26 ;  /* 0x00000026000c7836 */ /* 0x000fe20000000000 */
[----:B------:R-:W-:Y:S01]  /*5f20*/  ISETP.GT.U32.AND P1, PT, R4, R9, PT ;  /* 0x000000090400720c */ /* 0x000fe20003f24070 */
[----:B------:R-:W-:-:S04]  /*5f30*/  IMAD.HI.U32 R8, R5, R10, RZ ;  /* 0x0000000a05087227 */ /* 0x000fc800078e00ff */
[----:B------:R-:W-:Y:S01]  /*5f40*/  @!P6 IMAD.MOV R19, RZ, RZ, -R19 ;  /* 0x000000ffff13e224 */ /* 0x000fe200078e0a13 */
[----:B------:R-:W-:Y:S01]  /*5f50*/  ISETP.GE.AND P6, PT, R13, RZ, PT ;  /* 0x000000ff0d00720c */ /* 0x000fe20003fc6270 */
[----:B------:R-:W-:Y:S01]  /*5f60*/  IMAD.MOV R8, RZ, RZ, -R8 ;  /* 0x000000ffff087224 */ /* 0x000fe200078e0a08 */
[----:B------:R-:W-:Y:S01]  /*5f70*/  IABS R13, R12 ;  /* 0x0000000c000d7213 */ /* 0x000fe20000000000 */
[--C-:B------:R-:W-:Y:S02]  /*5f80*/  @!P0 IMAD.IADD R3, R3, 0x1, -R4.reuse ;  /* 0x0000000103038824 */ /* 0x100fe400078e0a04 */
[----:B------:R-:W-:Y:S02]  /*5f90*/  @!P3 IMAD.IADD R6, R6, 0x1, -R4 ;  /* 0x000000010606b824 */ /* 0x000fe400078e0a04 */
[----:B------:R-:W-:Y:S02]  /*5fa0*/  IMAD R8, R4, R8, R10 ;  /* 0x0000000804087224 */ /* 0x000fe400078e020a */
[----:B------:R-:W-:-:S02]  /*5fb0*/  IMAD.MOV.U32 R10, RZ, RZ, R13 ;  /* 0x000000ffff0a7224 */ /* 0x000fc400078e000d */
[--C-:B------:R-:W-:Y:S01]  /*5fc0*/  @!P4 IMAD.IADD R2, R2, 0x1, -R4.reuse ;  /* 0x000000010202c824 */ /* 0x100fe200078e0a04 */
[C---:B------:R-:W-:Y:S01]  /*5fd0*/  ISETP.GT.U32.AND P0, PT, R4.reuse, R3, PT ;  /* 0x000000030400720c */ /* 0x040fe20003f04070 */
[----:B------:R-:W-:Y:S02]  /*5fe0*/  @!P1 IMAD.IADD R9, R9, 0x1, -R4 ;  /* 0x0000000109099824 */ /* 0x000fe400078e0a04 */
[----:B------:R-:W-:Y:S02]  /*5ff0*/  IMAD.MOV.U32 R65, RZ, RZ, R6 ;  /* 0x000000ffff417224 */ /* 0x000fe400078e0006 */
[----:B------:R-:W-:Y:S01]  /*6000*/  IMAD.HI.U32 R6, R5, R10, RZ ;  /* 0x0000000a05067227 */ /* 0x000fe200078e00ff */
[C---:B------:R-:W-:Y:S02]  /*6010*/  ISETP.GT.U32.AND P4, PT, R4.reuse, R2, PT ;  /* 0x000000020400720c */ /* 0x040fe40003f84070 */
[----:B------:R-:W-:Y:S01]  /*6020*/  ISETP.GT.U32.AND P1, PT, R4, R8, PT ;  /* 0x000000080400720c */ /* 0x000fe20003f24070 */
[----:B------:R-:W-:-:S02]  /*6030*/  VIADD R11, R0, 0x27 ;  /* 0x00000027000b7836 */ /* 0x000fc40000000000 */
[----:B------:R-:W-:Y:S02]  /*6040*/  IMAD.MOV.U32 R17, RZ, RZ, R9 ;  /* 0x000000ffff117224 */ /* 0x000fe400078e0009 */
[----:B------:R-:W-:Y:S01]  /*6050*/  IMAD.MOV R9, RZ, RZ, -R6 ;  /* 0x000000ffff097224 */ /* 0x000fe200078e0a06 */
[----:B------:R-:W-:Y:S02]  /*6060*/  ISETP.GE.AND P3, PT, R15, RZ, PT ;  /* 0x000000ff0f00720c */ /* 0x000fe40003f66270 */
[----:B------:R-:W-:Y:S01]  /*6070*/  IABS R15, R11 ;  /* 0x0000000b000f7213 */ /* 0x000fe20000000000 */
[----:B------:R-:W-:Y:S02]  /*6080*/  IMAD R9, R4, R9, R10 ;  /* 0x0000000904097224 */ /* 0x000fe400078e020a */
[----:B------:R-:W-:Y:S01]  /*6090*/  @!P5 IMAD.MOV R65, RZ, RZ, -R65 ;  /* 0x000000ffff41d224 */ /* 0x000fe200078e0a41 */
[----:B------:R-:W-:Y:S01]  /*60a0*/  ISETP.GE.AND P5, PT, R16, RZ, PT ;  /* 0x000000ff1000720c */ /* 0x000fe20003fa6270 */
[----:B------:R-:W-:-:S02]  /*60b0*/  IMAD.MOV.U32 R13, RZ, RZ, R15 ;  /* 0x000000ffff0d7224 */ /* 0x000fc400078e000f */
[--C-:B------:R-:W-:Y:S01]  /*60c0*/  @!P0 IMAD.IADD R3, R3, 0x1, -R4.reuse ;  /* 0x0000000103038824 */ /* 0x100fe200078e0a04 */
[----:B------:R-:W-:Y:S01]  /*60d0*/  ISETP.GT.U32.AND P0, PT, R4, R9, PT ;  /* 0x000000090400720c */ /* 0x000fe20003f04070 */
[----:B------:R-:W-:Y:S02]  /*60e0*/  @!P4 IMAD.IADD R2, R2, 0x1, -R4 ;  /* 0x000000010202c824 */ /* 0x000fe400078e0a04 */
[----:B------:R-:W-:-:S04]  /*60f0*/  IMAD.HI.U32 R6, R5, R13, RZ ;  /* 0x0000000d05067227 */ /* 0x000fc800078e00ff */
[----:B------:R-:W-:Y:S02]  /*6100*/  @!P1 IMAD.IADD R8, R8, 0x1, -R4 ;  /* 0x0000000108089824 */ /* 0x000fe400078e0a04 */
[----:B------:R-:W-:Y:S01]  /*6110*/  IMAD.MOV.U32 R15, RZ, RZ, R2 ;  /* 0x000000ffff0f7224 */ /* 0x000fe200078e0002 */
[----:B------:R-:W-:Y:S01]  /*6120*/  ISETP.GE.AND P4, PT, R12, RZ, PT ;  /* 0x000000ff0c00720c */ /* 0x000fe20003f86270 */
[----:B------:R-:W-:Y:S01]  /*6130*/  IMAD.MOV R2, RZ, RZ, -R6 ;  /* 0x000000ffff027224 */ /* 0x000fe200078e0a06 */
[----:B------:R-:W-:Y:S01]  /*6140*/  ISETP.GT.U32.AND P1, PT, R4, R8, PT ;  /* 0x000000080400720c */ /* 0x000fe20003f24070 */
[C---:B------:R-:W-:Y:S02]  /*6150*/  VIADD R6, R0.reuse, 0x28 ;  /* 0x0000002800067836 */ /* 0x040fe40000000000 */
[----:B------:R-:W-:Y:S02]  /*6160*/  IMAD.MOV.U32 R10, RZ, RZ, R3 ;  /* 0x000000ffff0a7224 */ /* 0x000fe400078e0003 */
[----:B------:R-:W-:Y:S01]  /*6170*/  VIADD R12, R0, 0x29 ;  /* 0x00000029000c7836 */ /* 0x000fe20000000000 */
[----:B------:R-:W-:Y:S01]  /*6180*/  IABS R3, R6 ;  /* 0x0000000600037213 */ /* 0x000fe20000000000 */
[----:B------:R-:W-:Y:S01]  /*6190*/  @!P5 IMAD.MOV R10, RZ, RZ, -R10 ;  /* 0x000000ffff0ad224 */ /* 0x000fe200078e0a0a */
[----:B------:R-:W-:Y:S01]  /*61a0*/  ISETP.GE.AND P5, PT, R6, RZ, PT ;  /* 0x000000ff0600720c */ /* 0x000fe20003fa6270 */
[----:B------:R-:W-:Y:S01]  /*61b0*/  @!P0 IMAD.IADD R9, R9, 0x1, -R4 ;  /* 0x0000000109098824 */ /* 0x000fe200078e0a04 */
[----:B------:R-:W-:Y:S01]  /*61c0*/  IABS R6, R12 ;  /* 0x0000000c00067213 */ /* 0x000fe20000000000 */
[----:B------:R-:W-:Y:S01]  /*61d0*/  @!P6 IMAD.MOV R17, RZ, RZ, -R17 ;  /* 0x000000ffff11e224 */ /* 0x000fe200078e0a11 */
[----:B------:R-:W-:Y:S01]  /*61e0*/  ISETP.GE.AND P6, PT, R14, RZ, PT ;  /* 0x000000ff0e00720c */ /* 0x000fe20003fc6270 */
[C---:B------:R-:W-:Y:S01]  /*61f0*/  IMAD R2, R4.reuse, R2, R13 ;  /* 0x0000000204027224 */ /* 0x040fe200078e020d */
[----:B------:R-:W-:Y:S01]  /*6200*/  ISETP.GT.U32.AND P0, PT, R4, R9, PT ;  /* 0x000000090400720c */ /* 0x000fe20003f04070 */
[----:B------:R-:W-:-:S04]  /*6210*/  IMAD.HI.U32 R14, R5, R3, RZ ;  /* 0x00000003050e7227 */ /* 0x000fc800078e00ff */
[----:B------:R-:W-:-:S04]  /*6220*/  IMAD.HI.U32 R13, R5, R6, RZ ;  /* 0x00000006050d7227 */ /* 0x000fc800078e00ff */
[----:B------:R-:W-:Y:S01]  /*6230*/  @!P1 IMAD.IADD R8, R8, 0x1, -R4 ;  /* 0x0000000108089824 */ /* 0x000fe200078e0a04 */
[C---:B------:R-:W-:Y:S01]  /*6240*/  ISETP.GT.U32.AND P1, PT, R4.reuse, R2, PT ;  /* 0x000000020400720c */ /* 0x040fe20003f24070 */
[----:B------:R-:W-:Y:S02]  /*6250*/  IMAD.MOV R16, RZ, RZ, -R14 ;  /* 0x000000ffff107224 */ /* 0x000fe400078e0a0e */
[----:B------:R-:W-:Y:S02]  /*6260*/  IMAD.MOV R14, RZ, RZ, -R13 ;  /* 0x000000ffff0e7224 */ /* 0x000fe400078e0a0d */
[C---:B------:R-:W-:Y:S02]  /*6270*/  IMAD R3, R4.reuse, R16, R3 ;  /* 0x0000001004037224 */ /* 0x040fe400078e0203 */
[----:B------:R-:W-:Y:S02]  /*6280*/  IMAD R6, R4, R14, R6 ;  /* 0x0000000e04067224 */ /* 0x000fe400078e0206 */
[----:B------:R-:W-:-:S02]  /*6290*/  IMAD.MOV.U32 R18, RZ, RZ, R8 ;  /* 0x000000ffff127224 */ /* 0x000fc400078e0008 */
[----:B------:R-:W-:Y:S01]  /*62a0*/  @!P0 IMAD.IADD R9, R9, 0x1, -R4 ;  /* 0x0000000109098824 */ /* 0x000fe200078e0a04 */
[C---:B------:R-:W-:Y:S01]  /*62b0*/  ISETP.GT.U32.AND P0, PT, R4.reuse, R3, PT ;  /* 0x000000030400720c */ /* 0x040fe20003f04070 */
[----:B------:R-:W-:Y:S01]  /*62c0*/  @!P6 IMAD.MOV R18, RZ, RZ, -R18 ;  /* 0x000000ffff12e224 */ /* 0x000fe200078e0a12 */
[----:B------:R-:W-:Y:S01]  /*62d0*/  ISETP.GT.U32.AND P6, PT, R4, R6, PT ;  /* 0x000000060400720c */ /* 0x000fe20003fc4070 */
[----:B------:R-:W-:Y:S01]  /*62e0*/  @!P3 IMAD.MOV R15, RZ, RZ, -R15 ;  /* 0x000000ffff0fb224 */ /* 0x000fe200078e0a0f */
[----:B------:R-:W-:Y:S01]  /*62f0*/  STL [R1+0xe4], R20 ;  /* 0x0000e41401007387 */ /* 0x000fe20000100800 */
[----:B------:R-:W-:Y:S02]  /*6300*/  @!P1 IMAD.IADD R2, R2, 0x1, -R4 ;  /* 0x0000000102029824 */ /* 0x000fe400078e0a04 */
[----:B------:R-:W-:Y:S01]  /*6310*/  VIADD R22, R0, 0x2b ;  /* 0x0000002b00167836 */ /* 0x000fe20000000000 */
[----:B------:R-:W-:Y:S02]  /*6320*/  STL [R1+0xe0], R19 ;  /* 0x0000e01301007387 */ /* 0x000fe40000100800 */
[----:B------:R-:W-:-:S02]  /*6330*/  ISETP.GT.U32.AND P1, PT, R4, R2, PT ;  /* 0x000000020400720c */ /* 0x000fc40003f24070 */
[----:B------:R0:W-:Y:S04]  /*6340*/  STL [R1+0xdc], R17 ;  /* 0x0000dc1101007387 */ /* 0x0001e80000100800 */
[----:B------:R1:W-:Y:S04]  /*6350*/  STL [R1+0xd8], R15 ;  /* 0x0000d80f01007387 */ /* 0x0003e80000100800 */
[----:B------:R2:W-:Y:S01]  /*6360*/  STL [R1+0x1c], R10 ;  /* 0x00001c0a01007387 */ /* 0x0005e20000100800 */
[----:B------:R-:W-:Y:S01]  /*6370*/  ISETP.GE.AND P3, PT, R11, RZ, PT ;  /* 0x000000ff0b00720c */ /* 0x000fe20003f66270 */
[----:B0-----:R-:W-:Y:S01]  /*6380*/  IMAD.MOV.U32 R17, RZ, RZ, R9 ;  /* 0x000000ffff117224 */ /* 0x001fe200078e0009 */
[----:B-1----:R-:W-:Y:S01]  /*6390*/  IABS R15, R22 ;  /* 0x00000016000f7213 */ /* 0x002fe20000000000 */
[----:B--2---:R-:W-:-:S02]  /*63a0*/  VIADD R10, R0, 0x2a ;  /* 0x0000002a000a7836 */ /* 0x004fc40000000000 */
[--C-:B------:R-:W-:Y:S02]  /*63b0*/  @!P0 IMAD.IADD R3, R3, 0x1, -R4.reuse ;  /* 0x0000000103038824 */ /* 0x100fe400078e0a04 */
[----:B------:R-:W-:Y:S01]  /*63c0*/  @!P6 IMAD.IADD R6, R6, 0x1, -R4 ;  /* 0x000000010606e824 */ /* 0x000fe200078e0a04 */
[----:B------:R-:W-:Y:S01]  /*63d0*/  IABS R11, R10 ;  /* 0x0000000a000b7213 */ /* 0x000fe20000000000 */
[----:B------:R-:W-:Y:S01]  /*63e0*/  IMAD.MOV.U32 R13, RZ, RZ, R15 ;  /* 0x000000ffff0d7224 */ /* 0x000fe200078e000f */
[----:B------:R0:W-:Y:S01]  /*63f0*/  STL [R1+0x18], R18 ;  /* 0x0000181201007387 */ /* 0x0001e20000100800 */
[----:B------:R-:W-:Y:S01]  /*6400*/  @!P4 IMAD.MOV R17, RZ, RZ, -R17 ;  /* 0x000000ffff11c224 */ /* 0x000fe200078e0a11 */
[C---:B------:R-:W-:Y:S01]  /*6410*/  ISETP.GT.U32.AND P0, PT, R4.reuse, R3, PT ;  /* 0x000000030400720c */ /* 0x040fe20003f04070 */
[----:B------:R-:W-:Y:S01]  /*6420*/  IMAD.HI.U32 R14, R5, R11, RZ ;  /* 0x0000000b050e7227 */ /* 0x000fe200078e00ff */
[----:B------:R-:W-:-:S03]  /*6430*/  ISETP.GT.U32.AND P6, PT, R4, R6, PT ;  /* 0x000000060400720c */ /* 0x000fc60003fc4070 */
[----:B------:R-:W-:-:S04]  /*6440*/  IMAD.HI.U32 R15, R5, R13, RZ ;  /* 0x0000000d050f7227 */ /* 0x000fc800078e00ff */
[----:B0-----:R-:W-:Y:S01]  /*6450*/  VIADD R18, R0, 0x2c ;  /* 0x0000002c00127836 */ /* 0x001fe20000000000 */
[----:B------:R0:W-:Y:S01]  /*6460*/  STL [R1+0x14], R17 ;  /* 0x0000141101007387 */ /* 0x0001e20000100800 */
[----:B------:R-:W-:Y:S01]  /*6470*/  @!P1 IMAD.IADD R2, R2, 0x1, -R4 ;  /* 0x0000000102029824 */ /* 0x000fe200078e0a04 */
[----:B------:R-:W-:Y:S01]  /*6480*/  ISETP.GE.AND P1, PT, R10, RZ, PT ;  /* 0x000000ff0a00720c */ /* 0x000fe20003f26270 */
[----:B------:R-:W-:Y:S01]  /*6490*/  IMAD.MOV R8, RZ, RZ, -R14 ;  /* 0x000000ffff087224 */ /* 0x000fe200078e0a0e */
[----:B------:R-:W-:Y:S01]  /*64a0*/  IABS R10, R18 ;  /* 0x00000012000a7213 */ /* 0x000fe20000000000 */
[----:B------:R-:W-:Y:S02]  /*64b0*/  IMAD.MOV R9, RZ, RZ, -R15 ;  /* 0x000000ffff097224 */ /* 0x000fe400078e0a0f */
[----:B0-----:R-:W-:Y:S02]  /*64c0*/  VIADD R17, R0, 0x2d ;  /* 0x0000002d00117836 */ /* 0x001fe40000000000 */
[----:B------:R-:W-:-:S02]  /*64d0*/  IMAD R8, R4, R8, R11 ;  /* 0x0000000804087224 */ /* 0x000fc400078e020b */
[----:B------:R-:W-:Y:S01]  /*64e0*/  IMAD R9, R4, R9, R13 ;  /* 0x0000000904097224 */ /* 0x000fe200078e020d */
[----:B------:R-:W-:Y:S01]  /*64f0*/  IABS R11, R17 ;  /* 0x00000011000b7213 */ /* 0x000fe20000000000 */
[----:B------:R-:W-:-:S04]  /*6500*/  IMAD.HI.U32 R16, R5, R10, RZ ;  /* 0x0000000a05107227 */ /* 0x000fc800078e00ff */
[--C-:B------:R-:W-:Y:S01]  /*6510*/  @!P0 IMAD.IADD R3, R3, 0x1, -R4.reuse ;  /* 0x0000000103038824 */ /* 0x100fe200078e0a04 */
[----:B------:R-:W-:Y:S01]  /*6520*/  ISETP.GT.U32.AND P0, PT, R4, R8, PT ;  /* 0x000000080400720c */ /* 0x000fe20003f04070 */
[----:B------:R-:W-:Y:S01]  /*6530*/  @!P6 IMAD.IADD R6, R6, 0x1, -R4 ;  /* 0x000000010606e824 */ /* 0x000fe200078e0a04 */
[----:B------:R-:W-:Y:S01]  /*6540*/  ISETP.GT.U32.AND P6, PT, R4, R9, PT ;  /* 0x000000090400720c */ /* 0x000fe20003fc4070 */
[----:B------:R-:W-:Y:S02]  /*6550*/  IMAD.MOV R16, RZ, RZ, -R16 ;  /* 0x000000ffff107224 */ /* 0x000fe400078e0a10 */
[----:B------:R-:W-:-:S04]  /*6560*/  IMAD.HI.U32 R19, R5, R11, RZ ;  /* 0x0000000b05137227 */ /* 0x000fc800078e00ff */
[----:B------:R-:W-:Y:S02]  /*6570*/  IMAD R10, R4, R16, R10 ;  /* 0x00000010040a7224 */ /* 0x000fe400078e020a */
[----:B------:R-:W-:Y:S02]  /*6580*/  IMAD.MOV R16, RZ, RZ, -R19 ;  /* 0x000000ffff107224 */ /* 0x000fe400078e0a13 */
[----:B------:R-:W-:Y:S02]  /*6590*/  VIADD R15, R0, 0x2e ;  /* 0x0000002e000f7836 */ /* 0x000fe40000000000 */
[----:B------:R-:W-:Y:S01]  /*65a0*/  IMAD R11, R4, R16, R11 ;  /* 0x00000010040b7224 */ /* 0x000fe200078e020b */
[----:B------:R-:W-:Y:S01]  /*65b0*/  ISETP.GE.AND P4, PT, R12, RZ, PT ;  /* 0x000000ff0c00720c */ /* 0x000fe20003f86270 */
[--C-:B------:R-:W-:Y:S01]  /*65c0*/  @!P0 IMAD.IADD R8, R8, 0x1, -R4.reuse ;  /* 0x0000000108088824 */ /* 0x100fe200078e0a04 */
[----:B------:R-:W-:Y:S01]  /*65d0*/  IABS R12, R15 ;  /* 0x0000000f000c7213 */ /* 0x000fe20000000000 */
[----:B------:R-:W-:Y:S01]  /*65e0*/  @!P6 IMAD.IADD R9, R9, 0x1, -R4 ;  /* 0x000000010909e824 */ /* 0x000fe200078e0a04 */
[----:B------:R-:W-:-:S02]  /*65f0*/  ISETP.GT.U32.AND P0, PT, R4, R10, PT ;  /* 0x0000000a0400720c */ /* 0x000fc40003f04070 */
[----:B------:R-:W-:Y:S01]  /*6600*/  ISETP.GT.U32.AND P6, PT, R4, R11, PT ;  /* 0x0000000b0400720c */ /* 0x000fe20003fc4070 */
[C---:B------:R-:W-:Y:S02]  /*6610*/  VIADD R20, R0.reuse, 0x2f ;  /* 0x0000002f00147836 */ /* 0x040fe40000000000 */
[----:B------:R-:W-:Y:S02]  /*6620*/  VIADD R21, R0, 0x30 ;  /* 0x0000003000157836 */ /* 0x000fe40000000000 */
[----:B------:R-:W-:Y:S01]  /*6630*/  IMAD.HI.U32 R24, R5, R12, RZ ;  /* 0x0000000c05187227 */ /* 0x000fe200078e00ff */
[----:B------:R-:W-:Y:S02]  /*6640*/  IABS R13, R20 ;  /* 0x00000014000d7213 */ /* 0x000fe40000000000 */
[----:B------:R-:W-:Y:S01]  /*6650*/  IABS R14, R21 ;  /* 0x00000015000e7213 */ /* 0x000fe20000000000 */
[----:B------:R-:W-:Y:S02]  /*6660*/  IMAD.MOV R19, RZ, RZ, -R24 ;  /* 0x000000ffff137224 */ /* 0x000fe400078e0a18 */
[----:B------:R-:W-:Y:S01]  /*6670*/  @!P0 IMAD.IADD R10, R10, 0x1, -R4 ;  /* 0x000000010a0a8824 */ /* 0x000fe200078e0a04 */
[C---:B------:R-:W-:Y:S01]  /*6680*/  ISETP.GT.U32.AND P0, PT, R4.reuse, R8, PT ;  /* 0x000000080400720c */ /* 0x040fe20003f04070 */
[----:B------:R-:W-:-:S02]  /*6690*/  IMAD R12, R4, R19, R12 ;  /* 0x00000013040c7224 */ /* 0x000fc400078e020c */
[----:B------:R-:W-:Y:S02]  /*66a0*/  @!P6 IMAD.IADD R11, R11, 0x1, -R4 ;  /* 0x000000010b0be824 */ /* 0x000fe400078e0a04 */
[----:B------:R-:W-:Y:S02]  /*66b0*/  IMAD.MOV.U32 R58, RZ, RZ, R6 ;  /* 0x000000ffff3a7224 */ /* 0x000fe400078e0006 */
[----:B------:R-:W-:Y:S01]  /*66c0*/  IMAD.HI.U32 R23, R5, R13, RZ ;  /* 0x0000000d05177227 */ /* 0x000fe200078e00ff */
[----:B------:R-:W-:-:S03]  /*66d0*/  ISETP.GT.U32.AND P6, PT, R4, R11, PT ;  /* 0x0000000b0400720c */ /* 0x000fc60003fc4070 */
[----:B------:R-:W-:-:S04]  /*66e0*/  IMAD.HI.U32 R25, R5, R14, RZ ;  /* 0x0000000e05197227 */ /* 0x000fc800078e00ff */
[----:B------:R-:W-:Y:S02]  /*66f0*/  IMAD.MOV.U32 R32, RZ, RZ, R2 ;  /* 0x000000ffff207224 */ /* 0x000fe400078e0002 */
[----:B------:R-:W-:Y:S01]  /*6700*/  @!P4 IMAD.MOV R58, RZ, RZ, -R58 ;  /* 0x000000ffff3ac224 */ /* 0x000fe200078e0a3a */
[----:B------:R-:W-:Y:S01]  /*6710*/  ISETP.GT.U32.AND P4, PT, R4, R12, PT ;  /* 0x0000000c0400720c */ /* 0x000fe20003f84070 */
[----:B------:R-:W-:Y:S02]  /*6720*/  IMAD.MOV R16, RZ, RZ, -R23 ;  /* 0x000000ffff107224 */ /* 0x000fe400078e0a17 */
[----:B------:R-:W-:Y:S02]  /*6730*/  IMAD.MOV R23, RZ, RZ, -R25 ;  /* 0x000000ffff177224 */ /* 0x000fe400078e0a19 */
[----:B------:R-:W-:Y:S02]  /*6740*/  VIADD R19, R0, 0x31 ;  /* 0x0000003100137836 */ /* 0x000fe40000000000 */
[----:B------:R-:W-:-:S02]  /*6750*/  IMAD.MOV.U32 R54, RZ, RZ, R3 ;  /* 0x000000ffff367224 */ /* 0x000fc400078e0003 */
[----:B------:R-:W-:Y:S01]  /*6760*/  @!P3 IMAD.MOV R32, RZ, RZ, -R32 ;  /* 0x000000ffff20b224 */ /* 0x000fe200078e0a20 */
[C---:B------:R-:W-:Y:S01]  /*6770*/  ISETP.GT.U32.AND P3, PT, R4.reuse, R9, PT ;  /* 0x000000090400720c */ /* 0x040fe20003f64070 */
[C---:B------:R-:W-:Y:S01]  /*6780*/  IMAD R14, R4.reuse, R23, R14 ;  /* 0x00000017040e7224 */ /* 0x040fe200078e020e */
[----:B------:R-:W-:Y:S01]  /*6790*/  IABS R23, R19 ;  /* 0x0000001300177213 */ /* 0x000fe20000000000 */
[----:B------:R-:W-:Y:S01]  /*67a0*/  @!P5 IMAD.MOV R54, RZ, RZ, -R54 ;  /* 0x000000ffff36d224 */ /* 0x000fe200078e0a36 */
[C---:B------:R-:W-:Y:S01]  /*67b0*/  ISETP.GT.U32.AND P5, PT, R4.reuse, R10, PT ;  /* 0x0000000a0400720c */ /* 0x040fe20003fa4070 */
[----:B------:R-:W-:Y:S02]  /*67c0*/  IMAD R13, R4, R16, R13 ;  /* 0x00000010040d7224 */ /* 0x000fe400078e020d */
[----:B------:R-:W-:Y:S02]  /*67d0*/  VIADD R16, R0, 0x32 ;  /* 0x0000003200107836 */ /* 0x000fe40000000000 */
[----:B------:R-:W-:-:S02]  /*67e0*/  @!P0 IMAD.IADD R8, R8, 0x1, -R4 ;  /* 0x0000000108088824 */ /* 0x000fc400078e0a04 */
[----:B------:R-:W-:Y:S01]  /*67f0*/  IMAD.MOV.U32 R3, RZ, RZ, R23 ;  /* 0x000000ffff037224 */ /* 0x000fe200078e0017 */
[----:B------:R-:W-:Y:S01]  /*6800*/  IABS R2, R16 ;  /* 0x0000001000027213 */ /* 0x000fe20000000000 */
[--C-:B------:R-:W-:Y:S01]  /*6810*/  @!P6 IMAD.IADD R11, R11, 0x1, -R4.reuse ;  /* 0x000000010b0be824 */ /* 0x100fe200078e0a04 */
[----:B------:R-:W-:Y:S01]  /*6820*/  ISETP.GE.AND P6, PT, R18, RZ, PT ;  /* 0x000000ff1200720c */ /* 0x000fe20003fc6270 */
[----:B------:R-:W-:Y:S02]  /*6830*/  @!P4 IMAD.IADD R12, R12, 0x1, -R4 ;  /* 0x000000010c0cc824 */ /* 0x000fe400078e0a04 */
[----:B------:R-:W-:Y:S02]  /*6840*/  IMAD.MOV.U32 R25, RZ, RZ, R8 ;  /* 0x000000ffff197224 */ /* 0x000fe400078e0008 */
[----:B------:R-:W-:-:S04]  /*6850*/  IMAD.HI.U32 R6, R5, R3, RZ ;  /* 0x0000000305067227 */ /* 0x000fc800078e00ff */
[----:B------:R-:W-:Y:S01]  /*6860*/  @!P3 IMAD.IADD R9, R9, 0x1, -R4 ;  /* 0x000000010909b824 */ /* 0x000fe200078e0a04 */
[----:B------:R-:W-:Y:S01]  /*6870*/  ISETP.GE.AND P3, PT, R22, RZ, PT ;  /* 0x000000ff1600720c */ /* 0x000fe20003f66270 */
[----:B------:R-:W-:Y:S01]  /*6880*/  @!P1 IMAD.MOV R25, RZ, RZ, -R25 ;  /* 0x000000ffff199224 */ /* 0x000fe200078e0a19 */
[C---:B------:R-:W-:Y:S01]  /*6890*/  ISETP.GT.U32.AND P1, PT, R4.reuse, R12, PT ;  /* 0x0000000c0400720c */ /* 0x040fe20003f24070 */
[----:B------:R-:W-:Y:S01]  /*68a0*/  IMAD.HI.U32 R22, R5, R2, RZ ;  /* 0x0000000205167227 */ /* 0x000fe200078e00ff */
[----:B------:R-:W-:-:S03]  /*68b0*/  ISETP.GT.U32.AND P0, PT, R4, R13, PT ;  /* 0x0000000d0400720c */ /* 0x000fc60003f04070 */
[----:B------:R-:W-:Y:S02]  /*68c0*/  @!P5 IMAD.IADD R10, R10, 0x1, -R4 ;  /* 0x000000010a0ad824 */ /* 0x000fe400078e0a04 */
[----:B------:R-:W-:Y:S01]  /*68d0*/  IMAD.MOV R6, RZ, RZ, -R6 ;  /* 0x000000ffff067224 */ /* 0x000fe200078e0a06 */
[----:B------:R-:W-:Y:S01]  /*68e0*/  ISETP.GE.AND P4, PT, R17, RZ, PT ;  /* 0x000000ff1100720c */ /* 0x000fe20003f86270 */
[----:B------:R-:W-:Y:S02]  /*68f0*/  IMAD.MOV.U32 R24, RZ, RZ, R9 ;  /* 0x000000ffff187224 */ /* 0x000fe400078e0009 */
[----:B------:R-:W-:Y:S02]  /*6900*/  IMAD.MOV R18, RZ, RZ, -R22 ;  /* 0x000000ffff127224 */ /* 0x000fe400078e0a16 */
[C---:B------:R-:W-:Y:S02]  /*6910*/  IMAD R3, R4.reuse, R6, R3 ;  /* 0x0000000604037224 */ /* 0x040fe400078e0203 */
[----:B------:R-:W-:Y:S01]  /*6920*/  IMAD.MOV.U32 R9, RZ, RZ, R10 ;  /* 0x000000ffff097224 */ /* 0x000fe200078e000a */
[C---:B------:R-:W-:Y:S01]  /*6930*/  ISETP.GT.U32.AND P5, PT, R4.reuse, R14, PT ;  /* 0x0000000e0400720c */ /* 0x040fe20003fa4070 */
[----:B------:R-:W-:-:S02]  /*6940*/  IMAD R2, R4, R18, R2 ;  /* 0x0000001204027224 */ /* 0x000fc400078e0202 */
[----:B------:R-:W-:Y:S01]  /*6950*/  @!P6 IMAD.MOV R9, RZ, RZ, -R9 ;  /* 0x000000ffff09e224 */ /* 0x000fe200078e0a09 */
[----:B------:R-:W-:Y:S01]  /*6960*/  ISETP.GT.U32.AND P6, PT, R4, R3, PT ;  /* 0x000000030400720c */ /* 0x000fe20003fc4070 */
[--C-:B------:R-:W-:Y:S01]  /*6970*/  @!P1 IMAD.IADD R12, R12, 0x1, -R4.reuse ;  /* 0x000000010c0c9824 */ /* 0x100fe200078e0a04 */
[----:B------:R-:W-:Y:S01]  /*6980*/  ISETP.GT.U32.AND P1, PT, R4, R2, PT ;  /* 0x000000020400720c */ /* 0x000fe20003f24070 */
[----:B------:R-:W-:Y:S02]  /*6990*/  IMAD.MOV.U32 R8, RZ, RZ, R11 ;  /* 0x000000ffff087224 */ /* 0x000fe400078e000b */
[----:B------:R-:W-:Y:S02]  /*69a0*/  @!P0 IMAD.IADD R13, R13, 0x1, -R4 ;  /* 0x000000010d0d8824 */ /* 0x000fe400078e0a04 */
[----:B------:R-:W-:Y:S01]  /*69b0*/  @!P3 IMAD.MOV R24, RZ, RZ, -R24 ;  /* 0x000000ffff18b224 */ /* 0x000fe200078e0a18 */
[----:B------:R-:W-:Y:S01]  /*69c0*/  ISETP.GE.AND P0, PT, R15, RZ, PT ;  /* 0x000000ff0f00720c */ /* 0x000fe20003f06270 */
[----:B------:R-:W-:Y:S01]  /*69d0*/  @!P4 IMAD.MOV R8, RZ, RZ, -R8 ;  /* 0x000000ffff08c224 */ /* 0x000fe200078e0a08 */
[----:B------:R-:W-:Y:S01]  /*69e0*/  STL [R1+0x10], R32 ;  /* 0x0000102001007387 */ /* 0x000fe20000100800 */
[----:B------:R-:W-:Y:S01]  /*69f0*/  VIADD R15, R0, 0x33 ;  /* 0x00000033000f7836 */ /* 0x000fe20000000000 */
[----:B------:R-:W-:-:S02]  /*6a00*/  ISETP.GT.U32.AND P3, PT, R4, R13, PT ;  /* 0x0000000d0400720c */ /* 0x000fc40003f64070 */
[----:B------:R-:W-:Y:S01]  /*6a10*/  STL [R1+0xc], R25 ;  /* 0x00000c1901007387 */ /* 0x000fe20000100800 */
[----:B------:R-:W-:-:S03]  /*6a20*/  @!P5 IMAD.IADD R14, R14, 0x1, -R4 ;  /* 0x000000010e0ed824 */ /* 0x000fc600078e0a04 */
[----:B------:R-:W-:Y:S01]  /*6a30*/  STL [R1+0x8], R24 ;  /* 0x0000081801007387 */ /* 0x000fe20000100800 */
[----:B------:R-:W-:-:S03]  /*6a40*/  @!P6 IMAD.IADD R3, R3, 0x1, -R4 ;  /* 0x000000010303e824 */ /* 0x000fc600078e0a04 */
[----:B------:R-:W-:Y:S04]  /*6a50*/  STL [R1+0x4], R9 ;  /* 0x0000040901007387 */ /* 0x000fe80000100800 */
[----:B------:R0:W-:Y:S01]  /*6a60*/  STL [R1], R8 ;  /* 0x0000000801007387 */ /* 0x0001e20000100800 */
[----:B------:R-:W-:Y:S01]  /*6a70*/  ISETP.GT.U32.AND P5, PT, R4, R14, PT ;  /* 0x0000000e0400720c */ /* 0x000fe20003fa4070 */
[----:B------:R-:W-:Y:S01]  /*6a80*/  @!P1 IMAD.IADD R2, R2, 0x1, -R4 ;  /* 0x0000000102029824 */ /* 0x000fe200078e0a04 */
[----:B------:R-:W-:Y:S02]  /*6a90*/  ISETP.GT.U32.AND P1, PT, R4, R3, PT ;  /* 0x000000030400720c */ /* 0x000fe40003f24070 */
[----:B0-----:R-:W-:Y:S01]  /*6aa0*/  IABS R8, R15 ;  /* 0x0000000f00087213 */ /* 0x001fe20000000000 */
[----:B------:R-:W-:-:S04]  /*6ab0*/  VIADD R6, R0, 0x34 ;  /* 0x0000003400067836 */ /* 0x000fc80000000000 */
[----:B------:R-:W-:-:S04]  /*6ac0*/  IMAD.HI.U32 R11, R5, R8, RZ ;  /* 0x00000008050b7227 */ /* 0x000fc800078e00ff */
[----:B------:R-:W-:Y:S02]  /*6ad0*/  IMAD.MOV R11, RZ, RZ, -R11 ;  /* 0x000000ffff0b7224 */ /* 0x000fe400078e0a0b */
[----:B------:R-:W-:Y:S01]  /*6ae0*/  @!P3 IMAD.IADD R13, R13, 0x1, -R4 ;  /* 0x000000010d0db824 */ /* 0x000fe200078e0a04 */
[----:B------:R-:W-:Y:S01]  /*6af0*/  ISETP.GE.AND P3, PT, R21, RZ, PT ;  /* 0x000000ff1500720c */ /* 0x000fe20003f66270 */
[----:B------:R-:W-:Y:S01]  /*6b00*/  IMAD R8, R4, R11, R8 ;  /* 0x0000000b04087224 */ /* 0x000fe200078e0208 */
[----:B------:R-:W-:Y:S01]  /*6b10*/  IABS R9, R6 ;  /* 0x0000000600097213 */ /* 0x000fe20000000000 */
[--C-:B------:R-:W-:Y:S02]  /*6b20*/  @!P5 IMAD.IADD R14, R14, 0x1, -R4.reuse ;  /* 0x000000010e0ed824 */ /* 0x100fe400078e0a04 */
[----:B------:R-:W-:Y:S01]  /*6b30*/  @!P1 IMAD.IADD R3, R3, 0x1, -R4 ;  /* 0x0000000103039824 */ /* 0x000fe200078e0a04 */
[----:B------:R-:W-:Y:S01]  /*6b40*/  ISETP.GT.U32.AND P1, PT, R4, R8, PT ;  /* 0x000000080400720c */ /* 0x000fe20003f24070 */
[----:B------:R-:W-:Y:S01]  /*6b50*/  IMAD.HI.U32 R10, R5, R9, RZ ;  /* 0x00000009050a7227 */ /* 0x000fe200078e00ff */
[----:B------:R-:W-:-:S03]  /*6b60*/  ISETP.GE.AND P4, PT, R20, RZ, PT ;  /* 0x000000ff1400720c */ /* 0x000fc60003f86270 */
[----:B------:R-:W-:Y:S02]  /*6b70*/  IMAD.MOV.U32 R52, RZ, RZ, R14 ;  /* 0x000000ffff347224 */ /* 0x000fe400078e000e */
[----:B------:R-:W-:Y:S02]  /*6b80*/  IMAD.MOV R10, RZ, RZ, -R10 ;  /* 0x000000ffff0a7224 */ /* 0x000fe400078e0a0a */
[----:B------:R-:W-:Y:S01]  /*6b90*/  @!P3 IMAD.MOV R52, RZ, RZ, -R52 ;  /* 0x000000ffff34b224 */ /* 0x000fe200078e0a34 */
[----:B------:R-:W-:Y:S01]  /*6ba0*/  ISETP.GE.AND P3, PT, R6, RZ, PT ;  /* 0x000000ff0600720c */ /* 0x000fe20003f66270 */
[----:B------:R-:W-:Y:S01]  /*6bb0*/  IMAD R6, R4, R10, R9 ;  /* 0x0000000a04067224 */ /* 0x000fe200078e0209 */
[----:B------:R-:W-:Y:S01]  /*6bc0*/  ISETP.GE.AND P5, PT, R19, RZ, PT ;  /* 0x000000ff1300720c */ /* 0x000fe20003fa6270 */
[----:B------:R-:W-:Y:S02]  /*6bd0*/  VIADD R9, R0, 0x35 ;  /* 0x0000003500097836 */ /* 0x000fe40000000000 */
[----:B------:R-:W-:-:S02]  /*6be0*/  IMAD.MOV.U32 R93, RZ, RZ, R12 ;  /* 0x000000ffff5d7224 */ /* 0x000fc400078e000c */
[----:B------:R-:W-:Y:S01]  /*6bf0*/  IMAD.MOV.U32 R92, RZ, RZ, R13 ;  /* 0x000000ffff5c7224 */ /* 0x000fe200078e000d */
[----:B------:R-:W-:Y:S01]  /*6c00*/  IABS R12, R9 ;  /* 0x00000009000c7213 */ /* 0x000fe20000000000 */
[----:B------:R-:W-:Y:S02]  /*6c10*/  VIADD R10, R0, 0x36 ;  /* 0x00000036000a7836 */ /* 0x000fe40000000000 */
[----:B------:R-:W-:Y:S02]  /*6c20*/  @!P1 IMAD.IADD R8, R8, 0x1, -R4 ;  /* 0x0000000108089824 */ /* 0x000fe400078e0a04 */
[----:B------:R-:W-:Y:S01]  /*6c30*/  @!P4 IMAD.MOV R92, RZ, RZ, -R92 ;  /* 0x000000ffff5cc224 */ /* 0x000fe200078e0a5c */
[----:B------:R-:W-:Y:S01]  /*6c40*/  ISETP.GE.AND P4, PT, R15, RZ, PT ;  /* 0x000000ff0f00720c */ /* 0x000fe20003f86270 */
[----:B------:R-:W-:Y:S01]  /*6c50*/  IMAD.MOV.U32 R57, RZ, RZ, R3 ;  /* 0x000000ffff397224 */ /* 0x000fe200078e0003 */
[----:B------:R-:W-:Y:S01]  /*6c60*/  IABS R13, R10 ;  /* 0x0000000a000d7213 */ /* 0x000fe20000000000 */
[----:B------:R-:W-:Y:S01]  /*6c70*/  IMAD.HI.U32 R15, R5, R12, RZ ;  /* 0x0000000c050f7227 */ /* 0x000fe200078e00ff */
[----:B------:R-:W-:-:S02]  /*6c80*/  ISETP.GT.U32.AND P1, PT, R4, R8, PT ;  /* 0x000000080400720c */ /* 0x000fc40003f24070 */
[----:B------:R-:W-:Y:S01]  /*6c90*/  ISETP.GE.AND P6, PT, R16, RZ, PT ;  /* 0x000000ff1000720c */ /* 0x000fe20003fc6270 */
[----:B------:R-:W-:Y:S01]  /*6ca0*/  @!P5 IMAD.MOV R57, RZ, RZ, -R57 ;  /* 0x000000ffff39d224 */ /* 0x000fe200078e0a39 */
[----:B------:R-:W-:Y:S01]  /*6cb0*/  ISETP.GT.U32.AND P5, PT, R4, R6, PT ;  /* 0x000000060400720c */ /* 0x000fe20003fa4070 */
[----:B------:R-:W-:-:S04]  /*6cc0*/  IMAD.HI.U32 R16, R5, R13, RZ ;  /* 0x0000000d05107227 */ /* 0x000fc800078e00ff */
[----:B------:R-:W-:Y:S02]  /*6cd0*/  IMAD.MOV R3, RZ, RZ, -R15 ;  /* 0x000000ffff037224 */ /* 0x000fe400078e0a0f */
[----:B------:R-:W-:Y:S02]  /*6ce0*/  IMAD.MOV R15, RZ, RZ, -R16 ;  /* 0x000000ffff0f7224 */ /* 0x000fe400078e0a10 */
[C---:B------:R-:W-:Y:S02]  /*6cf0*/  IMAD R12, R4.reuse, R3, R12 ;  /* 0x00000003040c7224 */ /* 0x040fe400078e020c */
[----:B------:R-:W-:Y:S01]  /*6d00*/  @!P0 IMAD.MOV R93, RZ, RZ, -R93 ;  /* 0x000000ffff5d8224 */ /* 0x000fe200078e0a5d */
[C---:B------:R-:W-:Y:S01]  /*6d10*/  ISETP.GT.U32.AND P0, PT, R4.reuse, R2, PT ;  /* 0x000000020400720c */ /* 0x040fe20003f04070 */
[----:B------:R-:W-:Y:S02]  /*6d20*/  IMAD R13, R4, R15, R13 ;  /* 0x0000000f040d7224 */ /* 0x000fe400078e020d */
[--C-:B------:R-:W-:Y:S01]  /*6d30*/  @!P1 IMAD.IADD R8, R8, 0x1, -R4.reuse ;  /* 0x0000000108089824 */ /* 0x100fe200078e0a04 */
[----:B------:R-:W-:Y:S01]  /*6d40*/  ISETP.GT.U32.AND P1, PT, R4, R12, PT ;  /* 0x0000000c0400720c */ /* 0x000fe20003f24070 */
[----:B------:R-:W-:Y:S01]  /*6d50*/  @!P5 IMAD.IADD R6, R6, 0x1, -R4 ;  /* 0x000000010606d824 */ /* 0x000fe200078e0a04 */
[----:B------:R-:W-:Y:S01]  /*6d60*/  ISETP.GT.U32.AND P5, PT, R4, R13, PT ;  /* 0x0000000d0400720c */ /* 0x000fe20003fa4070 */
[----:B------:R-:W-:-:S02]  /*6d70*/  VIADD R14, R0, 0x37 ;  /* 0x00000037000e7836 */ /* 0x000fc40000000000 */
[----:B------:R-:W-:-:S03]  /*6d80*/  VIADD R22, R0, 0x38 ;  /* 0x0000003800167836 */ /* 0x000fc60000000000 */
[----:B------:R-:W-:Y:S01]  /*6d90*/  IABS R11, R14 ;  /* 0x0000000e000b7213 */ /* 0x000fe20000000000 */
[--C-:B------:R-:W-:Y:S01]  /*6da0*/  @!P0 IMAD.IADD R2, R2, 0x1, -R4.reuse ;  /* 0x0000000102028824 */ /* 0x100fe200078e0a04 */
[----:B------:R-:W-:Y:S02]  /*6db0*/  ISETP.GE.AND P0, PT, R9, RZ, PT ;  /* 0x000000ff0900720c */ /* 0x000fe40003f06270 */
[----:B------:R-:W-:Y:S01]  /*6dc0*/  IABS R9, R22 ;  /* 0x0000001600097213 */ /* 0x000fe20000000000 */
[----:B------:R-:W-:Y:S02]  /*6dd0*/  @!P1 IMAD.IADD R12, R12, 0x1, -R4 ;  /* 0x000000010c0c9824 */ /* 0x000fe400078e0a04 */
[----:B------:R-:W-:Y:S01]  /*6de0*/  IMAD.HI.U32 R18, R5, R11, RZ ;  /* 0x0000000b05127227 */ /* 0x000fe200078e00ff */
[----:B------:R-:W-:-:S03]  /*6df0*/  ISETP.GT.U32.AND P1, PT, R4, R6, PT ;  /* 0x000000060400720c */ /* 0x000fc60003f24070 */
[----:B------:R-:W-:Y:S02]  /*6e00*/  IMAD.MOV.U32 R91, RZ, RZ, R2 ;  /* 0x000000ffff5b7224 */ /* 0x000fe400078e0002 */
[----:B------:R-:W-:Y:S01]  /*6e10*/  @!P5 IMAD.IADD R13, R13, 0x1, -R4 ;  /* 0x000000010d0dd824 */ /* 0x000fe200078e0a04 */
[----:B------:R-:W-:Y:S01]  /*6e20*/  ISETP.GT.U32.AND P5, PT, R4, R12, PT ;  /* 0x0000000c0400720c */ /* 0x000fe20003fa4070 */
[----:B------:R-:W-:-:S04]  /*6e30*/  IMAD.HI.U32 R17, R5, R9, RZ ;  /* 0x0000000905117227 */ /* 0x000fc800078e00ff */
[----:B------:R-:W-:Y:S02]  /*6e40*/  IMAD.MOV R2, RZ, RZ, -R18 ;  /* 0x000000ffff027224 */ /* 0x000fe400078e0a12 */
[----:B------:R-:W-:Y:S02]  /*6e50*/  VIADD R19, R0, 0x3a ;  /* 0x0000003a00137836 */ /* 0x000fe40000000000 */
[----:B------:R-:W-:Y:S01]  /*6e60*/  @!P6 IMAD.MOV R91, RZ, RZ, -R91 ;  /* 0x000000ffff5be224 */ /* 0x000fe200078e0a5b */
[----:B------:R-:W-:Y:S01]  /*6e70*/  ISETP.GE.AND P6, PT, R10, RZ, PT ;  /* 0x000000ff0a00720c */ /* 0x000fe20003fc6270 */
[----:B------:R-:W-:Y:S02]  /*6e80*/  VIADD R21, R0, 0x3c ;  /* 0x0000003c00157836 */ /* 0x000fe40000000000 */
[----:B------:R-:W-:Y:S02]  /*6e90*/  IMAD.MOV R10, RZ, RZ, -R17 ;  /* 0x000000ffff0a7224 */ /* 0x000fe400078e0a11 */
[----:B------:R-:W-:Y:S01]  /*6ea0*/  IMAD R11, R4, R2, R11 ;  /* 0x00000002040b7224 */ /* 0x000fe200078e020b */
[----:B------:R-:W-:Y:S01]  /*6eb0*/  IABS R2, R19 ;  /* 0x0000001300027213 */ /* 0x000fe20000000000 */
[----:B------:R-:W-:Y:S01]  /*6ec0*/  VIADD R20, R0, 0x39 ;  /* 0x0000003900147836 */ /* 0x000fe20000000000 */
[----:B------:R-:W-:Y:S01]  /*6ed0*/  IABS R15, R21 ;  /* 0x00000015000f7213 */ /* 0x000fe20000000000 */
[----:B------:R-:W-:-:S02]  /*6ee0*/  IMAD R10, R4, R10, R9 ;  /* 0x0000000a040a7224 */ /* 0x000fc400078e0209 */
[----:B------:R-:W-:Y:S01]  /*6ef0*/  IMAD.MOV.U32 R90, RZ, RZ, R8 ;  /* 0x000000ffff5a7224 */ /* 0x000fe200078e0008 */
[----:B------:R-:W-:Y:S01]  /*6f00*/  IABS R9, R20 ;  /* 0x0000001400097213 */ /* 0x000fe20000000000 */
[----:B------:R-:W-:Y:S02]  /*6f10*/  IMAD.MOV.U32 R8, RZ, RZ, R2 ;  /* 0x000000ffff087224 */ /* 0x000fe400078e0002 */
[--C-:B------:R-:W-:Y:S01]  /*6f20*/  @!P1 IMAD.IADD R6, R6, 0x1, -R4.reuse ;  /* 0x0000000106069824 */ /* 0x100fe200078e0a04 */
[----:B------:R-:W-:Y:S01]  /*6f30*/  ISETP.GT.U32.AND P1, PT, R4, R11, PT ;  /* 0x0000000b0400720c */ /* 0x000fe20003f24070 */
[----:B------:R-:W-:Y:S01]  /*6f40*/  @!P5 IMAD.IADD R12, R12, 0x1, -R4 ;  /* 0x000000010c0cd824 */ /* 0x000fe200078e0a04 */
[----:B------:R-:W-:Y:S01]  /*6f50*/  ISETP.GT.U32.AND P5, PT, R4, R10, PT ;  /* 0x0000000a0400720c */ /* 0x000fe20003fa4070 */
[----:B------:R-:W-:Y:S02]  /*6f60*/  IMAD.MOV.U32 R2, RZ, RZ, R15 ;  /* 0x000000ffff027224 */ /* 0x000fe400078e000f */
[----:B------:R-:W-:-:S04]  /*6f70*/  IMAD.HI.U32 R15, R5, R9, RZ ;  /* 0x00000009050f7227 */ /* 0x000fc800078e00ff */
[----:B------:R-:W-:-:S04]  /*6f80*/  IMAD.HI.U32 R17, R5, R8, RZ ;  /* 0x0000000805117227 */ /* 0x000fc800078e00ff */
[----:B------:R-:W-:Y:S01]  /*6f90*/  @!P4 IMAD.MOV R90, RZ, RZ, -R90 ;  /* 0x000000ffff5ac224 */ /* 0x000fe200078e0a5a */
[C---:B------:R-:W-:Y:S01]  /*6fa0*/  ISETP.GT.U32.AND P4, PT, R4.reuse, R13, PT ;  /* 0x0000000d0400720c */ /* 0x040fe20003f84070 */
[----:B------:R-:W-:Y:S02]  /*6fb0*/  IMAD.MOV R15, RZ, RZ, -R15 ;  /* 0x000000ffff0f7224 */ /* 0x000fe400078e0a0f */
[----:B------:R-:W-:Y:S02]  /*6fc0*/  IMAD.MOV R17, RZ, RZ, -R17 ;  /* 0x000000ffff117224 */ /* 0x000fe400078e0a11 */
[C---:B------:R-:W-:Y:S02]  /*6fd0*/  IMAD R9, R4.reuse, R15, R9 ;  /* 0x0000000f04097224 */ /* 0x040fe400078e0209 */
[C---:B------:R-:W-:Y:S02]  /*6fe0*/  IMAD R8, R4.reuse, R17, R8 ;  /* 0x0000001104087224 */ /* 0x040fe400078e0208 */
[--C-:B------:R-:W-:Y:S01]  /*6ff0*/  @!P1 IMAD.IADD R11, R11, 0x1, -R4.reuse ;  /* 0x000000010b0b9824 */ /* 0x100fe200078e0a04 */
[----:B------:R-:W-:Y:S01]  /*7000*/  ISETP.GT.U32.AND P1, PT, R4, R9, PT ;  /* 0x000000090400720c */ /* 0x000fe20003f24070 */
[----:B------:R-:W-:Y:S01]  /*7010*/  @!P5 IMAD.IADD R10, R10, 0x1, -R4 ;  /* 0x000000010a0ad824 */ /* 0x000fe200078e0a04 */
[----:B------:R-:W-:Y:S01]  /*7020*/  ISETP.GT.U32.AND P5, PT, R4, R8, PT ;  /* 0x000000080400720c */ /* 0x000fe20003fa4070 */
[----:B------:R-:W-:-:S02]  /*7030*/  VIADD R18, R0, 0x3b ;  /* 0x0000003b00127836 */ /* 0x000fc40000000000 */
[----:B------:R-:W-:-:S04]  /*7040*/  IMAD.HI.U32 R23, R5, R2, RZ ;  /* 0x0000000205177227 */ /* 0x000fc800078e00ff */
[----:B------:R-:W-:Y:S01]  /*7050*/  @!P4 IMAD.IADD R13, R13, 0x1, -R4 ;  /* 0x000000010d0dc824 */ /* 0x000fe200078e0a04 */
[----:B------:R-:W-:Y:S01]  /*7060*/  ISETP.GE.AND P4, PT, R14, RZ, PT ;  /* 0x000000ff0e00720c */ /* 0x000fe20003f86270 */
[----:B------:R-:W-:Y:S01]  /*7070*/  IMAD.MOV R14, RZ, RZ, -R23 ;  /* 0x000000ffff0e7224 */ /* 0x000fe200078e0a17 */
[----:B------:R-:W-:Y:S01]  /*7080*/  IABS R3, R18 ;  /* 0x0000001200037213 */ /* 0x000fe20000000000 */
[----:B------:R-:W-:Y:S02]  /*7090*/  VIADD R17, R0, 0x3d ;  /* 0x0000003d00117836 */ /* 0x000fe40000000000 */
[----:B------:R-:W-:Y:S02]  /*70a0*/  IMAD R2, R4, R14, R2 ;  /* 0x0000000e04027224 */ /* 0x000fe400078e0202 */
[----:B------:R-:W-:Y:S01]  /*70b0*/  IMAD.HI.U32 R16, R5, R3, RZ ;  /* 0x0000000305107227 */ /* 0x000fe200078e00ff */
[----:B------:R-:W-:-:S03]  /*70c0*/  IABS R14, R17 ;  /* 0x00000011000e7213 */ /* 0x000fc60000000000 */
[----:B------:R-:W-:Y:S02]  /*70d0*/  @!P1 IMAD.IADD R9, R9, 0x1, -R4 ;  /* 0x0000000109099824 */ /* 0x000fe400078e0a04 */
[----:B------:R-:W-:Y:S02]  /*70e0*/  IMAD.MOV.U32 R88, RZ, RZ, R12 ;  /* 0x000000ffff587224 */ /* 0x000fe400078e000c */
[----:B------:R-:W-:Y:S02]  /*70f0*/  @!P5 IMAD.IADD R8, R8, 0x1, -R4 ;  /* 0x000000010808d824 */ /* 0x000fe400078e0a04 */
[----:B------:R-:W-:Y:S02]  /*7100*/  IMAD.MOV R16, RZ, RZ, -R16 ;  /* 0x000000ffff107224 */ /* 0x000fe400078e0a10 */
[----:B------:R-:W-:Y:S02]  /*7110*/  IMAD.MOV.U32 R89, RZ, RZ, R6 ;  /* 0x000000ffff597224 */ /* 0x000fe400078e0006 */
[----:B------:R-:W-:Y:S01]  /*7120*/  IMAD.MOV.U32 R6, RZ, RZ, R14 ;  /* 0x000000ffff067224 */ /* 0x000fe200078e000e */
[C---:B------:R-:W-:Y:S01]  /*7130*/  ISETP.GT.U32.AND P5, PT, R4.reuse, R8, PT ;  /* 0x000000080400720c */ /* 0x040fe20003fa4070 */
[----:B------:R-:W-:Y:S01]  /*7140*/  @!P0 IMAD.MOV R88, RZ, RZ, -R88 ;  /* 0x000000ffff588224 */ /* 0x000fe200078e0a58 */
[C---:B------:R-:W-:Y:S01]  /*7150*/  ISETP.GT.U32.AND P0, PT, R4.reuse, R9, PT ;  /* 0x000000090400720c */ /* 0x040fe20003f04070 */
[C---:B------:R-:W-:Y:S01]  /*7160*/  IMAD R3, R4.reuse, R16, R3 ;  /* 0x0000001004037224 */ /* 0x040fe200078e0203 */
[----:B------:R-:W-:Y:S01]  /*7170*/  ISETP.GT.U32.AND P1, PT, R4, R11, PT ;  /* 0x0000000b0400720c */ /* 0x000fe20003f24070 */
[----:B------:R-:W-:-:S02]  /*7180*/  VIADD R16, R0, 0x3e ;  /* 0x0000003e00107836 */ /* 0x000fc40000000000 */
[----:B------:R-:W-:-:S04]  /*7190*/  IMAD.HI.U32 R12, R5, R6, RZ ;  /* 0x00000006050c7227 */ /* 0x000fc800078e00ff */
[----:B------:R-:W-:Y:S01]  /*71a0*/  IMAD.MOV.U32 R87, RZ, RZ, R13 ;  /* 0x000000ffff577224 */ /* 0x000fe200078e000d */
[----:B------:R-:W-:Y:S01]  /*71b0*/  IABS R23, R16 ;  /* 0x0000001000177213 */ /* 0x000fe20000000000 */
[----:B------:R-:W-:Y:S02]  /*71c0*/  IMAD.MOV R12, RZ, RZ, -R12 ;  /* 0x000000ffff0c7224 */ /* 0x000fe400078e0a0c */
[----:B------:R-:W-:Y:S01]  /*71d0*/  @!P6 IMAD.MOV R87, RZ, RZ, -R87 ;  /* 0x000000ffff57e224 */ /* 0x000fe200078e0a57 */
[C---:B------:R-:W-:Y:S01]  /*71e0*/  ISETP.GT.U32.AND P6, PT, R4.reuse, R3, PT ;  /* 0x000000030400720c */ /* 0x040fe20003fc4070 */
[----:B------:R-:W-:Y:S01]  /*71f0*/  @!P3 IMAD.MOV R89, RZ, RZ, -R89 ;  /* 0x000000ffff59b224 */ /* 0x000fe200078e0a59 */
[C---:B------:R-:W-:Y:S01]  /*7200*/  ISETP.GT.U32.AND P3, PT, R4.reuse, R10, PT ;  /* 0x0000000a0400720c */ /* 0x040fe20003f64070 */
[----:B------:R-:W-:Y:S02]  /*7210*/  IMAD R6, R4, R12, R6 ;  /* 0x0000000c04067224 */ /* 0x000fe400078e0206 */
[----:B------:R-:W-:-:S02]  /*7220*/  IMAD.MOV.U32 R14, RZ, RZ, R23 ;  /* 0x000000ffff0e7224 */ /* 0x000fc400078e0017 */
[--C-:B------:R-:W-:Y:S01]  /*7230*/  @!P0 IMAD.IADD R9, R9, 0x1, -R4.reuse ;  /* 0x0000000109098824 */ /* 0x100fe200078e0a04 */
[----:B------:R-:W-:Y:S01]  /*7240*/  ISETP.GE.AND P0, PT, R20, RZ, PT ;  /* 0x000000ff1400720c */ /* 0x000fe20003f06270 */
[--C-:B------:R-:W-:Y:S01]  /*7250*/  @!P5 IMAD.IADD R8, R8, 0x1, -R4.reuse ;  /* 0x000000010808d824 */ /* 0x100fe200078e0a04 */
[C---:B------:R-:W-:Y:S01]  /*7260*/  ISETP.GT.U32.AND P5, PT, R4.reuse, R6, PT ;  /* 0x000000060400720c */ /* 0x040fe20003fa4070 */
[----:B------:R-:W-:Y:S02]  /*7270*/  @!P1 IMAD.IADD R11, R11, 0x1, -R4 ;  /* 0x000000010b0b9824 */ /* 0x000fe400078e0a04 */
[----:B------:R-:W-:Y:S01]  /*7280*/  IMAD.HI.U32 R12, R5, R14, RZ ;  /* 0x0000000e050c7227 */ /* 0x000fe200078e00ff */
[----:B------:R-:W-:-:S03]  /*7290*/  ISETP.GT.U32.AND P1, PT, R4, R2, PT ;  /* 0x000000020400720c */ /* 0x000fc60003f24070 */
[----:B------:R-:W-:Y:S02]  /*72a0*/  VIADD R15, R0, 0x3f ;  /* 0x0000003f000f7836 */ /* 0x000fe40000000000 */
[----:B------:R-:W-:Y:S02]  /*72b0*/  IMAD.MOV R12, RZ, RZ, -R12 ;  /* 0x000000ffff0c7224 */ /* 0x000fe400078e0a0c */
[--C-:B------:R-:W-:Y:S02]  /*72c0*/  @!P6 IMAD.IADD R3, R3, 0x1, -R4.reuse ;  /* 0x000000010303e824 */ /* 0x100fe400078e0a04 */
[----:B------:R-:W-:Y:S01]  /*72d0*/  IMAD.MOV.U32 R85, RZ, RZ, R11 ;  /* 0x000000ffff557224 */ /* 0x000fe200078e000b */
[----:B------:R-:W-:Y:S01]  /*72e0*/  IABS R24, R15 ;  /* 0x0000000f00187213 */ /* 0x000fe20000000000 */
[----:B------:R-:W-:Y:S01]  /*72f0*/  @!P3 IMAD.IADD R10, R10, 0x1, -R4 ;  /* 0x000000010a0ab824 */ /* 0x000fe200078e0a04 */
[----:B------:R-:W-:Y:S01]  /*7300*/  ISETP.GE.AND P3, PT, R22, RZ, PT ;  /* 0x000000ff1600720c */ /* 0x000fe20003f66270 */
[----:B------:R-:W-:-:S02]  /*7310*/  IMAD R12, R4, R12, R14 ;  /* 0x0000000c040c7224 */ /* 0x000fc400078e020e */
[----:B------:R-:W-:Y:S01]  /*7320*/  @!P4 IMAD.MOV R85, RZ, RZ, -R85 ;  /* 0x000000ffff55c224 */ /* 0x000fe200078e0a55 */
[----:B------:R-:W-:Y:S01]  /*7330*/  ISETP.GT.U32.AND P4, PT, R4, R3, PT ;  /* 0x000000030400720c */ /* 0x000fe20003f84070 */
[----:B------:R-:W-:Y:S02]  /*7340*/  IMAD.MOV.U32 R55, RZ, RZ, R9 ;  /* 0x000000ffff377224 */ /* 0x000fe400078e0009 */
[----:B------:R-:W-:Y:S02]  /*7350*/  IMAD.MOV.U32 R13, RZ, RZ, R24 ;  /* 0x000000ffff0d7224 */ /* 0x000fe400078e0018 */
[----:B------:R-:W-:Y:S02]  /*7360*/  @!P5 IMAD.IADD R6, R6, 0x1, -R4 ;  /* 0x000000010606d824 */ /* 0x000fe400078e0a04 */
[----:B------:R-:W-:Y:S01]  /*7370*/  @!P0 IMAD.MOV R55, RZ, RZ, -R55 ;  /* 0x000000ffff378224 */ /* 0x000fe200078e0a37 */
[C---:B------:R-:W-:Y:S01]  /*7380*/  ISETP.GT.U32.AND P0, PT, R4.reuse, R12, PT ;  /* 0x0000000c0400720c */ /* 0x040fe20003f04070 */
[----:B------:R-:W-:Y:S01]  /*7390*/  IMAD.HI.U32 R22, R5, R13, RZ ;  /* 0x0000000d05167227 */ /* 0x000fe200078e00ff */
[----:B------:R-:W-:-:S03]  /*73a0*/  ISETP.GT.U32.AND P5, PT, R4, R6, PT ;  /* 0x000000060400720c */ /* 0x000fc60003fa4070 */
[----:B------:R-:W-:Y:S01]  /*73b0*/  @!P1 IMAD.IADD R2, R2, 0x1, -R4 ;  /* 0x0000000102029824 */ /* 0x000fe200078e0a04 */
[----:B------:R-:W-:Y:S01]  /*73c0*/  ISETP.GE.AND P1, PT, R18, RZ, PT ;  /* 0x000000ff1200720c */ /* 0x000fe20003f26270 */
[----:B------:R-:W-:Y:S02]  /*73d0*/  IMAD.MOV.U32 R48, RZ, RZ, R10 ;  /* 0x000000ffff307224 */ /* 0x000fe400078e000a */
[----:B------:R-:W-:Y:S02]  /*73e0*/  IMAD.MOV R20, RZ, RZ, -R22 ;  /* 0x000000ffff147224 */ /* 0x000fe400078e0a16 */
[----:B------:R-:W-:Y:S01]  /*73f0*/  @!P3 IMAD.MOV R48, RZ, RZ, -R48 ;  /* 0x000000ffff30b224 */ /* 0x000fe200078e0a30 */
[----:B------:R-:W-:Y:S01]  /*7400*/  ISETP.GT.U32.AND P3, PT, R4, R2, PT ;  /* 0x000000020400720c */ /* 0x000fe20003f64070 */
[C---:B------:R-:W-:Y:S01]  /*7410*/  VIADD R14, R0.reuse, 0x40 ;  /* 0x00000040000e7836 */ /* 0x040fe20000000000 */
[----:B------:R-:W-:Y:S01]  /*7420*/  ISETP.GE.AND P6, PT, R19, RZ, PT ;  /* 0x000000ff1300720c */ /* 0x000fe20003fc6270 */
[----:B------:R-:W-:-:S02]  /*7430*/  VIADD R11, R0, 0x41 ;  /* 0x00000041000b7836 */ /* 0x000fc40000000000 */
[----:B------:R-:W-:Y:S02]  /*7440*/  @!P4 IMAD.IADD R3, R3, 0x1, -R4 ;  /* 0x000000010303c824 */ /* 0x000fe400078e0a04 */
[----:B------:R-:W-:Y:S02]  /*7450*/  IMAD R13, R4, R20, R13 ;  /* 0x00000014040d7224 */ /* 0x000fe400078e020d */
[----:B------:R-:W-:Y:S01]  /*7460*/  IMAD.MOV.U32 R84, RZ, RZ, R8 ;  /* 0x000000ffff547224 */ /* 0x000fe200078e0008 */
[----:B------:R-:W-:Y:S01]  /*7470*/  IABS R8, R14 ;  /* 0x0000000e00087213 */ /* 0x000fe20000000000 */
[--C-:B------:R-:W-:Y:S01]  /*7480*/  @!P0 IMAD.IADD R12, R12, 0x1, -R4.reuse ;  /* 0x000000010c0c8824 */ /* 0x100fe200078e0a04 */
[----:B------:R-:W-:Y:S01]  /*7490*/  IABS R9, R11 ;  /* 0x0000000b00097213 */ /* 0x000fe20000000000 */
[----:B------:R-:W-:Y:S01]  /*74a0*/  IMAD.MOV.U32 R83, RZ, RZ, R3 ;  /* 0x000000ffff537224 */ /* 0x000fe200078e0003 */
[----:B------:R-:W-:Y:S01]  /*74b0*/  ISETP.GT.U32.AND P4, PT, R4, R13, PT ;  /* 0x0000000d0400720c */ /* 0x000fe20003f84070 */
[----:B------:R-:W-:Y:S01]  /*74c0*/  @!P5 IMAD.IADD R6, R6, 0x1, -R4 ;  /* 0x000000010606d824 */ /* 0x000fe200078e0a04 */
[----:B------:R-:W-:Y:S01]  /*74d0*/  ISETP.GE.AND P5, PT, R16, RZ, PT ;  /* 0x000000ff1000720c */ /* 0x000fe20003fa6270 */
[----:B------:R-:W-:Y:S01]  /*74e0*/  @!P1 IMAD.MOV R83, RZ, RZ, -R83 ;  /* 0x000000ffff539224 */ /* 0x000fe200078e0a53 */
[----:B------:R-:W-:Y:S01]  /*74f0*/  ISETP.GT.U32.AND P1, PT, R4, R12, PT ;  /* 0x0000000c0400720c */ /* 0x000fe20003f24070 */
[----:B------:R-:W-:-:S04]  /*7500*/  IMAD.HI.U32 R10, R5, R8, RZ ;  /* 0x00000008050a7227 */ /* 0x000fc800078e00ff */
[----:B------:R-:W-:-:S04]  /*7510*/  IMAD.HI.U32 R16, R5, R9, RZ ;  /* 0x0000000905107227 */ /* 0x000fc800078e00ff */
[----:B------:R-:W-:Y:S01]  /*7520*/  @!P3 IMAD.IADD R2, R2, 0x1, -R4 ;  /* 0x000000010202b824 */ /* 0x000fe200078e0a04 */
[----:B------:R-:W-:Y:S01]  /*7530*/  ISETP.GE.AND P3, PT, R17, RZ, PT ;  /* 0x000000ff1100720c */ /* 0x000fe20003f66270 */
[----:B------:R-:W-:Y:S01]  /*7540*/  @!P6 IMAD.MOV R84, RZ, RZ, -R84 ;  /* 0x000000ffff54e224 */ /* 0x000fe200078e0a54 */
[----:B------:R-:W-:Y:S01]  /*7550*/  ISETP.GE.AND P6, PT, R21, RZ, PT ;  /* 0x000000ff1500720c */ /* 0x000fe20003fc6270 */
[----:B------:R-:W-:Y:S02]  /*7560*/  IMAD.MOV R3, RZ, RZ, -R10 ;  /* 0x000000ffff037224 */ /* 0x000fe400078e0a0a */
[----:B------:R-:W-:Y:S02]  /*7570*/  IMAD.MOV R10, RZ, RZ, -R16 ;  /* 0x000000ffff0a7224 */ /* 0x000fe400078e0a10 */
[----:B------:R-:W-:Y:S02]  /*7580*/  IMAD.MOV.U32 R82, RZ, RZ, R2 ;  /* 0x000000ffff527224 */ /* 0x000fe400078e0002 */
[----:B------:R-:W-:-:S02]  /*7590*/  IMAD R3, R4, R3, R8 ;  /* 0x0000000304037224 */ /* 0x000fc400078e0208 */
[----:B------:R-:W-:Y:S02]  /*75a0*/  IMAD R2, R4, R10, R9 ;  /* 0x0000000a04027224 */ /* 0x000fe400078e0209 */
[----:B------:R-:W-:Y:S02]  /*75b0*/  @!P4 IMAD.IADD R13, R13, 0x1, -R4 ;  /* 0x000000010d0dc824 */ /* 0x000fe400078e0a04 */
[----:B------:R-:W-:Y:S02]  /*75c0*/  VIADD R8, R0, 0x42 ;  /* 0x0000004200087836 */ /* 0x000fe40000000000 */
[----:B------:R-:W-:Y:S02]  /*75d0*/  IMAD.MOV.U32 R81, RZ, RZ, R6 ;  /* 0x000000ffff517224 */ /* 0x000fe400078e0006 */
[----:B------:R-:W-:Y:S01]  /*75e0*/  @!P1 IMAD.IADD R12, R12, 0x1, -R4 ;  /* 0x000000010c0c9824 */ /* 0x000fe200078e0a04 */
[C---:B------:R-:W-:Y:S02]  /*75f0*/  ISETP.GT.U32.AND P1, PT, R4.reuse, R2, PT ;  /* 0x000000020400720c */ /* 0x040fe40003f24070 */
[----:B------:R-:W-:-:S02]  /*7600*/  ISETP.GT.U32.AND P4, PT, R4, R13, PT ;  /* 0x0000000d0400720c */ /* 0x000fc40003f84070 */
[----:B------:R-:W-:Y:S01]  /*7610*/  IABS R9, R8 ;  /* 0x0000000800097213 */ /* 0x000fe20000000000 */
[----:B------:R-:W-:Y:S01]  /*7620*/  @!P3 IMAD.MOV R81, RZ, RZ, -R81 ;  /* 0x000000ffff51b224 */ /* 0x000fe200078e0a51 */
[----:B------:R-:W-:Y:S01]  /*7630*/  ISETP.GE.AND P3, PT, R14, RZ, PT ;  /* 0x000000ff0e00720c */ /* 0x000fe20003f66270 */
[----:B------:R-:W-:Y:S01]  /*7640*/  @!P6 IMAD.MOV R82, RZ, RZ, -R82 ;  /* 0x000000ffff52e224 */ /* 0x000fe200078e0a52 */
[----:B------:R-:W-:Y:S01]  /*7650*/  ISETP.GT.U32.AND P6, PT, R4, R3, PT ;  /* 0x000000030400720c */ /* 0x000fe20003fc4070 */
[----:B------:R-:W-:Y:S02]  /*7660*/  VIADD R14, R0, 0x43 ;  /* 0x00000043000e7836 */ /* 0x000fe40000000000 */
[----:B------:R-:W-:Y:S01]  /*7670*/  IMAD.MOV.U32 R6, RZ, RZ, R9 ;  /* 0x000000ffff067224 */ /* 0x000fe200078e0009 */
[----:B------:R-:W-:Y:S01]  /*7680*/  ISETP.GE.AND P0, PT, R15, RZ, PT ;  /* 0x000000ff0f00720c */ /* 0x000fe20003f06270 */
[----:B------:R-:W-:Y:S01]  /*7690*/  IMAD.MOV.U32 R80, RZ, RZ, R12 ;  /* 0x000000ffff507224 */ /* 0x000fe200078e000c */
[----:B------:R-:W-:Y:S01]  /*76a0*/  IABS R9, R14 ;  /* 0x0000000e00097213 */ /* 0x000fe20000000000 */
[----:B------:R-:W-:-:S04]  /*76b0*/  IMAD.HI.U32 R10, R5, R6, RZ ;  /* 0x00000006050a7227 */ /* 0x000fc800078e00ff */
[----:B------:R-:W-:Y:S01]  /*76c0*/  @!P5 IMAD.MOV R80, RZ, RZ, -R80 ;  /* 0x000000ffff50d224 */ /* 0x000fe200078e0a50 */
[----:B------:R-:W-:Y:S01]  /*76d0*/  ISETP.GE.AND P5, PT, R8, RZ, PT ;  /* 0x000000ff0800720c */ /* 0x000fe20003fa6270 */
[--C-:B------:R-:W-:Y:S02]  /*76e0*/  @!P1 IMAD.IADD R2, R2, 0x1, -R4.reuse ;  /* 0x0000000102029824 */ /* 0x100fe400078e0a04 */
[----:B------:R-:W-:Y:S02]  /*76f0*/  @!P4 IMAD.IADD R13, R13, 0x1, -R4 ;  /* 0x000000010d0dc824 */ /* 0x000fe400078e0a04 */
[----:B------:R-:W-:Y:S02]  /*7700*/  IMAD.MOV R10, RZ, RZ, -R10 ;  /* 0x000000ffff0a7224 */ /* 0x000fe400078e0a0a */
[----:B------:R-:W-:Y:S01]  /*7710*/  IMAD.MOV.U32 R8, RZ, RZ, R9 ;  /* 0x000000ffff087224 */ /* 0x000fe200078e0009 */
[----:B------:R-:W-:Y:S01]  /*7720*/  ISETP.GT.U32.AND P1, PT, R4, R2, PT ;  /* 0x000000020400720c */ /* 0x000fe20003f24070 */
[----:B------:R-:W-:-:S02]  /*7730*/  @!P6 IMAD.IADD R3, R3, 0x1, -R4 ;  /* 0x000000010303e824 */ /* 0x000fc400078e0a04 */
[C---:B------:R-:W-:Y:S02]  /*7740*/  IMAD R6, R4.reuse, R10, R6 ;  /* 0x0000000a04067224 */ /* 0x040fe400078e0206 */
[----:B------:R-:W-:Y:S02]  /*7750*/  IMAD.MOV.U32 R79, RZ, RZ, R13 ;  /* 0x000000ffff4f7224 */ /* 0x000fe400078e000d */
[----:B------:R-:W-:Y:S01]  /*7760*/  IMAD.HI.U32 R12, R5, R8, RZ ;  /* 0x00000008050c7227 */ /* 0x000fe200078e00ff */
[----:B------:R-:W-:-:S03]  /*7770*/  ISETP.GT.U32.AND P6, PT, R4, R3, PT ;  /* 0x000000030400720c */ /* 0x000fc60003fc4070 */
[----:B------:R-:W-:Y:S02]  /*7780*/  VIADD R10, R0, 0x44 ;  /* 0x00000044000a7836 */ /* 0x000fe40000000000 */
[----:B------:R-:W-:Y:S01]  /*7790*/  @!P0 IMAD.MOV R79, RZ, RZ, -R79 ;  /* 0x000000ffff4f8224 */ /* 0x000fe200078e0a4f */
[----:B------:R-:W-:Y:S01]  /*77a0*/  ISETP.GT.U32.AND P0, PT, R4, R6, PT ;  /* 0x000000060400720c */ /* 0x000fe20003f04070 */
[----:B------:R-:W-:Y:S01]  /*77b0*/  IMAD.MOV R12, RZ, RZ, -R12 ;  /* 0x000000ffff0c7224 */ /* 0x000fe200078e0a0c */
[----:B------:R-:W-:-:S03]  /*77c0*/  IABS R9, R10 ;  /* 0x0000000a00097213 */ /* 0x000fc60000000000 */
[----:B------:R-:W-:Y:S01]  /*77d0*/  IMAD R8, R4, R12, R8 ;  /* 0x0000000c04087224 */ /* 0x000fe200078e0208 */
[----:B------:R-:W-:Y:S01]  /*77e0*/  ISETP.GE.AND P4, PT, R11, RZ, PT ;  /* 0x000000ff0b00720c */ /* 0x000fe20003f86270 */
[----:B------:R-:W-:Y:S02]  /*77f0*/  @!P1 IMAD.IADD R2, R2, 0x1, -R4 ;  /* 0x0000000102029824 */ /* 0x000fe400078e0a04 */
[----:B------:R-:W-:Y:S01]  /*7800*/  IMAD.HI.U32 R12, R5, R9, RZ ;  /* 0x00000009050c7227 */ /* 0x000fe200078e00ff */
[----:B------:R-:W-:-:S03]  /*7810*/  ISETP.GT.U32.AND P1, PT, R4, R8, PT ;  /* 0x000000080400720c */ /* 0x000fc60003f24070 */
[C---:B------:R-:W-:Y:S02]  /*7820*/  VIADD R11, R0.reuse, 0x45 ;  /* 0x00000045000b7836 */ /* 0x040fe40000000000 */
[----:B------:R-:W-:Y:S02]  /*7830*/  @!P6 IMAD.IADD R3, R3, 0x1, -R4 ;  /* 0x000000010303e824 */ /* 0x000fe400078e0a04 */
[----:B------:R-:W-:Y:S02]  /*7840*/  VIADD R13, R0, 0x46 ;  /* 0x00000046000d7836 */ /* 0x000fe40000000000 */
[----:B------:R-:W-:Y:S02]  /*7850*/  IMAD.MOV R12, RZ, RZ, -R12 ;  /* 0x000000ffff0c7224 */ /* 0x000fe400078e0a0c */
[----:B------:R-:W-:Y:S01]  /*7860*/  @!P0 IMAD.IADD R6, R6, 0x1, -R4 ;  /* 0x0000000106068824 */ /* 0x000fe200078e0a04 */
[----:B------:R-:W-:Y:S01]  /*7870*/  ISETP.GE.AND P6, PT, R14, RZ, PT ;  /* 0x000000ff0e00720c */ /* 0x000fe20003fc6270 */
[----:B------:R-:W-:Y:S01]  /*7880*/  IMAD.MOV.U32 R47, RZ, RZ, R3 ;  /* 0x000000ffff2f7224 */ /* 0x000fe200078e0003 */
[----:B------:R-:W-:Y:S01]  /*7890*/  IABS R14, R11 ;  /* 0x0000000b000e7213 */ /* 0x000fe20000000000 */
[C---:B------:R-:W-:Y:S01]  /*78a0*/  IMAD R9, R4.reuse, R12, R9 ;  /* 0x0000000c04097224 */ /* 0x040fe200078e0209 */
[----:B------:R-:W-:Y:S01]  /*78b0*/  IABS R15, R13 ;  /* 0x0000000d000f7213 */ /* 0x000fe20000000000 */
[----:B------:R-:W-:Y:S01]  /*78c0*/  IMAD.MOV.U32 R53, RZ, RZ, R2 ;  /* 0x000000ffff357224 */ /* 0x000fe200078e0002 */
[----:B------:R-:W-:Y:S01]  /*78d0*/  ISETP.GT.U32.AND P0, PT, R4, R6, PT ;  /* 0x000000060400720c */ /* 0x000fe20003f04070 */
[----:B------:R-:W-:Y:S01]  /*78e0*/  @!P3 IMAD.MOV R47, RZ, RZ, -R47 ;  /* 0x000000ffff2fb224 */ /* 0x000fe200078e0a2f */
[----:B------:R-:W-:Y:S01]  /*78f0*/  ISETP.GE.AND P3, PT, R10, RZ, PT ;  /* 0x000000ff0a00720c */ /* 0x000fe20003f66270 */
[----:B------:R-:W-:Y:S01]  /*7900*/  @!P4 IMAD.MOV R53, RZ, RZ, -R53 ;  /* 0x000000ffff35c224 */ /* 0x000fe200078e0a35 */
[----:B------:R-:W-:Y:S01]  /*7910*/  ISETP.GT.U32.AND P4, PT, R4, R9, PT ;  /* 0x000000090400720c */ /* 0x000fe20003f84070 */
[----:B------:R-:W-:-:S02]  /*7920*/  IMAD.MOV.U32 R3, RZ, RZ, R14 ;  /* 0x000000ffff037224 */ /* 0x000fc400078e000e */
[----:B------:R-:W-:Y:S02]  /*7930*/  @!P1 IMAD.IADD R8, R8, 0x1, -R4 ;  /* 0x0000000108089824 */ /* 0x000fe400078e0a04 */
[----:B------:R-:W-:Y:S02]  /*7940*/  IMAD.MOV.U32 R10, RZ, RZ, R15 ;  /* 0x000000ffff0a7224 */ /* 0x000fe400078e000f */
[----:B------:R-:W-:Y:S01]  /*7950*/  IMAD.HI.U32 R15, R5, R3, RZ ;  /* 0x00000003050f7227 */ /* 0x000fe200078e00ff */
[----:B------:R-:W-:-:S03]  /*7960*/  ISETP.GT.U32.AND P1, PT, R4, R8, PT ;  /* 0x000000080400720c */ /* 0x000fc60003f24070 */
[----:B------:R-:W-:-:S04]  /*7970*/  IMAD.HI.U32 R14, R5, R10, RZ ;  /* 0x0000000a050e7227 */ /* 0x000fc800078e00ff */
[----:B------:R-:W-:Y:S02]  /*7980*/  IMAD.MOV R2, RZ, RZ, -R15 ;  /* 0x000000ffff027224 */ /* 0x000fe400078e0a0f */
[----:B------:R-:W-:Y:S02]  /*7990*/  VIADD R12, R0, 0x47 ;  /* 0x00000047000c7836 */ /* 0x000fe40000000000 */
[----:B------:R-:W-:Y:S02]  /*79a0*/  IMAD.MOV R14, RZ, RZ, -R14 ;  /* 0x000000ffff0e7224 */ /* 0x000fe400078e0a0e */
[----:B------:R-:W-:Y:S02]  /*79b0*/  @!P0 IMAD.IADD R6, R6, 0x1, -R4 ;  /* 0x0000000106068824 */ /* 0x000fe400078e0a04 */
[C---:B------:R-:W-:Y:S01]  /*79c0*/  IMAD R3, R4.reuse, R2, R3 ;  /* 0x0000000204037224 */ /* 0x040fe200078e0203 */
[----:B------:R-:W-:Y:S01]  /*79d0*/  IABS R16, R12 ;  /* 0x0000000c00107213 */ /* 0x000fe20000000000 */
[----:B------:R-:W-:-:S02]  /*79e0*/  IMAD R2, R4, R14, R10 ;  /* 0x0000000e04027224 */ /* 0x000fc400078e020a */
[----:B------:R-:W-:Y:S02]  /*79f0*/  @!P4 IMAD.IADD R9, R9, 0x1, -R4 ;  /* 0x000000010909c824 */ /* 0x000fe400078e0a04 */
[----:B------:R-:W-:Y:S02]  /*7a00*/  IMAD.MOV.U32 R77, RZ, RZ, R6 ;  /* 0x000000ffff4d7224 */ /* 0x000fe400078e0006 */
[----:B------:R-:W-:Y:S01]  /*7a10*/  VIADD R15, R0, 0x48 ;  /* 0x00000048000f7836 */ /* 0x000fe20000000000 */
[C---:B------:R-:W-:Y:S01]  /*7a20*/  ISETP.GT.U32.AND P4, PT, R4.reuse, R9, PT ;  /* 0x000000090400720c */ /* 0x040fe20003f84070 */
[----:B------:R-:W-:Y:S01]  /*7a30*/  @!P5 IMAD.MOV R77, RZ, RZ, -R77 ;  /* 0x000000ffff4dd224 */ /* 0x000fe200078e0a4d */
[----:B------:R-:W-:Y:S01]  /*7a40*/  ISETP.GT.U32.AND P5, PT, R4, R2, PT ;  /* 0x000000020400720c */ /* 0x000fe20003fa4070 */
[----:B------:R-:W-:Y:S01]  /*7a50*/  @!P1 IMAD.IADD R8, R8, 0x1, -R4 ;  /* 0x0000000108089824 */ /* 0x000fe200078e0a04 */
[----:B------:R-:W-:Y:S01]  /*7a60*/  ISETP.GT.U32.AND P1, PT, R4, R3, PT ;  /* 0x000000030400720c */ /* 0x000fe20003f24070 */
[----:B------:R-:W-:Y:S01]  /*7a70*/  IMAD.MOV.U32 R10, RZ, RZ, R16 ;  /* 0x000000ffff0a7224 */ /* 0x000fe200078e0010 */
[----:B------:R-:W-:-:S02]  /*7a80*/  ISETP.GE.AND P0, PT, R11, RZ, PT ;  /* 0x000000ff0b00720c */ /* 0x000fc40003f06270 */
[----:B------:R-:W-:Y:S01]  /*7a90*/  IABS R11, R15 ;  /* 0x0000000f000b7213 */ /* 0x000fe20000000000 */
[----:B------:R-:W-:-:S04]  /*7aa0*/  IMAD.HI.U32 R6, R5, R10, RZ ;  /* 0x0000000a05067227 */ /* 0x000fc800078e00ff */
[----:B------:R-:W-:Y:S02]  /*7ab0*/  IMAD.MOV.U32 R76, RZ, RZ, R8 ;  /* 0x000000ffff4c7224 */ /* 0x000fe400078e0008 */
[----:B------:R-:W-:Y:S02]  /*7ac0*/  VIADD R14, R0, 0x49 ;  /* 0x00000049000e7836 */ /* 0x000fe40000000000 */
[----:B------:R-:W-:Y:S02]  /*7ad0*/  IMAD.MOV R8, RZ, RZ, -R6 ;  /* 0x000000ffff087224 */ /* 0x000fe400078e0a06 */
[----:B------:R-:W-:Y:S01]  /*7ae0*/  IMAD.HI.U32 R16, R5, R11, RZ ;  /* 0x0000000b05107227 */ /* 0x000fe200078e00ff */
[----:B------:R-:W-:-:S03]  /*7af0*/  IABS R6, R14 ;  /* 0x0000000e00067213 */ /* 0x000fc60000000000 */
[----:B------:R-:W-:Y:S02]  /*7b00*/  IMAD R8, R4, R8, R10 ;  /* 0x0000000804087224 */ /* 0x000fe400078e020a */
[--C-:B------:R-:W-:Y:S02]  /*7b10*/  @!P4 IMAD.IADD R9, R9, 0x1, -R4.reuse ;  /* 0x000000010909c824 */ /* 0x100fe400078e0a04 */
[--C-:B------:R-:W-:Y:S02]  /*7b20*/  @!P5 IMAD.IADD R2, R2, 0x1, -R4.reuse ;  /* 0x000000010202d824 */ /* 0x100fe400078e0a04 */
[----:B------:R-:W-:Y:S02]  /*7b30*/  @!P1 IMAD.IADD R3, R3, 0x1, -R4 ;  /* 0x0000000103039824 */ /* 0x000fe400078e0a04 */
[----:B------:R-:W-:Y:S01]  /*7b40*/  IMAD.MOV R10, RZ, RZ, -R16 ;  /* 0x000000ffff0a7224 */ /* 0x000fe200078e0a10 */
[C---:B------:R-:W-:Y:S01]  /*7b50*/  ISETP.GT.U32.AND P5, PT, R4.reuse, R2, PT ;  /* 0x000000020400720c */ /* 0x040fe20003fa4070 */
[----:B------:R-:W-:Y:S01]  /*7b60*/  IMAD.MOV.U32 R75, RZ, RZ, R9 ;  /* 0x000000ffff4b7224 */ /* 0x000fe200078e0009 */
[C---:B------:R-:W-:Y:S01]  /*7b70*/  ISETP.GT.U32.AND P1, PT, R4.reuse, R3, PT ;  /* 0x000000030400720c */ /* 0x040fe20003f24070 */
[C---:B------:R-:W-:Y:S01]  /*7b80*/  IMAD R9, R4.reuse, R10, R11 ;  /* 0x0000000a04097224 */ /* 0x040fe200078e020b */
[----:B------:R-:W-:Y:S01]  /*7b90*/  ISETP.GT.U32.AND P4, PT, R4, R8, PT ;  /* 0x000000080400720c */ /* 0x000fe20003f84070 */
[----:B------:R-:W-:-:S04]  /*7ba0*/  IMAD.HI.U32 R10, R5, R6, RZ ;  /* 0x00000006050a7227 */ /* 0x000fc800078e00ff */
[----:B------:R-:W-:Y:S01]  /*7bb0*/  @!P6 IMAD.MOV R76, RZ, RZ, -R76 ;  /* 0x000000ffff4ce224 */ /* 0x000fe200078e0a4c */
[----:B------:R-:W-:Y:S01]  /*7bc0*/  ISETP.GE.AND P6, PT, R13, RZ, PT ;  /* 0x000000ff0d00720c */ /* 0x000fe20003fc6270 */
[----:B------:R-:W-:Y:S02]  /*7bd0*/  VIADD R13, R0, 0x4a ;  /* 0x0000004a000d7836 */ /* 0x000fe40000000000 */
[----:B------:R-:W-:-:S03]  /*7be0*/  IMAD.MOV R10, RZ, RZ, -R10 ;  /* 0x000000ffff0a7224 */ /* 0x000fc600078e0a0a */
[----:B------:R-:W-:Y:S01]  /*7bf0*/  IABS R11, R13 ;  /* 0x0000000d000b7213 */ /* 0x000fe20000000000 */
[----:B------:R-:W-:Y:S02]  /*7c00*/  IMAD R6, R4, R10, R6 ;  /* 0x0000000a04067224 */ /* 0x000fe400078e0206 */
[--C-:B------:R-:W-:Y:S02]  /*7c10*/  @!P5 IMAD.IADD R2, R2, 0x1, -R4.reuse ;  /* 0x000000010202d824 */ /* 0x100fe400078e0a04 */
[--C-:B------:R-:W-:Y:S01]  /*7c20*/  @!P1 IMAD.IADD R3, R3, 0x1, -R4.reuse ;  /* 0x0000000103039824 */ /* 0x100fe200078e0a04 */
[----:B------:R-:W-:Y:S01]  /*7c30*/  ISETP.GT.U32.AND P5, PT, R4, R6, PT ;  /* 0x000000060400720c */ /* 0x000fe20003fa4070 */
[----:B------:R-:W-:Y:S02]  /*7c40*/  @!P4 IMAD.IADD R8, R8, 0x1, -R4 ;  /* 0x000000010808c824 */ /* 0x000fe400078e0a04 */
[----:B------:R-:W-:Y:S01]  /*7c50*/  IMAD.MOV.U32 R10, RZ, RZ, R11 ;  /* 0x000000ffff0a7224 */ /* 0x000fe200078e000b */
[C---:B------:R-:W-:Y:S01]  /*7c60*/  ISETP.GT.U32.AND P1, PT, R4.reuse, R9, PT ;  /* 0x000000090400720c */ /* 0x040fe20003f24070 */
[----:B------:R-:W-:Y:S01]  /*7c70*/  IMAD.MOV.U32 R72, RZ, RZ, R3 ;  /* 0x000000ffff487224 */ /* 0x000fe200078e0003 */
[----:B------:R-:W-:Y:S01]  /*7c80*/  ISETP.GT.U32.AND P4, PT, R4, R8, PT ;  /* 0x000000080400720c */ /* 0x000fe20003f84070 */
[----:B------:R-:W-:-:S04]  /*7c90*/  IMAD.HI.U32 R3, R5, R10, RZ ;  /* 0x0000000a05037227 */ /* 0x000fc800078e00ff */
[----:B------:R-:W-:Y:S01]  /*7ca0*/  @!P3 IMAD.MOV R75, RZ, RZ, -R75 ;  /* 0x000000ffff4bb224 */ /* 0x000fe200078e0a4b */
[----:B------:R-:W-:Y:S01]  /*7cb0*/  ISETP.GE.AND P3, PT, R12, RZ, PT ;  /* 0x000000ff0c00720c */ /* 0x000fe20003f66270 */
[----:B------:R-:W-:Y:S02]  /*7cc0*/  VIADD R12, R0, 0x4b ;  /* 0x0000004b000c7836 */ /* 0x000fe40000000000 */
[----:B------:R-:W-:Y:S02]  /*7cd0*/  IMAD.MOV R3, RZ, RZ, -R3 ;  /* 0x000000ffff037224 */ /* 0x000fe400078e0a03 */
[----:B------:R-:W-:Y:S01]  /*7ce0*/  @!P5 IMAD.IADD R6, R6, 0x1, -R4 ;  /* 0x000000010606d824 */ /* 0x000fe200078e0a04 */
[----:B------:R-:W-:Y:S01]  /*7cf0*/  IABS R11, R12 ;  /* 0x0000000c000b7213 */ /* 0x000fe20000000000 */
[C---:B------:R-:W-:Y:S02]  /*7d00*/  IMAD R3, R4.reuse, R3, R10 ;  /* 0x0000000304037224 */ /* 0x040fe400078e020a */
[----:B------:R-:W-:Y:S01]  /*7d10*/  IMAD.MOV.U32 R71, RZ, RZ, R2 ;  /* 0x000000ffff477224 */ /* 0x000fe200078e0002 */
[C---:B------:R-:W-:Y:S01]  /*7d20*/  ISETP.GT.U32.AND P5, PT, R4.reuse, R6, PT ;  /* 0x000000060400720c */ /* 0x040fe20003fa4070 */
[--C-:B------:R-:W-:Y:S01]  /*7d30*/  @!P1 IMAD.IADD R9, R9, 0x1, -R4.reuse ;  /* 0x0000000109099824 */ /* 0x100fe200078e0a04 */
[----:B------:R-:W-:Y:S01]  /*7d40*/  ISETP.GE.AND P1, PT, R15, RZ, PT ;  /* 0x000000ff0f00720c */ /* 0x000fe20003f26270 */
[----:B------:R-:W-:Y:S01]  /*7d50*/  @!P6 IMAD.MOV R71, RZ, RZ, -R71 ;  /* 0x000000ffff47e224 */ /* 0x000fe200078e0a47 */
[----:B------:R-:W-:Y:S01]  /*7d60*/  ISETP.GT.U32.AND P6, PT, R4, R3, PT ;  /* 0x000000030400720c */ /* 0x000fe20003fc4070 */
[----:B------:R-:W-:-:S02]  /*7d70*/  @!P4 IMAD.IADD R8, R8, 0x1, -R4 ;  /* 0x000000010808c824 */ /* 0x000fc400078e0a04 */
[----:B------:R-:W-:-:S04]  /*7d80*/  IMAD.HI.U32 R15, R5, R11, RZ ;  /* 0x0000000b050f7227 */ /* 0x000fc800078e00ff */
[----:B------:R-:W-:Y:S02]  /*7d90*/  IMAD.MOV.U32 R70, RZ, RZ, R8 ;  /* 0x000000ffff467224 */ /* 0x000fe400078e0008 */
[----:B------:R-:W-:Y:S02]  /*7da0*/  IMAD.MOV R2, RZ, RZ, -R15 ;  /* 0x000000ffff027224 */ /* 0x000fe400078e0a0f */
[----:B------:R-:W-:Y:S02]  /*7db0*/  VIADD R8, R0, 0x4c ;  /* 0x0000004c00087836 */ /* 0x000fe40000000000 */
[----:B------:R-:W-:Y:S01]  /*7dc0*/  @!P0 IMAD.MOV R72, RZ, RZ, -R72 ;  /* 0x000000ffff488224 */ /* 0x000fe200078e0a48 */
[C---:B------:R-:W-:Y:S01]  /*7dd0*/  ISETP.GT.U32.AND P0, PT, R4.reuse, R9, PT ;  /* 0x000000090400720c */ /* 0x040fe20003f04070 */
[----:B------:R-:W-:Y:S01]  /*7de0*/  IMAD R2, R4, R2, R11 ;  /* 0x0000000204027224 */ /* 0x000fe200078e020b */
[----:B------:R-:W-:Y:S01]  /*7df0*/  IABS R19, R8 ;  /* 0x0000000800137213 */ /* 0x000fe20000000000 */
[--C-:B------:R-:W-:Y:S01]  /*7e00*/  @!P5 IMAD.IADD R6, R6, 0x1, -R4.reuse ;  /* 0x000000010606d824 */ /* 0x100fe200078e0a04 */
[----:B------:R-:W-:Y:S01]  /*7e10*/  ISETP.GE.AND P4, PT, R14, RZ, PT ;  /* 0x000000ff0e00720c */ /* 0x000fe20003f86270 */
[----:B------:R-:W-:Y:S01]  /*7e20*/  @!P6 IMAD.IADD R3, R3, 0x1, -R4 ;  /* 0x000000010303e824 */ /* 0x000fe200078e0a04 */
[----:B------:R-:W-:-:S02]  /*7e30*/  ISETP.GT.U32.AND P5, PT, R4, R2, PT ;  /* 0x000000020400720c */ /* 0x000fc40003fa4070 */
[----:B------:R-:W-:Y:S01]  /*7e40*/  ISETP.GE.AND P6, PT, R8, RZ, PT ;  /* 0x000000ff0800720c */ /* 0x000fe20003fc6270 */
[----:B------:R-:W-:-:S04]  /*7e50*/  IMAD.HI.U32 R8, R5, R19, RZ ;  /* 0x0000001305087227 */ /* 0x000fc800078e00ff */
[C---:B------:R-:W-:Y:S02]  /*7e60*/  VIADD R10, R0.reuse, 0x4d ;  /* 0x0000004d000a7836 */ /* 0x040fe40000000000 */
[----:B------:R-:W-:Y:S02]  /*7e70*/  VIADD R11, R0, 0x4e ;  /* 0x0000004e000b7836 */ /* 0x000fe40000000000 */
[----:B------:R-:W-:Y:S01]  /*7e80*/  IMAD.MOV R8, RZ, RZ, -R8 ;  /* 0x000000ffff087224 */ /* 0x000fe200078e0a08 */
[----:B------:R-:W-:Y:S01]  /*7e90*/  STL [R1+0x734], R93 ;  /* 0x0007345d01007387 */ /* 0x000fe20000100800 */
[----:B------:R-:W-:Y:S01]  /*7ea0*/  @!P0 IMAD.IADD R9, R9, 0x1, -R4 ;  /* 0x0000000109098824 */ /* 0x000fe200078e0a04 */
[----:B------:R-:W-:Y:S01]  /*7eb0*/  IABS R20, R10 ;  /* 0x0000000a00147213 */ /* 0x000fe20000000000 */
[----:B------:R-:W-:Y:S01]  /*7ec0*/  IMAD R19, R4, R8, R19 ;  /* 0x0000000804137224 */ /* 0x000fe200078e0213 */
[----:B------:R-:W-:Y:S01]  /*7ed0*/  STL [R1+0x738], R92 ;  /* 0x0007385c01007387 */ /* 0x000fe20000100800 */
[----:B------:R-:W-:Y:S01]  /*7ee0*/  IMAD.MOV.U32 R46, RZ, RZ, R6 ;  /* 0x000000ffff2e7224 */ /* 0x000fe200078e0006 */
[----:B------:R-:W-:-:S02]  /*7ef0*/  IABS R21, R11 ;  /* 0x0000000b00157213 */ /* 0x000fc40000000000 */
[----:B------:R0:W-:Y:S01]  /*7f00*/  STL [R1+0x73c], R91 ;  /* 0x00073c5b01007387 */ /* 0x0001e20000100800 */
[----:B------:R-:W-:Y:S01]  /*7f10*/  @!P3 IMAD.MOV R70, RZ, RZ, -R70 ;  /* 0x000000ffff46b224 */ /* 0x000fe200078e0a46 */
[----:B------:R-:W-:Y:S01]  /*7f20*/  ISETP.GE.AND P3, PT, R13, RZ, PT ;  /* 0x000000ff0d00720c */ /* 0x000fe20003f66270 */
[----:B------:R-:W-:Y:S01]  /*7f30*/  @!P5 IMAD.IADD R2, R2, 0x1, -R4 ;  /* 0x000000010202d824 */ /* 0x000fe200078e0a04 */
[C---:B------:R-:W-:Y:S01]  /*7f40*/  ISETP.GT.U32.AND P5, PT, R4.reuse, R3, PT ;  /* 0x000000030400720c */ /* 0x040fe20003fa4070 */
[----:B------:R-:W-:Y:S01]  /*7f50*/  @!P4 IMAD.MOV R46, RZ, RZ, -R46 ;  /* 0x000000ffff2ec224 */ /* 0x000fe200078e0a2e */
[----:B------:R-:W-:Y:S01]  /*7f60*/  ISETP.GT.U32.AND P4, PT, R4, R19, PT ;  /* 0x000000130400720c */ /* 0x000fe20003f84070 */
[----:B------:R-:W-:-:S04]  /*7f70*/  IMAD.HI.U32 R13, R5, R21, RZ ;  /* 0x00000015050d7227 */ /* 0x000fc800078e00ff */
[----:B0-----:R-:W-:Y:S02]  /*7f80*/  IMAD.MOV.U32 R91, RZ, RZ, R27 ;  /* 0x000000ffff5b7224 */ /* 0x001fe400078e001b */
[----:B------:R-:W-:Y:S02]  /*7f90*/  IMAD.MOV.U32 R27, RZ, RZ, R9 ;  /* 0x000000ffff1b7224 */ /* 0x000fe400078e0009 */
[----:B------:R-:W-:-:S04]  /*7fa0*/  IMAD.HI.U32 R9, R5, R20, RZ ;  /* 0x0000001405097227 */ /* 0x000fc800078e00ff */
[----:B------:R-:W-:Y:S02]  /*7fb0*/  IMAD.MOV R6, RZ, RZ, -R9 ;  /* 0x000000ffff067224 */ /* 0x000fe400078e0a09 */
[----:B------:R-:W-:Y:S01]  /*7fc0*/  IMAD.MOV R9, RZ, RZ, -R13 ;  /* 0x000000ffff097224 */ /* 0x000fe200078e0a0d */
[----:B------:R-:W-:-:S03]  /*7fd0*/  ISETP.GE.AND P0, PT, R12, RZ, PT ;  /* 0x000000ff0c00720c */ /* 0x000fc60003f06270 */
[----:B------:R-:W-:Y:S02]  /*7fe0*/  IMAD R21, R4, R9, R21 ;  /* 0x0000000904157224 */ /* 0x000fe400078e0215 */
[----:B------:R-:W-:Y:S02]  /*7ff0*/  VIADD R12, R0, 0x4f ;  /* 0x0000004f000c7836 */ /* 0x000fe40000000000 */
[--C-:B------:R-:W-:Y:S02]  /*8000*/  @!P5 IMAD.IADD R3, R3, 0x1, -R4.reuse ;  /* 0x000000010303d824 */ /* 0x100fe400078e0a04 */
[----:B------:R-:W-:Y:S01]  /*8010*/  @!P4 IMAD.IADD R19, R19, 0x1, -R4 ;  /* 0x000000011313c824 */ /* 0x000fe200078e0a04 */
[----:B------:R-:W-:Y:S01]  /*8020*/  ISETP.GT.U32.AND P4, PT, R4, R21, PT ;  /* 0x000000150400720c */ /* 0x000fe20003f84070 */
[----:B------:R-:W-:Y:S01]  /*8030*/  IMAD.MOV.U32 R69, RZ, RZ, R3 ;  /* 0x000000ffff457224 */ /* 0x000fe200078e0003 */
[----:B------:R-:W-:Y:S01]  /*8040*/  IABS R22, R12 ;  /* 0x0000000c00167213 */ /* 0x000fe20000000000 */
[----:B------:R-:W-:-:S02]  /*8050*/  VIADD R42, R0, 0x50 ;  /* 0x00000050002a7836 */ /* 0x000fc40000000000 */
[----:B------:R-:W-:Y:S01]  /*8060*/  @!P3 IMAD.MOV R69, RZ, RZ, -R69 ;  /* 0x000000ffff45b224 */ /* 0x000fe200078e0a45 */
[----:B------:R-:W-:Y:S01]  /*8070*/  ISETP.GT.U32.AND P3, PT, R4, R19, PT ;  /* 0x000000130400720c */ /* 0x000fe20003f64070 */
[----:B------:R-:W-:Y:S01]  /*8080*/  IMAD.HI.U32 R8, R5, R22, RZ ;  /* 0x0000001605087227 */ /* 0x000fe200078e00ff */
[----:B------:R-:W-:-:S03]  /*8090*/  IABS R18, R42 ;  /* 0x0000002a00127213 */ /* 0x000fc60000000000 */
[----:B------:R-:W-:Y:S02]  /*80a0*/  IMAD R20, R4, R6, R20 ;  /* 0x0000000604147224 */ /* 0x000fe400078e0214 */
[----:B------:R-:W-:Y:S02]  /*80b0*/  IMAD.MOV R6, RZ, RZ, -R8 ;  /* 0x000000ffff067224 */ /* 0x000fe400078e0a08 */
[----:B------:R-:W-:Y:S02]  /*80c0*/  VIADD R41, R0, 0x51 ;  /* 0x0000005100297836 */ /* 0x000fe40000000000 */
[----:B------:R-:W-:Y:S02]  /*80d0*/  @!P4 IMAD.IADD R21, R21, 0x1, -R4 ;  /* 0x000000011515c824 */ /* 0x000fe400078e0a04 */
[C---:B------:R-:W-:Y:S01]  /*80e0*/  IMAD R22, R4.reuse, R6, R22 ;  /* 0x0000000604167224 */ /* 0x040fe200078e0216 */
[----:B------:R-:W-:Y:S01]  /*80f0*/  IABS R17, R41 ;  /* 0x0000002900117213 */ /* 0x000fe20000000000 */
[----:B------:R-:W-:Y:S01]  /*8100*/  IMAD.HI.U32 R3, R5, R18, RZ ;  /* 0x0000001205037227 */ /* 0x000fe200078e00ff */
[----:B------:R-:W-:-:S03]  /*8110*/  ISETP.GT.U32.AND P4, PT, R4, R21, PT ;  /* 0x000000150400720c */ /* 0x000fc60003f84070 */
[----:B------:R-:W-:Y:S01]  /*8120*/  @!P3 IMAD.IADD R19, R19, 0x1, -R4 ;  /* 0x000000011313b824 */ /* 0x000fe200078e0a04 */
[----:B------:R-:W-:Y:S01]  /*8130*/  ISETP.GT.U32.AND P3, PT, R4, R22, PT ;  /* 0x000000160400720c */ /* 0x000fe20003f64070 */
[----:B------:R-:W-:-:S04]  /*8140*/  IMAD.HI.U32 R6, R5, R17, RZ ;  /* 0x0000001105067227 */ /* 0x000fc800078e00ff */
        /* <DEDUP_REMOVED lines=9> */
[----:B------:R-:W-:-:S03]  /*81e0*/  VIADD R43, R0, 0x53 ;  /* 0x00000053002b7836 */ /* 0x000fc60000000000 */
[----:B------:R-:W-:Y:S02]  /*81f0*/  IABS R16, R40 ;  /* 0x0000002800107213 */ /* 0x000fe40000000000 */
[----:B------:R-:W-:-:S03]  /*8200*/  IABS R15, R43 ;  /* 0x0000002b000f7213 */ /* 0x000fc60000000000 */
[----:B------:R-:W-:Y:S01]  /*8210*/  @!P4 IMAD.IADD R18, R18, 0x1, -R4 ;  /* 0x000000011212c824 */ /* 0x000fe200078e0a04 */
[----:B------:R-:W-:Y:S01]  /*8220*/  ISETP.GT.U32.AND P4, PT, R4, R22, PT ;  /* 0x000000160400720c */ /* 0x000fe20003f84070 */
[----:B------:R-:W-:Y:S01]  /*8230*/  IMAD.HI.U32 R9, R5, R16, RZ ;  /* 0x0000001005097227 */ /* 0x000fe200078e00ff */
[----:B------:R-:W-:-:S03]  /*8240*/  ISETP.GE.AND P5, PT, R10, RZ, PT ;  /* 0x000000ff0a00720c */ /* 0x000fc60003fa6270 */
[----:B------:R-:W-:Y:S01]  /*8250*/  @!P3 IMAD.IADD R17, R17, 0x1, -R4 ;  /* 0x000000011111b824 */ /* 0x000fe200078e0a04 */
[----:B------:R-:W-:Y:S01]  /*8260*/  ISETP.GT.U32.AND P3, PT, R4, R18, PT ;  /* 0x000000120400720c */ /* 0x000fe20003f64070 */
[----:B------:R-:W-:-:S04]  /*8270*/  IMAD.HI.U32 R10, R5, R15, RZ ;  /* 0x0000000f050a7227 */ /* 0x000fc800078e00ff */
[----:B------:R-:W-:Y:S02]  /*8280*/  IMAD.MOV R3, RZ, RZ, -R9 ;  /* 0x000000ffff037224 */ /* 0x000fe400078e0a09 */
[----:B------:R-:W-:Y:S02]  /*8290*/  IMAD.MOV R6, RZ, RZ, -R10 ;  /* 0x000000ffff067224 */ /* 0x000fe400078e0a0a */
[C---:B------:R-:W-:Y:S02]  /*82a0*/  IMAD R16, R4.reuse, R3, R16 ;  /* 0x0000000304107224 */ /* 0x040fe400078e0210 */
[----:B------:R-:W-:Y:S02]  /*82b0*/  IMAD R15, R4, R6, R15 ;  /* 0x00000006040f7224 */ /* 0x000fe400078e020f */
[--C-:B------:R-:W-:Y:S01]  /*82c0*/  @!P4 IMAD.IADD R22, R22, 0x1, -R4.reuse ;  /* 0x000000011616c824 */ /* 0x100fe200078e0a04 */
[C---:B------:R-:W-:Y:S01]  /*82d0*/  ISETP.GT.U32.AND P4, PT, R4.reuse, R16, PT ;  /* 0x000000100400720c */ /* 0x040fe20003f84070 */
[----:B------:R-:W-:Y:S01]  /*82e0*/  @!P1 IMAD.MOV R27, RZ, RZ, -R27 ;  /* 0x000000ffff1b9224 */ /* 0x000fe200078e0a1b */
[----:B------:R-:W-:Y:S01]  /*82f0*/  ISETP.GT.U32.AND P1, PT, R4, R2, PT ;  /* 0x000000020400720c */ /* 0x000fe20003f24070 */
[----:B------:R-:W-:Y:S01]  /*8300*/  @!P3 IMAD.IADD R18, R18, 0x1, -R4 ;  /* 0x000000011212b824 */ /* 0x000fe200078e0a04 */
[----:B------:R-:W-:Y:S01]  /*8310*/  ISETP.GT.U32.AND P3, PT, R4, R15, PT ;  /* 0x0000000f0400720c */ /* 0x000fe20003f64070 */
[----:B------:R-:W-:-:S02]  /*8320*/  VIADD R37, R0, 0x54 ;  /* 0x0000005400257836 */ /* 0x000fc40000000000 */
[----:B------:R-:W-:-:S03]  /*8330*/  VIADD R39, R0, 0x55 ;  /* 0x0000005500277836 */ /* 0x000fc60000000000 */
[----:B------:R-:W-:Y:S02]  /*8340*/  IABS R3, R37 ;  /* 0x0000002500037213 */ /* 0x000fe40000000000 */
[----:B------:R-:W-:Y:S01]  /*8350*/  IABS R6, R39 ;  /* 0x0000002700067213 */ /* 0x000fe20000000000 */
[--C-:B------:R-:W-:Y:S02]  /*8360*/  @!P4 IMAD.IADD R16, R16, 0x1, -R4.reuse ;  /* 0x000000011010c824 */ /* 0x100fe400078e0a04 */
[--C-:B------:R-:W-:Y:S01]  /*8370*/  @!P1 IMAD.IADD R2, R2, 0x1, -R4.reuse ;  /* 0x0000000102029824 */ /* 0x100fe200078e0a04 */
[C---:B------:R-:W-:Y:S01]  /*8380*/  ISETP.GT.U32.AND P1, PT, R4.reuse, R20, PT ;  /* 0x000000140400720c */ /* 0x040fe20003f24070 */
[----:B------:R-:W-:Y:S01]  /*8390*/  @!P3 IMAD.IADD R15, R15, 0x1, -R4 ;  /* 0x000000010f0fb824 */ /* 0x000fe200078e0a04 */
[----:B------:R-:W-:Y:S01]  /*83a0*/  ISETP.GT.U32.AND P4, PT, R4, R16, PT ;  /* 0x000000100400720c */ /* 0x000fe20003f84070 */
[----:B------:R-:W-:Y:S02]  /*83b0*/  IMAD.MOV.U32 R66, RZ, RZ, R2 ;  /* 0x000000ffff427224 */ /* 0x000fe400078e0002 */
[----:B------:R-:W-:-:S02]  /*83c0*/  IMAD.MOV.U32 R2, RZ, RZ, R6 ;  /* 0x000000ffff027224 */ /* 0x000fc400078e0006 */
[----:B------:R-:W-:Y:S01]  /*83d0*/  IMAD.HI.U32 R9, R5, R3, RZ ;  /* 0x0000000305097227 */ /* 0x000fe200078e00ff */
[----:B------:R-:W-:-:S03]  /*83e0*/  ISETP.GT.U32.AND P3, PT, R4, R15, PT ;  /* 0x0000000f0400720c */ /* 0x000fc60003f64070 */
[----:B------:R-:W-:-:S04]  /*83f0*/  IMAD.HI.U32 R8, R5, R2, RZ ;  /* 0x0000000205087227 */ /* 0x000fc800078e00ff */
[----:B------:R-:W-:Y:S02]  /*8400*/  IMAD.MOV R10, RZ, RZ, -R9 ;  /* 0x000000ffff0a7224 */ /* 0x000fe400078e0a09 */
[----:B------:R-:W-:Y:S02]  /*8410*/  IMAD.MOV R9, RZ, RZ, -R8 ;  /* 0x000000ffff097224 */ /* 0x000fe400078e0a08 */
[----:B------:R-:W-:Y:S02]  /*8420*/  IMAD R3, R4, R10, R3 ;  /* 0x0000000a04037224 */ /* 0x000fe400078e0203 */
[----:B------:R-:W-:Y:S02]  /*8430*/  @!P1 IMAD.IADD R20, R20, 0x1, -R4 ;  /* 0x0000000114149824 */ /* 0x000fe400078e0a04 */
[----:B------:R-:W-:Y:S02]  /*8440*/  IMAD R2, R4, R9, R2 ;  /* 0x0000000904027224 */ /* 0x000fe400078e0202 */
[--C-:B------:R-:W-:Y:S01]  /*8450*/  @!P4 IMAD.IADD R16, R16, 0x1, -R4.reuse ;  /* 0x000000011010c824 */ /* 0x100fe200078e0a04 */
[C---:B------:R-:W-:Y:S01]  /*8460*/  ISETP.GT.U32.AND P4, PT, R4.reuse, R3, PT ;  /* 0x000000030400720c */ /* 0x040fe20003f84070 */
[----:B------:R-:W-:Y:S01]  /*8470*/  @!P3 IMAD.IADD R15, R15, 0x1, -R4 ;  /* 0x000000010f0fb824 */ /* 0x000fe200078e0a04 */
[----:B------:R-:W-:-:S02]  /*8480*/  ISETP.GT.U32.AND P1, PT, R4, R20, PT ;  /* 0x000000140400720c */ /* 0x000fc40003f24070 */
[----:B------:R-:W-:Y:S01]  /*8490*/  ISETP.GT.U32.AND P3, PT, R4, R2, PT ;  /* 0x000000020400720c */ /* 0x000fe20003f64070 */
[C---:B------:R-:W-:Y:S02]  /*84a0*/  VIADD R38, R0.reuse, 0x56 ;  /* 0x0000005600267836 */ /* 0x040fe40000000000 */
[----:B------:R-:W-:-:S03]  /*84b0*/  VIADD R44, R0, 0x57 ;  /* 0x00000057002c7836 */ /* 0x000fc60000000000 */
[----:B------:R-:W-:Y:S02]  /*84c0*/  IABS R14, R38 ;  /* 0x00000026000e7213 */ /* 0x000fe40000000000 */
[----:B------:R-:W-:Y:S01]  /*84d0*/  IABS R23, R44 ;  /* 0x0000002c00177213 */ /* 0x000fe20000000000 */
[--C-:B------:R-:W-:Y:S02]  /*84e0*/  @!P4 IMAD.IADD R3, R3, 0x1, -R4.reuse ;  /* 0x000000010303c824 */ /* 0x100fe400078e0a04 */
[--C-:B------:R-:W-:Y:S01]  /*84f0*/  @!P1 IMAD.IADD R20, R20, 0x1, -R4.reuse ;  /* 0x0000000114149824 */ /* 0x100fe200078e0a04 */
[----:B------:R-:W-:Y:S01]  /*8500*/  ISETP.GE.AND P1, PT, R11, RZ, PT ;  /* 0x000000ff0b00720c */ /* 0x000fe20003f26270 */
[----:B------:R-:W-:Y:S01]  /*8510*/  @!P3 IMAD.IADD R2, R2, 0x1, -R4 ;  /* 0x000000010202b824 */ /* 0x000fe200078e0a04 */
[C---:B------:R-:W-:Y:S01]  /*8520*/  ISETP.GT.U32.AND P4, PT, R4.reuse, R3, PT ;  /* 0x000000030400720c */ /* 0x040fe20003f84070 */
[C---:B------:R-:W-:Y:S01]  /*8530*/  IMAD.HI.U32 R6, R5.reuse, R14, RZ ;  /* 0x0000000e05067227 */ /* 0x040fe200078e00ff */
[----:B------:R-:W-:Y:S03]  /*8540*/  STL [R1+0x740], R90 ;  /* 0x0007405a01007387 */ /* 0x000fe60000100800 */
[----:B------:R-:W-:Y:S01]  /*8550*/  IMAD.HI.U32 R11, R5, R23, RZ ;  /* 0x00000017050b7227 */ /* 0x000fe200078e00ff */
[----:B------:R0:W-:Y:S01]  /*8560*/  STL [R1+0x744], R89 ;  /* 0x0007445901007387 */ /* 0x0001e20000100800 */
[----:B------:R-:W-:-:S02]  /*8570*/  ISETP.GT.U32.AND P3, PT, R4, R2, PT ;  /* 0x000000020400720c */ /* 0x000fc40003f64070 */
[----:B------:R-:W-:Y:S01]  /*8580*/  @!P0 IMAD.MOV R66, RZ, RZ, -R66 ;  /* 0x000000ffff428224 */ /* 0x000fe200078e0a42 */
[----:B------:R-:W-:Y:S01]  /*8590*/  ISETP.GT.U32.AND P0, PT, R4, R17, PT ;  /* 0x000000110400720c */ /* 0x000fe20003f04070 */
[----:B------:R-:W-:Y:S02]  /*85a0*/  IMAD.MOV R8, RZ, RZ, -R6 ;  /* 0x000000ffff087224 */ /* 0x000fe400078e0a06 */
[----:B------:R-:W-:Y:S02]  /*85b0*/  IMAD.MOV R6, RZ, RZ, -R11 ;  /* 0x000000ffff067224 */ /* 0x000fe400078e0a0b */
[----:B0-----:R-:W-:Y:S02]  /*85c0*/  IMAD.MOV.U32 R89, RZ, RZ, R30 ;  /* 0x000000ffff597224 */ /* 0x001fe400078e001e */
[----:B------:R-:W-:Y:S02]  /*85d0*/  VIADD R30, R0, 0x58 ;  /* 0x00000058001e7836 */ /* 0x000fe40000000000 */
[----:B------:R-:W-:-:S02]  /*85e0*/  IMAD.MOV.U32 R90, RZ, RZ, R31 ;  /* 0x000000ffff5a7224 */ /* 0x000fc400078e001f */
[C---:B------:R-:W-:Y:S02]  /*85f0*/  IMAD R14, R4.reuse, R8, R14 ;  /* 0x00000008040e7224 */ /* 0x040fe400078e020e */
[----:B------:R-:W-:Y:S01]  /*8600*/  IMAD R23, R4, R6, R23 ;  /* 0x0000000604177224 */ /* 0x000fe200078e0217 */
[----:B------:R-:W-:Y:S01]  /*8610*/  IABS R6, R30 ;  /* 0x0000001e00067213 */ /* 0x000fe20000000000 */
[----:B------:R-:W-:Y:S02]  /*8620*/  VIADD R31, R0, 0x59 ;  /* 0x00000059001f7836 */ /* 0x000fe40000000000 */
[----:B------:R-:W-:Y:S01]  /*8630*/  @!P4 IMAD.IADD R3, R3, 0x1, -R4 ;  /* 0x000000010303c824 */ /* 0x000fe200078e0a04 */
[----:B------:R-:W-:Y:S01]  /*8640*/  ISETP.GT.U32.AND P4, PT, R4, R14, PT ;  /* 0x0000000e0400720c */ /* 0x000fe20003f84070 */
[----:B------:R-:W-:Y:S01]  /*8650*/  IMAD.HI.U32 R10, R5, R6, RZ ;  /* 0x00000006050a7227 */ /* 0x000fe200078e00ff */
[----:B------:R-:W-:-:S03]  /*8660*/  IABS R8, R31 ;  /* 0x0000001f00087213 */ /* 0x000fc60000000000 */
[--C-:B------:R-:W-:Y:S01]  /*8670*/  @!P0 IMAD.IADD R17, R17, 0x1, -R4.reuse ;  /* 0x0000000111118824 */ /* 0x100fe200078e0a04 */
[----:B------:R-:W-:Y:S01]  /*8680*/  ISETP.GE.AND P0, PT, R12, RZ, PT ;  /* 0x000000ff0c00720c */ /* 0x000fe20003f06270 */
[----:B------:R-:W-:Y:S01]  /*8690*/  @!P3 IMAD.IADD R2, R2, 0x1, -R4 ;  /* 0x000000010202b824 */ /* 0x000fe200078e0a04 */
[----:B------:R-:W-:Y:S01]  /*86a0*/  ISETP.GT.U32.AND P3, PT, R4, R23, PT ;  /* 0x000000170400720c */ /* 0x000fe20003f64070 */
[C---:B------:R-:W-:Y:S02]  /*86b0*/  VIADD R32, R0.reuse, 0x61 ;  /* 0x0000006100207836 */ /* 0x040fe40000000000 */
[C---:B------:R-:W-:Y:S02]  /*86c0*/  VIADD R45, R0.reuse, 0x5a ;  /* 0x0000005a002d7836 */ /* 0x040fe40000000000 */
[----:B------:R-:W-:Y:S02]  /*86d0*/  VIADD R33, R0, 0x60 ;  /* 0x0000006000217836 */ /* 0x000fe40000000000 */
[----:B------:R-:W-:-:S02]  /*86e0*/  IMAD.MOV R10, RZ, RZ, -R10 ;  /* 0x000000ffff0a7224 */ /* 0x000fc400078e0a0a */
[----:B------:R-:W-:Y:S01]  /*86f0*/  IMAD.HI.U32 R12, R5, R8, RZ ;  /* 0x00000008050c7227 */ /* 0x000fe200078e00ff */
[----:B------:R-:W-:Y:S02]  /*8700*/  IABS R11, R32 ;  /* 0x00000020000b7213 */ /* 0x000fe40000000000 */
[----:B------:R-:W-:Y:S01]  /*8710*/  IABS R24, R45 ;  /* 0x0000002d00187213 */ /* 0x000fe20000000000 */
[----:B------:R-:W-:Y:S01]  /*8720*/  IMAD R6, R4, R10, R6 ;  /* 0x0000000a04067224 */ /* 0x000fe200078e0206 */
[----:B------:R-:W-:Y:S01]  /*8730*/  IABS R9, R33 ;  /* 0x0000002100097213 */ /* 0x000fe20000000000 */
[----:B------:R-:W-:Y:S02]  /*8740*/  IMAD.MOV R12, RZ, RZ, -R12 ;  /* 0x000000ffff0c7224 */ /* 0x000fe400078e0a0c */
[----:B------:R-:W-:Y:S01]  /*8750*/  @!P4 IMAD.IADD R14, R14, 0x1, -R4 ;  /* 0x000000010e0ec824 */ /* 0x000fe200078e0a04 */
[C---:B------:R-:W-:Y:S01]  /*8760*/  ISETP.GT.U32.AND P4, PT, R4.reuse, R6, PT ;  /* 0x000000060400720c */ /* 0x040fe20003f84070 */
[----:B------:R-:W-:-:S02]  /*8770*/  IMAD R8, R4, R12, R8 ;  /* 0x0000000c04087224 */ /* 0x000fc400078e0208 */
[----:B------:R-:W-:Y:S02]  /*8780*/  IMAD.MOV.U32 R10, RZ, RZ, R11 ;  /* 0x000000ffff0a7224 */ /* 0x000fe400078e000b */
[----:B------:R-:W-:-:S04]  /*8790*/  IMAD.HI.U32 R11, R5, R24, RZ ;  /* 0x00000018050b7227 */ /* 0x000fc800078e00ff */
[----:B------:R-:W-:-:S04]  /*87a0*/  IMAD.HI.U32 R13, R5, R9, RZ ;  /* 0x00000009050d7227 */ /* 0x000fc800078e00ff */
[----:B------:R-:W-:Y:S01]  /*87b0*/  @!P3 IMAD.IADD R23, R23, 0x1, -R4 ;  /* 0x000000011717b824 */ /* 0x000fe200078e0a04 */
[----:B------:R-:W-:Y:S01]  /*87c0*/  ISETP.GT.U32.AND P3, PT, R4, R8, PT ;  /* 0x000000080400720c */ /* 0x000fe20003f64070 */
[----:B------:R-:W-:Y:S02]  /*87d0*/  IMAD.MOV R11, RZ, RZ, -R11 ;  /* 0x000000ffff0b7224 */ /* 0x000fe400078e0a0b */
[----:B------:R-:W-:Y:S02]  /*87e0*/  IMAD.MOV R13, RZ, RZ, -R13 ;  /* 0x000000ffff0d7224 */ /* 0x000fe400078e0a0d */
[----:B------:R-:W-:Y:S01]  /*87f0*/  IMAD.HI.U32 R25, R5, R10, RZ ;  /* 0x0000000a05197227 */ /* 0x000fe200078e00ff */
[----:B------:R0:W-:Y:S03]  /*8800*/  STL [R1+0x748], R88 ;  /* 0x0007485801007387 */ /* 0x0001e60000100800 */
[----:B------:R-:W-:-:S02]  /*8810*/  IMAD.MOV.U32 R93, RZ, RZ, R29 ;  /* 0x000000ffff5d7224 */ /* 0x000fc400078e001d */
[C---:B------:R-:W-:Y:S02]  /*8820*/  IMAD R24, R4.reuse, R11, R24 ;  /* 0x0000000b04187224 */ /* 0x040fe400078e0218 */
[----:B------:R-:W-:Y:S02]  /*8830*/  IMAD R9, R4, R13, R9 ;  /* 0x0000000d04097224 */ /* 0x000fe400078e0209 */
[----:B------:R-:W-:Y:S02]  /*8840*/  IMAD.MOV R11, RZ, RZ, -R25 ;  /* 0x000000ffff0b7224 */ /* 0x000fe400078e0a19 */
[----:B0-----:R-:W-:Y:S02]  /*8850*/  IMAD.MOV.U32 R88, RZ, RZ, R28 ;  /* 0x000000ffff587224 */ /* 0x001fe400078e001c */
[C---:B------:R-:W-:Y:S02]  /*8860*/  VIADD R28, R0.reuse, 0x68 ;  /* 0x00000068001c7836 */ /* 0x040fe40000000000 */
[----:B------:R-:W-:-:S02]  /*8870*/  VIADD R29, R0, 0x69 ;  /* 0x00000069001d7836 */ /* 0x000fc40000000000 */
[----:B------:R-:W-:Y:S01]  /*8880*/  @!P4 IMAD.IADD R6, R6, 0x1, -R4 ;  /* 0x000000010606c824 */ /* 0x000fe200078e0a04 */
[C---:B------:R-:W-:Y:S01]  /*8890*/  ISETP.GT.U32.AND P4, PT, R4.reuse, R9, PT ;  /* 0x000000090400720c */ /* 0x040fe20003f84070 */
[----:B------:R-:W-:Y:S01]  /*88a0*/  IMAD R10, R4, R11, R10 ;  /* 0x0000000b040a7224 */ /* 0x000fe200078e020a */
[----:B------:R-:W-:Y:S01]  /*88b0*/  IABS R11, R28 ;  /* 0x0000001c000b7213 */ /* 0x000fe20000000000 */
[----:B------:R-:W-:Y:S01]  /*88c0*/  VIADD R36, R0, 0x70 ;  /* 0x0000007000247836 */ /* 0x000fe20000000000 */
[----:B------:R-:W-:Y:S01]  /*88d0*/  IABS R12, R29 ;  /* 0x0000001d000c7213 */ /* 0x000fe20000000000 */
[----:B------:R-:W-:Y:S01]  /*88e0*/  @!P3 IMAD.IADD R8, R8, 0x1, -R4 ;  /* 0x000000010808b824 */ /* 0x000fe200078e0a04 */
[----:B------:R-:W-:Y:S01]  /*88f0*/  ISETP.GT.U32.AND P3, PT, R4, R14, PT ;  /* 0x0000000e0400720c */ /* 0x000fe20003f64070 */
[C---:B------:R-:W-:Y:S01]  /*8900*/  VIADD R35, R0.reuse, 0x71 ;  /* 0x0000007100237836 */ /* 0x040fe20000000000 */
[----:B------:R-:W-:Y:S01]  /*8910*/  IABS R13, R36 ;  /* 0x00000024000d7213 */ /* 0x000fe20000000000 */
[----:B------:R-:W-:-:S02]  /*8920*/  VIADD R34, R0, 0x78 ;  /* 0x0000007800227836 */ /* 0x000fc40000000000 */
[----:B------:R-:W-:Y:S02]  /*8930*/  IMAD.MOV.U32 R61, RZ, RZ, R21 ;  /* 0x000000ffff3d7224 */ /* 0x000fe400078e0015 */
[----:B------:R-:W-:-:S04]  /*8940*/  IMAD.HI.U32 R49, R5, R11, RZ ;  /* 0x0000000b05317227 */ /* 0x000fc800078e00ff */
[----:B------:R-:W-:Y:S01]  /*8950*/  IMAD.HI.U32 R25, R5, R12, RZ ;  /* 0x0000000c05197227 */ /* 0x000fe200078e00ff */
[----:B------:R-:W-:-:S03]  /*8960*/  IABS R51, R34 ;  /* 0x0000002200337213 */ /* 0x000fc60000000000 */
[----:B------:R-:W-:Y:S01]  /*8970*/  IMAD.MOV.U32 R92, RZ, RZ, R26 ;  /* 0x000000ffff5c7224 */ /* 0x000fe200078e001a */
[----:B------:R-:W-:Y:S01]  /*8980*/  IABS R26, R35 ;  /* 0x00000023001a7213 */ /* 0x000fe20000000000 */
[----:B------:R-:W-:Y:S02]  /*8990*/  IMAD.MOV.U32 R62, RZ, RZ, R20 ;  /* 0x000000ffff3e7224 */ /* 0x000fe400078e0014 */
[----:B------:R-:W-:Y:S01]  /*89a0*/  @!P1 IMAD.MOV R61, RZ, RZ, -R61 ;  /* 0x000000ffff3d9224 */ /* 0x000fe200078e0a3d */
[----:B------:R-:W-:Y:S01]  /*89b0*/  ISETP.GT.U32.AND P1, PT, R4, R8, PT ;  /* 0x000000080400720c */ /* 0x000fe20003f24070 */
[----:B------:R-:W-:-:S04]  /*89c0*/  IMAD.HI.U32 R50, R5, R13, RZ ;  /* 0x0000000d05327227 */ /* 0x000fc800078e00ff */
[----:B------:R-:W-:Y:S02]  /*89d0*/  IMAD.MOV R49, RZ, RZ, -R49 ;  /* 0x000000ffff317224 */ /* 0x000fe400078e0a31 */
[----:B------:R-:W-:Y:S02]  /*89e0*/  IMAD.MOV R25, RZ, RZ, -R25 ;  /* 0x000000ffff197224 */ /* 0x000fe400078e0a19 */
[----:B------:R-:W-:Y:S01]  /*89f0*/  @!P5 IMAD.MOV R62, RZ, RZ, -R62 ;  /* 0x000000ffff3ed224 */ /* 0x000fe200078e0a3e */
[C---:B------:R-:W-:Y:S01]  /*8a00*/  ISETP.GT.U32.AND P5, PT, R4.reuse, R23, PT ;  /* 0x000000170400720c */ /* 0x040fe20003fa4070 */
[----:B------:R-:W-:Y:S01]  /*8a10*/  @!P4 IMAD.IADD R9, R9, 0x1, -R4 ;  /* 0x000000010909c824 */ /* 0x000fe200078e0a04 */
[C---:B------:R-:W-:Y:S01]  /*8a20*/  ISETP.GT.U32.AND P4, PT, R4.reuse, R24, PT ;  /* 0x000000180400720c */ /* 0x040fe20003f84070 */
[----:B------:R-:W-:Y:S02]  /*8a30*/  IMAD.MOV R50, RZ, RZ, -R50 ;  /* 0x000000ffff327224 */ /* 0x000fe400078e0a32 */
[----:B------:R-:W-:-:S02]  /*8a40*/  IMAD R11, R4, R49, R11 ;  /* 0x00000031040b7224 */ /* 0x000fc400078e020b */
[----:B------:R-:W-:Y:S02]  /*8a50*/  IMAD R12, R4, R25, R12 ;  /* 0x00000019040c7224 */ /* 0x000fe400078e020c */
[----:B------:R-:W-:Y:S02]  /*8a60*/  IMAD.MOV.U32 R25, RZ, RZ, R51 ;  /* 0x000000ffff197224 */ /* 0x000fe400078e0033 */
[----:B------:R-:W-:-:S04]  /*8a70*/  IMAD.HI.U32 R49, R5, R26, RZ ;  /* 0x0000001a05317227 */ /* 0x000fc800078e00ff */
[----:B------:R-:W-:Y:S01]  /*8a80*/  @!P3 IMAD.IADD R14, R14, 0x1, -R4 ;  /* 0x000000010e0eb824 */ /* 0x000fe200078e0a04 */
[C---:B------:R-:W-:Y:S01]  /*8a90*/  ISETP.GT.U32.AND P3, PT, R4.reuse, R10, PT ;  /* 0x0000000a0400720c */ /* 0x040fe20003f64070 */
[----:B------:R-:W-:Y:S02]  /*8aa0*/  IMAD R13, R4, R50, R13 ;  /* 0x00000032040d7224 */ /* 0x000fe400078e020d */
[----:B------:R-:W-:Y:S02]  /*8ab0*/  IMAD.MOV.U32 R63, RZ, RZ, R19 ;  /* 0x000000ffff3f7224 */ /* 0x000fe400078e0013 */
[----:B------:R-:W-:-:S04]  /*8ac0*/  IMAD.HI.U32 R50, R5, R25, RZ ;  /* 0x0000001905327227 */ /* 0x000fc800078e00ff */
[----:B------:R-:W-:Y:S02]  /*8ad0*/  IMAD.MOV R19, RZ, RZ, -R49 ;  /* 0x000000ffff137224 */ /* 0x000fe400078e0a31 */
[----:B------:R-:W-:Y:S02]  /*8ae0*/  IMAD.MOV R20, RZ, RZ, -R50 ;  /* 0x000000ffff147224 */ /* 0x000fe400078e0a32 */
[----:B------:R-:W-:Y:S02]  /*8af0*/  IMAD R19, R4, R19, R26 ;  /* 0x0000001304137224 */ /* 0x000fe400078e021a */
[--C-:B------:R-:W-:Y:S01]  /*8b00*/  @!P1 IMAD.IADD R8, R8, 0x1, -R4.reuse ;  /* 0x0000000108089824 */ /* 0x100fe200078e0a04 */
[C---:B------:R-:W-:Y:S01]  /*8b10*/  ISETP.GT.U32.AND P1, PT, R4.reuse, R13, PT ;  /* 0x0000000d0400720c */ /* 0x040fe20003f24070 */
[----:B------:R-:W-:Y:S01]  /*8b20*/  @!P6 IMAD.MOV R63, RZ, RZ, -R63 ;  /* 0x000000ffff3fe224 */ /* 0x000fe200078e0a3f */
[C---:B------:R-:W-:Y:S01]  /*8b30*/  ISETP.GT.U32.AND P6, PT, R4.reuse, R6, PT ;  /* 0x000000060400720c */ /* 0x040fe20003fc4070 */
[----:B------:R-:W-:Y:S01]  /*8b40*/  @!P5 IMAD.IADD R23, R23, 0x1, -R4 ;  /* 0x000000011717d824 */ /* 0x000fe200078e0a04 */
[C---:B------:R-:W-:Y:S01]  /*8b50*/  ISETP.GT.U32.AND P5, PT, R4.reuse, R11, PT ;  /* 0x0000000b0400720c */ /* 0x040fe20003fa4070 */
[----:B------:R-:W-:-:S02]  /*8b60*/  IMAD R20, R4, R20, R25 ;  /* 0x0000001404147224 */ /* 0x000fc400078e0219 */
[--C-:B------:R-:W-:Y:S01]  /*8b70*/  @!P4 IMAD.IADD R24, R24, 0x1, -R4.reuse ;  /* 0x000000011818c824 */ /* 0x100fe200078e0a04 */
[----:B------:R-:W-:Y:S01]  /*8b80*/  ISETP.GT.U32.AND P4, PT, R4, R19, PT ;  /* 0x000000130400720c */ /* 0x000fe20003f84070 */
[----:B------:R-:W-:Y:S01]  /*8b90*/  @!P3 IMAD.IADD R10, R10, 0x1, -R4 ;  /* 0x000000010a0ab824 */ /* 0x000fe200078e0a04 */
[----:B------:R-:W-:-:S03]  /*8ba0*/  ISETP.GT.U32.AND P3, PT, R4, R20, PT ;  /* 0x000000140400720c */ /* 0x000fc60003f64070 */
[--C-:B------:R-:W-:Y:S01]  /*8bb0*/  @!P1 IMAD.IADD R13, R13, 0x1, -R4.reuse ;  /* 0x000000010d0d9824 */ /* 0x100fe200078e0a04 */
[----:B------:R-:W-:Y:S01]  /*8bc0*/  ISETP.GE.AND P1, PT, R43, RZ, PT ;  /* 0x000000ff2b00720c */ /* 0x000fe20003f26270 */
[----:B------:R0:W-:Y:S01]  /*8bd0*/  STL [R1+0x74c], R87 ;  /* 0x00074c5701007387 */ /* 0x0001e20000100800 */
[--C-:B------:R-:W-:Y:S01]  /*8be0*/  @!P6 IMAD.IADD R6, R6, 0x1, -R4.reuse ;  /* 0x000000010606e824 */ /* 0x100fe200078e0a04 */
[----:B------:R-:W-:Y:S01]  /*8bf0*/  ISETP.GT.U32.AND P6, PT, R4, R12, PT ;  /* 0x0000000c0400720c */ /* 0x000fe20003fc4070 */
[----:B------:R-:W-:-:S03]  /*8c00*/  @!P5 IMAD.IADD R11, R11, 0x1, -R4 ;  /* 0x000000010b0bd824 */ /* 0x000fc600078e0a04 */
[--C-:B------:R-:W-:Y:S01]  /*8c10*/  @!P4 IMAD.IADD R19, R19, 0x1, -R4.reuse ;  /* 0x000000011313c824 */ /* 0x100fe200078e0a04 */
[----:B------:R-:W-:Y:S01]  /*8c20*/  ISETP.GE.AND P4, PT, R37, RZ, PT ;  /* 0x000000ff2500720c */ /* 0x000fe20003f86270 */
[----:B0-----:R-:W0:Y:S01]  /*8c30*/  S2R R87, SR_TID.X ;  /* 0x0000000000577919 */ /* 0x001e220000002100 */
[----:B------:R-:W-:Y:S01]  /*8c40*/  @!P3 IMAD.IADD R20, R20, 0x1, -R4 ;  /* 0x000000011414b824 */ /* 0x000fe200078e0a04 */
[C---:B------:R-:W-:Y:S01]  /*8c50*/  ISETP.GT.U32.AND P3, PT, R4.reuse, R11, PT ;  /* 0x0000000b0400720c */ /* 0x040fe20003f64070 */
[----:B------:R-:W-:Y:S01]  /*8c60*/  IMAD.MOV.U32 R60, RZ, RZ, R22 ;  /* 0x000000ffff3c7224 */ /* 0x000fe200078e0016 */
[----:B------:R-:W-:Y:S01]  /*8c70*/  IABS R21, R0 ;  /* 0x0000000000157213 */ /* 0x000fe20000000000 */
[----:B------:R-:W-:Y:S02]  /*8c80*/  IMAD.MOV.U32 R50, RZ, RZ, R15 ;  /* 0x000000ffff327224 */ /* 0x000fe400078e000f */
[----:B------:R-:W-:Y:S01]  /*8c90*/  @!P0 IMAD.MOV R60, RZ, RZ, -R60 ;  /* 0x000000ffff3c8224 */ /* 0x000fe200078e0a3c */
[----:B------:R-:W-:Y:S01]  /*8ca0*/  ISETP.GT.U32.AND P0, PT, R4, R9, PT ;  /* 0x000000090400720c */ /* 0x000fe20003f04070 */
[----:B------:R-:W-:-:S02]  /*8cb0*/  IMAD.MOV.U32 R49, RZ, RZ, R3 ;  /* 0x000000ffff317224 */ /* 0x000fc400078e0003 */
[----:B------:R-:W-:Y:S01]  /*8cc0*/  @!P1 IMAD.MOV R50, RZ, RZ, -R50 ;  /* 0x000000ffff329224 */ /* 0x000fe200078e0a32 */
[----:B------:R-:W-:Y:S01]  /*8cd0*/  ISETP.GT.U32.AND P1, PT, R4, R13, PT ;  /* 0x0000000d0400720c */ /* 0x000fe20003f24070 */
[----:B------:R-:W-:-:S04]  /*8ce0*/  IMAD.HI.U32 R25, R5, R21, RZ ;  /* 0x0000001505197227 */ /* 0x000fc800078e00ff */
[--C-:B------:R-:W-:Y:S01]  /*8cf0*/  @!P6 IMAD.IADD R12, R12, 0x1, -R4.reuse ;  /* 0x000000010c0ce824 */ /* 0x100fe200078e0a04 */
[----:B------:R-:W-:Y:S01]  /*8d00*/  ISETP.GE.AND P6, PT, R40, RZ, PT ;  /* 0x000000ff2800720c */ /* 0x000fe20003fc6270 */
[----:B------:R-:W-:Y:S01]  /*8d10*/  @!P4 IMAD.MOV R49, RZ, RZ, -R49 ;  /* 0x000000ffff31c224 */ /* 0x000fe200078e0a31 */
[----:B------:R-:W-:Y:S01]  /*8d20*/  ISETP.GT.U32.AND P4, PT, R4, R20, PT ;  /* 0x000000140400720c */ /* 0x000fe20003f84070 */
[----:B------:R-:W-:Y:S02]  /*8d30*/  IMAD.MOV R15, RZ, RZ, -R25 ;  /* 0x000000ffff0f7224 */ /* 0x000fe400078e0a19 */
[----:B------:R-:W-:Y:S01]  /*8d40*/  @!P3 IMAD.IADD R11, R11, 0x1, -R4 ;  /* 0x000000010b0bb824 */ /* 0x000fe200078e0a04 */
[----:B------:R-:W-:Y:S01]  /*8d50*/  ISETP.GE.AND P3, PT, R38, RZ, PT ;  /* 0x000000ff2600720c */ /* 0x000fe20003f66270 */
[----:B------:R-:W-:Y:S02]  /*8d60*/  IMAD R15, R4, R15, R21 ;  /* 0x0000000f040f7224 */ /* 0x000fe400078e0215 */
[----:B------:R-:W-:-:S02]  /*8d70*/  IMAD.MOV.U32 R51, RZ, RZ, R16 ;  /* 0x000000ffff337224 */ /* 0x000fc400078e0010 */
[--C-:B------:R-:W-:Y:S01]  /*8d80*/  @!P0 IMAD.IADD R9, R9, 0x1, -R4.reuse ;  /* 0x0000000109098824 */ /* 0x100fe200078e0a04 */
[----:B------:R-:W-:Y:S01]  /*8d90*/  ISETP.GE.AND P0, PT, R42, RZ, PT ;  /* 0x000000ff2a00720c */ /* 0x000fe20003f06270 */
[--C-:B------:R-:W-:Y:S01]  /*8da0*/  @!P1 IMAD.IADD R13, R13, 0x1, -R4.reuse ;  /* 0x000000010d0d9824 */ /* 0x100fe200078e0a04 */
[C---:B------:R-:W-:Y:S01]  /*8db0*/  ISETP.GT.U32.AND P1, PT, R4.reuse, R15, PT ;  /* 0x0000000f0400720c */ /* 0x040fe20003f24070 */
[----:B------:R-:W-:Y:S01]  /*8dc0*/  @!P6 IMAD.MOV R51, RZ, RZ, -R51 ;  /* 0x000000ffff33e224 */ /* 0x000fe200078e0a33 */
[----:B------:R-:W-:Y:S01]  /*8dd0*/  ISETP.GT.U32.AND P6, PT, R4, R19, PT ;  /* 0x000000130400720c */ /* 0x000fe20003fc4070 */
[----:B------:R-:W-:Y:S01]  /*8de0*/  @!P4 IMAD.IADD R20, R20, 0x1, -R4 ;  /* 0x000000011414c824 */ /* 0x000fe200078e0a04 */
[----:B------:R-:W-:Y:S01]  /*8df0*/  ISETP.GE.AND P4, PT, R31, RZ, PT ;  /* 0x000000ff1f00720c */ /* 0x000fe20003f86270 */
[----:B------:R-:W-:Y:S01]  /*8e00*/  IMAD.MOV.U32 R42, RZ, RZ, R14 ;  /* 0x000000ffff2a7224 */ /* 0x000fe200078e000e */
[----:B0-----:R-:W-:-:S03]  /*8e10*/  LOP3.LUT R87, R87, 0x7f, RZ, 0xc0, !PT ;  /* 0x0000007f57577812 */ /* 0x001fc600078ec0ff */
[----:B------:R-:W-:Y:S01]  /*8e20*/  @!P3 IMAD.MOV R42, RZ, RZ, -R42 ;  /* 0x000000ffff2ab224 */ /* 0x000fe200078e0a2a */
[----:B------:R-:W-:Y:S01]  /*8e30*/  ISETP.GE.AND P3, PT, R28, RZ, PT ;  /* 0x000000ff1c00720c */ /* 0x000fe20003f66270 */
[----:B------:R-:W-:Y:S02]  /*8e40*/  IMAD.MOV.U32 R22, RZ, RZ, R17 ;  /* 0x000000ffff167224 */ /* 0x000fe400078e0011 */
[----:B------:R-:W-:Y:S02]  /*8e50*/  IMAD R16, R87, UR13, RZ ;  /* 0x0000000d57107c24 */ /* 0x000fe4000f8e02ff */
[----:B------:R-:W-:Y:S01]  /*8e60*/  @!P0 IMAD.MOV R18, RZ, RZ, -R18 ;  /* 0x000000ffff128224 */ /* 0x000fe200078e0a12 */
[----:B------:R-:W-:Y:S01]  /*8e70*/  ISETP.GT.U32.AND P0, PT, R4, R10, PT ;  /* 0x0000000a0400720c */ /* 0x000fe20003f04070 */
[----:B------:R-:W-:Y:S02]  /*8e80*/  @!P1 IMAD.IADD R15, R15, 0x1, -R4 ;  /* 0x000000010f0f9824 */ /* 0x000fe400078e0a04 */
[----:B------:R-:W-:-:S02]  /*8e90*/  IMAD.MOV.U32 R17, RZ, RZ, R8 ;  /* 0x000000ffff117224 */ /* 0x000fc400078e0008 */
[----:B------:R-:W-:Y:S01]  /*8ea0*/  @!P6 IMAD.IADD R19, R19, 0x1, -R4 ;  /* 0x000000011313e824 */ /* 0x000fe200078e0a04 */
[----:B------:R-:W-:Y:S01]  /*8eb0*/  IADD3 R3, P6, PT, R16, UR18, RZ ;  /* 0x0000001210037c10 */ /* 0x000fe2000ffde0ff */
[----:B------:R-:W-:Y:S01]  /*8ec0*/  @!P4 IMAD.MOV R17, RZ, RZ, -R17 ;  /* 0x000000ffff11c224 */ /* 0x000fe200078e0a11 */
[----:B------:R-:W-:Y:S01]  /*8ed0*/  ISETP.GT.U32.AND P4, PT, R4, R15, PT ;  /* 0x0000000f0400720c */ /* 0x000fe20003f84070 */
[----:B------:R-:W-:Y:S01]  /*8ee0*/  IMAD.MOV.U32 R43, RZ, RZ, R2 ;  /* 0x000000ffff2b7224 */ /* 0x000fe200078e0002 */
[----:B------:R-:W-:Y:S01]  /*8ef0*/  LEA.HI.X.SX32 R2, R16, UR19, 0x1, P6 ;  /* 0x0000001310027c11 */ /* 0x000fe2000b0f0eff */
[----:B------:R-:W-:Y:S01]  /*8f00*/  @!P3 IMAD.MOV R11, RZ, RZ, -R11 ;  /* 0x000000ffff0bb224 */ /* 0x000fe200078e0a0b */
[----:B------:R-:W-:Y:S02]  /*8f10*/  ISETP.GE.AND P6, PT, R32, RZ, PT ;  /* 0x000000ff2000720c */ /* 0x000fe40003fc6270 */
[----:B------:R-:W-:Y:S01]  /*8f20*/  ISETP.GE.AND P3, PT, R0, RZ, PT ;  /* 0x000000ff0000720c */ /* 0x000fe20003f66270 */
[----:B------:R-:W-:-:S04]  /*8f30*/  @!P0 IMAD.IADD R10, R10, 0x1, -R4 ;  /* 0x000000010a0a8824 */ /* 0x000fc800078e0a04 */
[----:B------:R-:W-:Y:S02]  /*8f40*/  IMAD.MOV.U32 R16, RZ, RZ, R10 ;  /* 0x000000ffff107224 */ /* 0x000fe400078e000a */
[----:B------:R-:W-:Y:S01]  /*8f50*/  @!P4 IMAD.IADD R15, R15, 0x1, -R4 ;  /* 0x000000010f0fc824 */ /* 0x000fe200078e0a04 */
[----:B------:R-:W-:Y:S02]  /*8f60*/  ISETP.NE.AND P4, PT, R7, RZ, PT ;  /* 0x000000ff0700720c */ /* 0x000fe40003f85270 */
[----:B------:R-:W-:Y:S01]  /*8f70*/  LOP3.LUT R10, RZ, R7, RZ, 0x33, !PT ;  /* 0x00000007ff0a7212 */ /* 0x000fe200078e33ff */
[----:B------:R-:W-:Y:S01]  /*8f80*/  @!P6 IMAD.MOV R16, RZ, RZ, -R16 ;  /* 0x000000ffff10e224 */ /* 0x000fe200078e0a10 */
[----:B------:R-:W-:Y:S01]  /*8f90*/  ISETP.GE.AND P6, PT, R35, RZ, PT ;  /* 0x000000ff2300720c */ /* 0x000fe20003fc6270 */
[----:B------:R-:W-:Y:S01]  /*8fa0*/  @!P3 IMAD.MOV R15, RZ, RZ, -R15 ;  /* 0x000000ffff0fb224 */ /* 0x000fe200078e0a0f */
[----:B------:R-:W-:-:S04]  /*8fb0*/  PLOP3.LUT P3, PT, PT, PT, UP1, 0x80, 0x8 ;  /* 0x000000000008781c */ /* 0x000fc80003f6f018 */
[----:B------:R-:W-:Y:S02]  /*8fc0*/  SEL R15, R10, R15, !P4 ;  /* 0x0000000f0a0f7207 */ /* 0x000fe40006000000 */
[----:B------:R-:W-:-:S03]  /*8fd0*/  ISETP.LT.AND P3, PT, R87, UR15, P3 ;  /* 0x0000000f57007c0c */ /* 0x000fc60009f61270 */
[----:B------:R-:W-:Y:S02]  /*8fe0*/  IMAD R21, R15, UR14, RZ ;  /* 0x0000000e0f157c24 */ /* 0x000fe4000f8e02ff */
[----:B------:R-:W-:Y:S01]  /*8ff0*/  @!P6 IMAD.MOV R19, RZ, RZ, -R19 ;  /* 0x000000ffff13e224 */ /* 0x000fe200078e0a13 */
[----:B------:R-:W-:Y:S02]  /*9000*/  ISETP.GE.AND P5, PT, R41, RZ, PT ;  /* 0x000000ff2900720c */ /* 0x000fe40003fa6270 */
[----:B------:R-:W-:Y:S02]  /*9010*/  IADD3 R28, P6, PT, R21, R3, RZ ;  /* 0x00000003151c7210 */ /* 0x000fe40007fde0ff */
[----:B------:R-:W-:Y:S02]  /*9020*/  ISETP.GE.AND P1, PT, R29, RZ, PT ;  /* 0x000000ff1d00720c */ /* 0x000fe40003f26270 */
[----:B------:R-:W-:Y:S02]  /*9030*/  PRMT R41, RZ, 0x7610, R41 ;  /* 0x00007610ff297816 */ /* 0x000fe40000000029 */
[----:B------:R-:W-:-:S05]  /*9040*/  LEA.HI.X.SX32 R29, R21, R2, 0x1, P6 ;  /* 0x00000002151d7211 */ /* 0x000fca00030f0eff */
[----:B------:R0:W2:Y:S01]  /*9050*/  @P3 LDG.E.U8 R41, desc[UR22][R28.64] ;  /* 0x000000161c293981 */ /* 0x0000a2000c1e1100 */
[----:B------:R-:W-:Y:S01]  /*9060*/  @!P5 IMAD.MOV R22, RZ, RZ, -R22 ;  /* 0x000000ffff16d224 */ /* 0x000fe200078e0a16 */
[----:B------:R-:W-:Y:S02]  /*9070*/  ISETP.GT.U32.AND P5, PT, R4, R12, PT ;  /* 0x0000000c0400720c */ /* 0x000fe40003fa4070 */
[----:B------:R-:W-:-:S11]  /*9080*/  ISETP.GE.AND P0, PT, R39, RZ, PT ;  /* 0x000000ff2700720c */ /* 0x000fd60003f06270 */
[----:B------:R-:W-:Y:S01]  /*9090*/  @!P5 IMAD.IADD R12, R12, 0x1, -R4 ;  /* 0x000000010c0cd824 */ /* 0x000fe200078e0a04 */
[----:B------:R-:W-:-:S03]  /*90a0*/  ISETP.GE.AND P5, PT, R30, RZ, PT ;  /* 0x000000ff1e00720c */ /* 0x000fc60003fa6270 */
[----:B------:R-:W-:Y:S01]  /*90b0*/  @!P1 IMAD.MOV R12, RZ, RZ, -R12 ;  /* 0x000000ffff0c9224 */ /* 0x000fe200078e0a0c */
[----:B------:R-:W-:Y:S02]  /*90c0*/  ISETP.GE.AND P1, PT, R34, RZ, PT ;  /* 0x000000ff2200720c */ /* 0x000fe40003f26270 */
[----:B------:R-:W-:Y:S01]  /*90d0*/  SEL R15, R10, R74, !P4 ;  /* 0x0000004a0a0f7207 */ /* 0x000fe20006000000 */
[----:B------:R-:W-:Y:S01]  /*90e0*/  @!P0 IMAD.MOV R43, RZ, RZ, -R43 ;  /* 0x000000ffff2b8224 */ /* 0x000fe200078e0a2b */
[----:B------:R-:W-:Y:S01]  /*90f0*/  ISETP.GE.AND P0, PT, R33, RZ, PT ;  /* 0x000000ff2100720c */ /* 0x000fe20003f06270 */
[----:B------:R-:W-:Y:S02]  /*9100*/  IMAD.MOV.U32 R14, RZ, RZ, R6 ;  /* 0x000000ffff0e7224 */ /* 0x000fe400078e0006 */
[----:B------:R-:W-:Y:S02]  /*9110*/  VIADD R8, R0, 0x5b ;  /* 0x0000005b00087836 */ /* 0x000fe40000000000 */
[----:B------:R-:W-:Y:S01]  /*9120*/  IMAD R25, R15, UR14, RZ ;  /* 0x0000000e0f197c24 */ /* 0x000fe2000f8e02ff */
[----:B------:R-:W-:Y:S01]  /*9130*/  STL [R1+0x750], R85 ;  /* 0x0007505501007387 */ /* 0x000fe20000100800 */
[----:B------:R-:W-:Y:S01]  /*9140*/  @!P5 IMAD.MOV R14, RZ, RZ, -R14 ;  /* 0x000000ffff0ed224 */ /* 0x000fe200078e0a0e */
[----:B------:R-:W-:Y:S01]  /*9150*/  ISETP.GE.AND P5, PT, R36, RZ, PT ;  /* 0x000000ff2400720c */ /* 0x000fe20003fa6270 */
[----:B------:R-:W-:Y:S01]  /*9160*/  @!P1 IMAD.MOV R20, RZ, RZ, -R20 ;  /* 0x000000ffff149224 */ /* 0x000fe200078e0a14 */
[----:B------:R-:W-:Y:S01]  /*9170*/  IABS R6, R8 ;  /* 0x0000000800067213 */ /* 0x000fe20000000000 */
[----:B------:R1:W-:Y:S01]  /*9180*/  STL [R1+0x754], R84 ;  /* 0x0007545401007387 */ /* 0x0003e20000100800 */
[----:B------:R-:W-:-:S02]  /*9190*/  ISETP.GE.AND P1, PT, R8, RZ, PT ;  /* 0x000000ff0800720c */ /* 0x000fc40003f26270 */
[----:B------:R-:W-:Y:S01]  /*91a0*/  SEL R8, R10, R67, !P4 ;  /* 0x000000430a087207 */ /* 0x000fe20006000000 */
[----:B------:R0:W-:Y:S01]  /*91b0*/  STL [R1+0xc4], R28 ;  /* 0x0000c41c01007387 */ /* 0x0001e20000100800 */
[----:B-1----:R-:W-:-:S03]  /*91c0*/  IADD3 R84, P6, PT, R25, R3, RZ ;  /* 0x0000000319547210 */ /* 0x002fc60007fde0ff */
[----:B------:R-:W-:Y:S01]  /*91d0*/  IMAD R15, R8, UR14, RZ ;  /* 0x0000000e080f7c24 */ /* 0x000fe2000f8e02ff */
[----:B------:R1:W-:Y:S01]  /*91e0*/  STL [R1+0xc0], R29 ;  /* 0x0000c01d01007387 */ /* 0x0003e20000100800 */
[----:B0-----:R-:W-:Y:S01]  /*91f0*/  LEA.HI.X.SX32 R28, R25, R2, 0x1, P6 ;  /* 0x00000002191c7211 */ /* 0x001fe200030f0eff */
[----:B------:R-:W-:Y:S02]  /*9200*/  @!P0 IMAD.MOV R9, RZ, RZ, -R9 ;  /* 0x000000ffff098224 */ /* 0x000fe400078e0a09 */
[----:B------:R-:W-:Y:S01]  /*9210*/  STL [R1+0x4bc], R84 ;  /* 0x0004bc5401007387 */ /* 0x000fe20000100800 */
[----:B------:R-:W-:Y:S02]  /*9220*/  ISETP.GE.AND P0, PT, R44, RZ, PT ;  /* 0x000000ff2c00720c */ /* 0x000fe40003f06270 */
[----:B------:R-:W-:Y:S01]  /*9230*/  PRMT R44, RZ, 0x7610, R44 ;  /* 0x00007610ff2c7816 */ /* 0x000fe2000000002c */
[----:B------:R-:W-:Y:S02]  /*9240*/  @!P5 IMAD.MOV R13, RZ, RZ, -R13 ;  /* 0x000000ffff0dd224 */ /* 0x000fe400078e0a0d */
[----:B-1----:R-:W-:Y:S01]  /*9250*/  @P3 IMAD.MOV.U32 R29, RZ, RZ, R28 ;  /* 0x000000ffff1d3224 */ /* 0x002fe200078e001c */
[----:B------:R-:W-:-:S02]  /*9260*/  ISETP.GE.AND P5, PT, R45, RZ, PT ;  /* 0x000000ff2d00720c */ /* 0x000fc40003fa6270 */
[----:B------:R-:W-:Y:S01]  /*9270*/  PRMT R39, RZ, 0x7610, R39 ;  /* 0x00007610ff277816 */ /* 0x000fe20000000027 */
[----:B--2---:R0:W-:Y:S04]  /*9280*/  STL [R1+0x1e8], R41 ;  /* 0x0001e82901007387 */ /* 0x0041e80000100800 */
[----:B------:R1:W-:Y:S01]  /*9290*/  STL [R1+0x4b8], R28 ;  /* 0x0004b81c01007387 */ /* 0x0003e20000100800 */
[----:B0-----:R-:W-:Y:S01]  /*92a0*/  IADD3 R41, P6, PT, R15, R3, RZ ;  /* 0x000000030f297210 */ /* 0x001fe20007fde0ff */
[----:B-1----:R-:W-:-:S03]  /*92b0*/  @P3 IMAD.MOV.U32 R28, RZ, RZ, R84 ;  /* 0x000000ffff1c3224 */ /* 0x002fc600078e0054 */
[----:B------:R-:W-:Y:S02]  /*92c0*/  LEA.HI.X.SX32 R45, R15, R2, 0x1, P6 ;  /* 0x000000020f2d7211 */ /* 0x000fe400030f0eff */
[----:B------:R0:W2:Y:S02]  /*92d0*/  @P3 LDG.E.U8 R44, desc[UR22][R28.64] ;  /* 0x000000161c2c3981 */ /* 0x0000a4000c1e1100 */
[----:B0-----:R-:W-:Y:S02]  /*92e0*/  @P3 IMAD.MOV.U32 R28, RZ, RZ, R41 ;  /* 0x000000ffff1c3224 */ /* 0x001fe400078e0029 */
[----:B------:R-:W-:-:S05]  /*92f0*/  @P3 IMAD.MOV.U32 R29, RZ, RZ, R45 ;  /* 0x000000ffff1d3224 */ /* 0x000fca00078e002d */
[----:B------:R0:W3:Y:S01]  /*9300*/  @P3 LDG.E.U8 R39, desc[UR22][R28.64] ;  /* 0x000000161c273981 */ /* 0x0000e2000c1e1100 */
[----:B------:R-:W-:-:S04]  /*9310*/  IMAD.HI.U32 R7, R5, R6, RZ ;  /* 0x0000000605077227 */ /* 0x000fc800078e00ff */
[----:B------:R-:W-:-:S04]  /*9320*/  IMAD.MOV R7, RZ, RZ, -R7 ;  /* 0x000000ffff077224 */ /* 0x000fc800078e0a07 */
[----:B------:R-:W-:Y:S01]  /*9330*/  IMAD R6, R4, R7, R6 ;  /* 0x0000000704067224 */ /* 0x000fe200078e0206 */
[C---:B------:R-:W-:Y:S01]  /*9340*/  SEL R7, R10.reuse, R64, !P4 ;  /* 0x000000400a077207 */ /* 0x040fe20006000000 */
[----:B------:R-:W-:Y:S01]  /*9350*/  STL [R1+0x104], R41 ;  /* 0x0001042901007387 */ /* 0x000fe20000100800 */
[----:B------:R-:W-:-:S03]  /*9360*/  SEL R8, R10, R59, !P4 ;  /* 0x0000003b0a087207 */ /* 0x000fc60006000000 */
[----:B------:R-:W-:Y:S01]  /*9370*/  IMAD R21, R7, UR14, RZ ;  /* 0x0000000e07157c24 */ /* 0x000fe2000f8e02ff */
[----:B------:R-:W-:Y:S01]  /*9380*/  STL [R1+0x100], R45 ;  /* 0x0001002d01007387 */ /* 0x000fe20000100800 */
[----:B------:R-:W-:Y:S01]  /*9390*/  IMAD R15, R8, UR14, RZ ;  /* 0x0000000e080f7c24 */ /* 0x000fe2000f8e02ff */
[----:B------:R-:W-:Y:S02]  /*93a0*/  PRMT R40, RZ, 0x7610, R40 ;  /* 0x00007610ff287816 */ /* 0x000fe40000000028 */
[----:B------:R-:W-:Y:S01]  /*93b0*/  PRMT R37, RZ, 0x7610, R37 ;  /* 0x00007610ff257816 */ /* 0x000fe20000000025 */
[----:B--2---:R1:W-:Y:S02]  /*93c0*/  STL [R1+0x2c0], R44 ;  /* 0x0002c02c01007387 */ /* 0x0043e40000100800 */
[----:B-1----:R-:W-:-:S04]  /*93d0*/  IADD3 R44, P6, PT, R21, R3, RZ ;  /* 0x00000003152c7210 */ /* 0x002fc80007fde0ff */
[----:B------:R-:W-:Y:S01]  /*93e0*/  LEA.HI.X.SX32 R45, R21, R2, 0x1, P6 ;  /* 0x00000002152d7211 */ /* 0x000fe200030f0eff */
[----:B------:R-:W-:Y:S01]  /*93f0*/  STL [R1+0x144], R44 ;  /* 0x0001442c01007387 */ /* 0x000fe20000100800 */
[----:B0-----:R-:W-:-:S03]  /*9400*/  @P3 IMAD.MOV.U32 R28, RZ, RZ, R44 ;  /* 0x000000ffff1c3224 */ /* 0x001fc600078e002c */
[----:B---3--:R0:W-:Y:S01]  /*9410*/  STL [R1+0x1c4], R39 ;  /* 0x0001c42701007387 */ /* 0x0081e20000100800 */
[----:B------:R-:W-:-:S05]  /*9420*/  @P3 IMAD.MOV.U32 R29, RZ, RZ, R45 ;  /* 0x000000ffff1d3224 */ /* 0x000fca00078e002d */
[----:B------:R1:W2:Y:S01]  /*9430*/  @P3 LDG.E.U8 R40, desc[UR22][R28.64] ;  /* 0x000000161c283981 */ /* 0x0002a2000c1e1100 */
[----:B0-----:R-:W-:-:S04]  /*9440*/  IADD3 R39, P6, PT, R15, R3, RZ ;  /* 0x000000030f277210 */ /* 0x001fc80007fde0ff */
[----:B------:R-:W-:Y:S01]  /*9450*/  LEA.HI.X.SX32 R41, R15, R2, 0x1, P6 ;  /* 0x000000020f297211 */ /* 0x000fe200030f0eff */
[----:B-1----:R-:W-:-:S04]  /*9460*/  @P3 IMAD.MOV.U32 R28, RZ, RZ, R39 ;  /* 0x000000ffff1c3224 */ /* 0x002fc800078e0027 */
[----:B------:R-:W-:-:S05]  /*9470*/  @P3 IMAD.MOV.U32 R29, RZ, RZ, R41 ;  /* 0x000000ffff1d3224 */ /* 0x000fca00078e0029 */
[----:B------:R0:W3:Y:S01]  /*9480*/  @P3 LDG.E.U8 R37, desc[UR22][R28.64] ;  /* 0x000000161c253981 */ /* 0x0000e2000c1e1100 */
[----:B------:R-:W-:-:S03]  /*9490*/  SEL R7, R10, R56, !P4 ;  /* 0x000000380a077207 */ /* 0x000fc60006000000 */
[----:B------:R-:W-:Y:S02]  /*94a0*/  STL [R1+0x140], R45 ;  /* 0x0001402d01007387 */ /* 0x000fe40000100800 */
[----:B------:R-:W-:Y:S01]  /*94b0*/  IMAD R21, R7, UR14, RZ ;  /* 0x0000000e07157c24 */ /* 0x000fe2000f8e02ff */
[----:B------:R-:W-:Y:S01]  /*94c0*/  SEL R8, R10, R54, !P4 ;  /* 0x000000360a087207 */ /* 0x000fe20006000000 */
[----:B------:R-:W-:Y:S04]  /*94d0*/  STL [R1+0x18c], R39 ;  /* 0x00018c2701007387 */ /* 0x000fe80000100800 */
[----:B------:R-:W-:Y:S01]  /*94e0*/  STL [R1+0x188], R41 ;  /* 0x0001882901007387 */ /* 0x000fe20000100800 */
[----:B------:R-:W-:Y:S01]  /*94f0*/  IMAD R15, R8, UR14, RZ ;  /* 0x0000000e080f7c24 */ /* 0x000fe2000f8e02ff */
[----:B------:R-:W-:-:S02]  /*9500*/  PRMT R26, RZ, 0x7610, R26 ;  /* 0x00007610ff1a7816 */ /* 0x000fc4000000001a */
[----:B------:R-:W-:Y:S01]  /*9510*/  PRMT R35, RZ, 0x7610, R35 ;  /* 0x00007610ff237816 */ /* 0x000fe20000000023 */
[----:B--2---:R1:W-:Y:S02]  /*9520*/  STL [R1+0x1c0], R40 ;  /* 0x0001c02801007387 */ /* 0x0043e40000100800 */
[----:B-1----:R-:W-:-:S04]  /*9530*/  IADD3 R40, P6, PT, R21, R3, RZ ;  /* 0x0000000315287210 */ /* 0x002fc80007fde0ff */
[----:B0-----:R-:W-:Y:S01]  /*9540*/  LEA.HI.X.SX32 R28, R21, R2, 0x1, P6 ;  /* 0x00000002151c7211 */ /* 0x001fe200030f0eff */
[----:B------:R-:W-:Y:S04]  /*9550*/  STL [R1+0x1cc], R40 ;  /* 0x0001cc2801007387 */ /* 0x000fe80000100800 */
[----:B---3--:R0:W-:Y:S01]  /*9560*/  STL [R1+0x160], R37 ;  /* 0x0001602501007387 */ /* 0x0081e20000100800 */
[----:B------:R-:W-:-:S03]  /*9570*/  @P3 IMAD.MOV.U32 R29, RZ, RZ, R28 ;  /* 0x000000ffff1d3224 */ /* 0x000fc600078e001c */
[----:B------:R1:W-:Y:S01]  /*9580*/  STL [R1+0x1c8], R28 ;  /* 0x0001c81c01007387 */ /* 0x0003e20000100800 */
[----:B0-----:R-:W-:Y:S01]  /*9590*/  IADD3 R37, P6, PT, R15, R3, RZ ;  /* 0x000000030f257210 */ /* 0x001fe20007fde0ff */
[----:B-1----:R-:W-:-:S03]  /*95a0*/  @P3 IMAD.MOV.U32 R28, RZ, RZ, R40 ;  /* 0x000000ffff1c3224 */ /* 0x002fc600078e0028 */
[----:B------:R-:W-:Y:S02]  /*95b0*/  LEA.HI.X.SX32 R39, R15, R2, 0x1, P6 ;  /* 0x000000020f277211 */ /* 0x000fe400030f0eff */
[----:B------:R0:W2:Y:S02]  /*95c0*/  @P3 LDG.E.U8 R26, desc[UR22][R28.64] ;  /* 0x000000161c1a3981 */ /* 0x0000a4000c1e1100 */
[----:B0-----:R-:W-:Y:S02]  /*95d0*/  @P3 IMAD.MOV.U32 R28, RZ, RZ, R37 ;  /* 0x000000ffff1c3224 */ /* 0x001fe400078e0025 */
[----:B------:R-:W-:-:S05]  /*95e0*/  @P3 IMAD.MOV.U32 R29, RZ, RZ, R39 ;  /* 0x000000ffff1d3224 */ /* 0x000fca00078e0027 */
[----:B------:R-:W3:Y:S01]  /*95f0*/  @P3 LDG.E.U8 R35, desc[UR22][R28.64] ;  /* 0x000000161c233981 */ /* 0x000ee2000c1e1100 */
[C---:B------:R-:W-:Y:S02]  /*9600*/  SEL R7, R10.reuse, R52, !P4 ;  /* 0x000000340a077207 */ /* 0x040fe40006000000 */
[----:B------:R-:W-:Y:S01]  /*9610*/  SEL R8, R10, R48, !P4 ;  /* 0x000000300a087207 */ /* 0x000fe20006000000 */
[----:B------:R-:W-:Y:S02]  /*9620*/  STL [R1+0x20c], R37 ;  /* 0x00020c2501007387 */ /* 0x000fe40000100800 */
[----:B------:R-:W-:Y:S02]  /*9630*/  IMAD R21, R7, UR14, RZ ;  /* 0x0000000e07157c24 */ /* 0x000fe4000f8e02ff */
[----:B------:R-:W-:Y:S01]  /*9640*/  STL [R1+0x208], R39 ;  /* 0x0002082701007387 */ /* 0x000fe20000100800 */
[----:B------:R-:W-:Y:S01]  /*9650*/  IMAD R15, R8, UR14, RZ ;  /* 0x0000000e080f7c24 */ /* 0x000fe2000f8e02ff */
[----:B------:R-:W-:-:S02]  /*9660*/  PRMT R38, RZ, 0x7610, R38 ;  /* 0x00007610ff267816 */ /* 0x000fc40000000026 */
[----:B------:R-:W-:Y:S02]  /*9670*/  SEL R8, R10, R27, !P4 ;  /* 0x0000001b0a087207 */ /* 0x000fe40006000000 */
[----:B------:R-:W-:Y:S01]  /*9680*/  PRMT R34, RZ, 0x7610, R34 ;  /* 0x00007610ff227816 */ /* 0x000fe20000000022 */
[----:B--2---:R0:W-:Y:S02]  /*9690*/  STL [R1+0x1ac], R26 ;  /* 0x0001ac1a01007387 */ /* 0x0041e40000100800 */
[----:B0-----:R-:W-:-:S04]  /*96a0*/  IADD3 R26, P6, PT, R21, R3, RZ ;  /* 0x00000003151a7210 */ /* 0x001fc80007fde0ff */
[----:B------:R-:W-:Y:S01]  /*96b0*/  LEA.HI.X.SX32 R39, R21, R2, 0x1, P6 ;  /* 0x0000000215277211 */ /* 0x000fe200030f0eff */
[----:B------:R-:W-:Y:S04]  /*96c0*/  STL [R1+0x24c], R26 ;  /* 0x00024c1a01007387 */ /* 0x000fe80000100800 */
[----:B---3--:R0:W-:Y:S01]  /*96d0*/  STL [R1+0x1a8], R35 ;  /* 0x0001a82301007387 */ /* 0x0081e20000100800 */
[----:B------:R-:W-:-:S05]  /*96e0*/  @P3 IMAD.MOV.U32 R27, RZ, RZ, R39 ;  /* 0x000000ffff1b3224 */ /* 0x000fca00078e0027 */
[----:B------:R1:W2:Y:S01]  /*96f0*/  @P3 LDG.E.U8 R38, desc[UR22][R26.64] ;  /* 0x000000161a263981 */ /* 0x0002a2000c1e1100 */
[----:B0-----:R-:W-:-:S04]  /*9700*/  IADD3 R35, P6, PT, R15, R3, RZ ;  /* 0x000000030f237210 */ /* 0x001fc80007fde0ff */
[----:B------:R-:W-:Y:S01]  /*9710*/  LEA.HI.X.SX32 R37, R15, R2, 0x1, P6 ;  /* 0x000000020f257211 */ /* 0x000fe200030f0eff */
[----:B-1----:R-:W-:-:S04]  /*9720*/  @P3 IMAD.MOV.U32 R26, RZ, RZ, R35 ;  /* 0x000000ffff1a3224 */ /* 0x002fc800078e0023 */
[----:B------:R-:W-:-:S05]  /*9730*/  @P3 IMAD.MOV.U32 R27, RZ, RZ, R37 ;  /* 0x000000ffff1b3224 */ /* 0x000fca00078e0025 */
[----:B------:R-:W3:Y:S01]  /*9740*/  @P3 LDG.E.U8 R34, desc[UR22][R26.64] ;  /* 0x000000161a223981 */ /* 0x000ee2000c1e1100 */
[----:B------:R-:W-:-:S05]  /*9750*/  SEL R7, R10, R47, !P4 ;  /* 0x0000002f0a077207 */ /* 0x000fca0006000000 */
[----:B------:R-:W-:Y:S01]  /*9760*/  IMAD R7, R7, UR14, RZ ;  /* 0x0000000e07077c24 */ /* 0x000fe2000f8e02ff */
[----:B------:R-:W-:Y:S01]  /*9770*/  STL [R1+0x248], R39 ;  /* 0x0002482701007387 */ /* 0x000fe20000100800 */
[----:B------:R-:W-:-:S03]  /*9780*/  IMAD R8, R8, UR14, RZ ;  /* 0x0000000e08087c24 */ /* 0x000fc6000f8e02ff */
[----:B------:R-:W-:Y:S01]  /*9790*/  IADD3 R15, P6, PT, R7, R3, RZ ;  /* 0x00000003070f7210 */ /* 0x000fe20007fde0ff */
[----:B------:R-:W-:Y:S04]  /*97a0*/  STL [R1+0x28c], R35 ;  /* 0x00028c2301007387 */ /* 0x000fe80000100800 */
[----:B------:R0:W-:Y:S04]  /*97b0*/  STL [R1+0x288], R37 ;  /* 0x0002882501007387 */ /* 0x0001e80000100800 */
[----:B------:R1:W-:Y:S01]  /*97c0*/  STL [R1+0x2cc], R15 ;  /* 0x0002cc0f01007387 */ /* 0x0003e20000100800 */
[----:B------:R-:W-:-:S02]  /*97d0*/  PRMT R36, RZ, 0x7610, R36 ;  /* 0x00007610ff247816 */ /* 0x000fc40000000024 */
[----:B0-----:R-:W-:Y:S02]  /*97e0*/  LEA.HI.X.SX32 R37, R7, R2, 0x1, P6 ;  /* 0x0000000207257211 */ /* 0x001fe400030f0eff */
[----:B------:R-:W-:Y:S01]  /*97f0*/  SEL R7, R10, R14, !P4 ;  /* 0x0000000e0a077207 */ /* 0x000fe20006000000 */
[----:B------:R-:W-:Y:S02]  /*9800*/  @P3 IMAD.MOV.U32 R14, RZ, RZ, R15 ;  /* 0x000000ffff0e3224 */ /* 0x000fe400078e000f */
[----:B-1----:R-:W-:Y:S01]  /*9810*/  @P3 IMAD.MOV.U32 R15, RZ, RZ, R37 ;  /* 0x000000ffff0f3224 */ /* 0x002fe200078e0025 */
[----:B------:R-:W-:-:S04]  /*9820*/  PRMT R31, RZ, 0x7610, R31 ;  /* 0x00007610ff1f7816 */ /* 0x000fc8000000001f */
[----:B------:R0:W4:Y:S04]  /*9830*/  @P3 LDG.E.U8 R36, desc[UR22][R14.64] ;  /* 0x000000160e243981 */ /* 0x000128000c1e1100 */
[----:B---3--:R1:W-:Y:S02]  /*9840*/  STL [R1+0x1b8], R34 ;  /* 0x0001b82201007387 */ /* 0x0083e40000100800 */
[----:B-1----:R-:W-:-:S04]  /*9850*/  IADD3 R34, P6, PT, R8, R3, RZ ;  /* 0x0000000308227210 */ /* 0x002fc80007fde0ff */
[----:B------:R-:W-:Y:S01]  /*9860*/  LEA.HI.X.SX32 R35, R8, R2, 0x1, P6 ;  /* 0x0000000208237211 */ /* 0x000fe200030f0eff */
[----:B0-----:R-:W-:-:S04]  /*9870*/  @P3 IMAD.MOV.U32 R14, RZ, RZ, R34 ;  /* 0x000000ffff0e3224 */ /* 0x001fc800078e0022 */
[----:B------:R-:W-:-:S05]  /*9880*/  @P3 IMAD.MOV.U32 R15, RZ, RZ, R35 ;  /* 0x000000ffff0f3224 */ /* 0x000fca00078e0023 */
[----:B------:R0:W3:Y:S01]  /*9890*/  @P3 LDG.E.U8 R31, desc[UR22][R14.64] ;  /* 0x000000160e1f3981 */ /* 0x0000e2000c1e1100 */
[----:B------:R-:W-:-:S05]  /*98a0*/  SEL R18, R10, R18, !P4 ;  /* 0x000000120a127207 */ /* 0x000fca0006000000 */
[----:B------:R-:W-:Y:S01]  /*98b0*/  IMAD R18, R18, UR14, RZ ;  /* 0x0000000e12127c24 */ /* 0x000fe2000f8e02ff */
[----:B------:R-:W-:Y:S01]  /*98c0*/  STL [R1+0x2c8], R37 ;  /* 0x0002c82501007387 */ /* 0x000fe20000100800 */
[----:B------:R-:W-:-:S03]  /*98d0*/  SEL R9, R10, R9, !P4 ;  /* 0x000000090a097207 */ /* 0x000fc60006000000 */
[----:B------:R-:W-:Y:S01]  /*98e0*/  IADD3 R8, P6, PT, R18, R3, RZ ;  /* 0x0000000312087210 */ /* 0x000fe20007fde0ff */
[----:B------:R-:W-:Y:S01]  /*98f0*/  STL [R1+0x30c], R34 ;  /* 0x00030c2201007387 */ /* 0x000fe20000100800 */
[----:B------:R-:W-:-:S03]  /*9900*/  IMAD R7, R7, UR14, RZ ;  /* 0x0000000e07077c24 */ /* 0x000fc6000f8e02ff */
[----:B------:R1:W-:Y:S01]  /*9910*/  STL [R1+0x308], R35 ;  /* 0x0003082301007387 */ /* 0x0003e20000100800 */
[----:B------:R-:W-:Y:S01]  /*9920*/  PRMT R33, RZ, 0x7610, R33 ;  /* 0x00007610ff217816 */ /* 0x000fe20000000021 */
[----:B0-----:R-:W-:Y:S02]  /*9930*/  IMAD R14, R9, UR14, RZ ;  /* 0x0000000e090e7c24 */ /* 0x001fe4000f8e02ff */
[----:B--2---:R-:W-:Y:S01]  /*9940*/  STL [R1+0x1bc], R38 ;  /* 0x0001bc2601007387 */ /* 0x004fe20000100800 */
[----:B-1----:R-:W-:-:S03]  /*9950*/  LEA.HI.X.SX32 R35, R18, R2, 0x1, P6 ;  /* 0x0000000212237211 */ /* 0x002fc600030f0eff */
[----:B------:R-:W-:Y:S02]  /*9960*/  STL [R1+0x34c], R8 ;  /* 0x00034c0801007387 */ /* 0x000fe40000100800 */
[----:B------:R-:W-:Y:S01]  /*9970*/  @P3 IMAD.MOV.U32 R9, RZ, RZ, R35 ;  /* 0x000000ffff093224 */ /* 0x000fe200078e0023 */
[----:B------:R-:W-:-:S04]  /*9980*/  PRMT R29, RZ, 0x7610, R29 ;  /* 0x00007610ff1d7816 */ /* 0x000fc8000000001d */
[----:B------:R0:W2:Y:S04]  /*9990*/  @P3 LDG.E.U8 R33, desc[UR22][R8.64] ;  /* 0x0000001608213981 */ /* 0x0000a8000c1e1100 */
[----:B---3--:R1:W-:Y:S02]  /*99a0*/  STL [R1+0x1b0], R31 ;  /* 0x0001b01f01007387 */ /* 0x0083e40000100800 */
[----:B-1----:R-:W-:-:S04]  /*99b0*/  IADD3 R31, P6, PT, R7, R3, RZ ;  /* 0x00000003071f7210 */ /* 0x002fc80007fde0ff */
[----:B------:R-:W-:Y:S01]  /*99c0*/  LEA.HI.X.SX32 R34, R7, R2, 0x1, P6 ;  /* 0x0000000207227211 */ /* 0x000fe200030f0eff */
[----:B0-----:R-:W-:-:S04]  /*99d0*/  @P3 IMAD.MOV.U32 R8, RZ, RZ, R31 ;  /* 0x000000ffff083224 */ /* 0x001fc800078e001f */
[----:B------:R-:W-:-:S05]  /*99e0*/  @P3 IMAD.MOV.U32 R9, RZ, RZ, R34 ;  /* 0x000000ffff093224 */ /* 0x000fca00078e0022 */
[----:B------:R0:W3:Y:S04]  /*99f0*/  @P3 LDG.E.U8 R29, desc[UR22][R8.64] ;  /* 0x00000016081d3981 */ /* 0x0000e8000c1e1100 */
[----:B------:R-:W-:Y:S04]  /*9a00*/  STL [R1+0x348], R35 ;  /* 0x0003482301007387 */ /* 0x000fe80000100800 */
[----:B------:R-:W-:Y:S04]  /*9a10*/  STL [R1+0x38c], R31 ;  /* 0x00038c1f01007387 */ /* 0x000fe80000100800 */
[----:B------:R-:W-:Y:S04]  /*9a20*/  STL [R1+0x388], R34 ;  /* 0x0003882201007387 */ /* 0x000fe80000100800 */
[----:B--2---:R1:W-:Y:S01]  /*9a30*/  STL [R1+0x184], R33 ;  /* 0x0001842101007387 */ /* 0x0043e20000100800 */
[----:B------:R-:W-:-:S02]  /*9a40*/  PRMT R32, RZ, 0x7610, R32 ;  /* 0x00007610ff207816 */ /* 0x000fc40000000020 */
[----:B-1----:R-:W-:-:S04]  /*9a50*/  IADD3 R33, P6, PT, R14, R3, RZ ;  /* 0x000000030e217210 */ /* 0x002fc80007fde0ff */
[----:B0-----:R-:W-:Y:S01]  /*9a60*/  LEA.HI.X.SX32 R8, R14, R2, 0x1, P6 ;  /* 0x000000020e087211 */ /* 0x001fe200030f0eff */
[----:B------:R-:W-:Y:S04]  /*9a70*/  STL [R1+0x484], R33 ;  /* 0x0004842101007387 */ /* 0x000fe80000100800 */
[----:B----4-:R-:W-:Y:S01]  /*9a80*/  STL [R1+0x1b4], R36 ;  /* 0x0001b42401007387 */ /* 0x010fe20000100800 */
[----:B------:R-:W-:-:S03]  /*9a90*/  @P3 IMAD.MOV.U32 R9, RZ, RZ, R8 ;  /* 0x000000ffff093224 */ /* 0x000fc600078e0008 */
[----:B---3--:R-:W-:Y:S04]  /*9aa0*/  STL [R1+0x180], R29 ;  /* 0x0001801d01007387 */ /* 0x008fe80000100800 */
[----:B------:R0:W-:Y:S02]  /*9ab0*/  STL [R1+0x480], R8 ;  /* 0x0004800801007387 */ /* 0x0001e40000100800 */
[----:B0-----:R-:W-:-:S05]  /*9ac0*/  @P3 IMAD.MOV.U32 R8, RZ, RZ, R33 ;  /* 0x000000ffff083224 */ /* 0x001fca00078e0021 */
[----:B------:R0:W2:Y:S01]  /*9ad0*/  @P3 LDG.E.U8 R32, desc[UR22][R8.64] ;  /* 0x0000001608203981 */ /* 0x0000a2000c1e1100 */
[----:B------:R-:W-:-:S05]  /*9ae0*/  SEL R11, R10, R11, !P4 ;  /* 0x0000000b0a0b7207 */ /* 0x000fca0006000000 */
[----:B------:R-:W-:Y:S01]  /*9af0*/  IMAD R11, R11, UR14, RZ ;  /* 0x0000000e0b0b7c24 */ /* 0x000fe2000f8e02ff */
[----:B------:R-:W-:-:S04]  /*9b00*/  SEL R13, R10, R13, !P4 ;  /* 0x0000000d0a0d7207 */ /* 0x000fc80006000000 */
[----:B------:R-:W-:Y:S01]  /*9b10*/  IADD3 R29, P6, PT, R11, R3, RZ ;  /* 0x000000030b1d7210 */ /* 0x000fe20007fde0ff */
[----:B------:R-:W-:-:S03]  /*9b20*/  IMAD R13, R13, UR14, RZ ;  /* 0x0000000e0d0d7c24 */ /* 0x000fc6000f8e02ff */
[----:B------:R-:W-:Y:S01]  /*9b30*/  LEA.HI.X.SX32 R31, R11, R2, 0x1, P6 ;  /* 0x000000020b1f7211 */ /* 0x000fe200030f0eff */
[----:B------:R-:W-:Y:S01]  /*9b40*/  STL [R1+0x494], R29 ;  /* 0x0004941d01007387 */ /* 0x000fe20000100800 */
[----:B------:R-:W-:Y:S01]  /*9b50*/  PRMT R7, RZ, 0x7610, R7 ;  /* 0x00007610ff077816 */ /* 0x000fe20000000007 */
[----:B0-----:R-:W-:Y:S01]  /*9b60*/  @P3 IMAD.MOV.U32 R8, RZ, RZ, R29 ;  /* 0x000000ffff083224 */ /* 0x001fe200078e001d */
[----:B------:R-:W-:Y:S01]  /*9b70*/  SEL R20, R10, R20, !P4 ;  /* 0x000000140a147207 */ /* 0x000fe20006000000 */
[----:B------:R-:W-:Y:S01]  /*9b80*/  STL [R1+0x490], R31 ;  /* 0x0004901f01007387 */ /* 0x000fe20000100800 */
[----:B------:R-:W-:-:S03]  /*9b90*/  @P3 IMAD.MOV.U32 R9, RZ, RZ, R31 ;  /* 0x000000ffff093224 */ /* 0x000fc600078e001f */
[----:B------:R-:W-:Y:S02]  /*9ba0*/  IMAD R20, R20, UR14, RZ ;  /* 0x0000000e14147c24 */ /* 0x000fe4000f8e02ff */
[----:B------:R0:W3:Y:S01]  /*9bb0*/  @P3 LDG.E.U8 R7, desc[UR22][R8.64] ;  /* 0x0000001608073981 */ /* 0x0000e2000c1e1100 */
[----:B------:R-:W-:Y:S02]  /*9bc0*/  PRMT R30, RZ, 0x7610, R30 ;  /* 0x00007610ff1e7816 */ /* 0x000fe4000000001e */
[----:B------:R-:W-:Y:S01]  /*9bd0*/  PRMT R27, RZ, 0x7610, R27 ;  /* 0x00007610ff1b7816 */ /* 0x000fe2000000001b */
[----:B--2---:R1:W-:Y:S02]  /*9be0*/  STL [R1+0x17c], R32 ;  /* 0x00017c2001007387 */ /* 0x0043e40000100800 */
[----:B-1----:R-:W-:-:S04]  /*9bf0*/  IADD3 R32, P6, PT, R13, R3, RZ ;  /* 0x000000030d207210 */ /* 0x002fc80007fde0ff */
[----:B------:R-:W-:Y:S01]  /*9c00*/  LEA.HI.X.SX32 R13, R13, R2, 0x1, P6 ;  /* 0x000000020d0d7211 */ /* 0x000fe200030f0eff */
[----:B0-----:R-:W-:Y:S01]  /*9c10*/  @P3 IMAD.MOV.U32 R8, RZ, RZ, R32 ;  /* 0x000000ffff083224 */ /* 0x001fe200078e0020 */
[----:B------:R-:W-:-:S03]  /*9c20*/  IADD3 R29, P6, PT, R20, R3, RZ ;  /* 0x00000003141d7210 */ /* 0x000fc60007fde0ff */
[----:B------:R-:W-:Y:S01]  /*9c30*/  @P3 IMAD.MOV.U32 R9, RZ, RZ, R13 ;  /* 0x000000ffff093224 */ /* 0x000fe200078e000d */
[----:B------:R-:W-:-:S04]  /*9c40*/  LEA.HI.X.SX32 R31, R20, R2, 0x1, P6 ;  /* 0x00000002141f7211 */ /* 0x000fc800030f0eff */
[----:B------:R0:W2:Y:S02]  /*9c50*/  @P3 LDG.E.U8 R30, desc[UR22][R8.64] ;  /* 0x00000016081e3981 */ /* 0x0000a4000c1e1100 */
[----:B0-----:R-:W-:Y:S02]  /*9c60*/  @P3 IMAD.MOV.U32 R8, RZ, RZ, R29 ;  /* 0x000000ffff083224 */ /* 0x001fe400078e001d */
[----:B------:R-:W-:-:S05]  /*9c70*/  @P3 IMAD.MOV.U32 R9, RZ, RZ, R31 ;  /* 0x000000ffff093224 */ /* 0x000fca00078e001f */
[----:B------:R0:W4:Y:S04]  /*9c80*/  @P3 LDG.E.U8 R27, desc[UR22][R8.64] ;  /* 0x00000016081b3981 */ /* 0x000128000c1e1100 */
[----:B------:R-:W-:Y:S04]  /*9c90*/  STL [R1+0x4a4], R32 ;  /* 0x0004a42001007387 */ /* 0x000fe80000100800 */
[----:B---3--:R1:W-:Y:S04]  /*9ca0*/  STL [R1+0x178], R7 ;  /* 0x0001780701007387 */ /* 0x0083e80000100800 */
[----:B------:R3:W-:Y:S01]  /*9cb0*/  STL [R1+0x4a0], R13 ;  /* 0x0004a00d01007387 */ /* 0x0007e20000100800 */
[----:B-1----:R-:W-:-:S03]  /*9cc0*/  SEL R7, R10, R86, !P4 ;  /* 0x000000560a077207 */ /* 0x002fc60006000000 */
[----:B------:R-:W-:Y:S02]  /*9cd0*/  STL [R1+0x4b4], R29 ;  /* 0x0004b41d01007387 */ /* 0x000fe40000100800 */
[----:B------:R-:W-:Y:S02]  /*9ce0*/  IMAD R14, R7, UR14, RZ ;  /* 0x0000000e070e7c24 */ /* 0x000fe4000f8e02ff */
[----:B------:R-:W-:Y:S01]  /*9cf0*/  STL [R1+0x4b0], R31 ;  /* 0x0004b01f01007387 */ /* 0x000fe20000100800 */
[----:B------:R-:W-:-:S05]  /*9d00*/  SEL R11, R10, R78, !P4 ;  /* 0x0000004e0a0b7207 */ /* 0x000fca0006000000 */
[----:B---3--:R-:W-:Y:S01]  /*9d10*/  IMAD R13, R11, UR14, RZ ;  /* 0x0000000e0b0d7c24 */ /* 0x008fe2000f8e02ff */
[----:B------:R-:W-:Y:S02]  /*9d20*/  PRMT R28, RZ, 0x7610, R28 ;  /* 0x00007610ff1c7816 */ /* 0x000fe4000000001c */
[----:B------:R-:W-:Y:S01]  /*9d30*/  PRMT R25, RZ, 0x7610, R25 ;  /* 0x00007610ff197816 */ /* 0x000fe20000000019 */
[----:B--2---:R1:W-:Y:S02]  /*9d40*/  STL [R1+0x174], R30 ;  /* 0x0001741e01007387 */ /* 0x0043e40000100800 */
[----:B-1----:R-:W-:-:S04]  /*9d50*/  IADD3 R30, P6, PT, R14, R3, RZ ;  /* 0x000000030e1e7210 */ /* 0x002fc80007fde0ff */
[----:B0-----:R-:W-:Y:S01]  /*9d60*/  LEA.HI.X.SX32 R8, R14, R2, 0x1, P6 ;  /* 0x000000020e087211 */ /* 0x001fe200030f0eff */
[----:B------:R-:W-:Y:S04]  /*9d70*/  STL [R1+0xcc], R30 ;  /* 0x0000cc1e01007387 */ /* 0x000fe80000100800 */
[----:B----4-:R0:W-:Y:S01]  /*9d80*/  STL [R1+0x170], R27 ;  /* 0x0001701b01007387 */ /* 0x0101e20000100800 */
        /* <DEDUP_REMOVED lines=9> */
[----:B------:R-:W-:-:S03]  /*9e20*/  SEL R7, R10, R73, !P4 ;  /* 0x000000490a077207 */ /* 0x000fc60006000000 */
[----:B------:R-:W-:Y:S02]  /*9e30*/  STL [R1+0x10c], R27 ;  /* 0x00010c1b01007387 */ /* 0x000fe40000100800 */
[----:B------:R-:W-:Y:S01]  /*9e40*/  IMAD R14, R7, UR14, RZ ;  /* 0x0000000e070e7c24 */ /* 0x000fe2000f8e02ff */
[----:B------:R-:W-:Y:S01]  /*9e50*/  SEL R11, R10, R68, !P4 ;  /* 0x000000440a0b7207 */ /* 0x000fe20006000000 */
[----:B------:R-:W-:Y:S04]  /*9e60*/  STL [R1+0x108], R29 ;  /* 0x0001081d01007387 */ /* 0x000fe80000100800 */
        /* <DEDUP_REMOVED lines=18> */
[----:B------:R-:W-:Y:S02]  /*9f90*/  IMAD R14, R7, UR14, RZ ;  /* 0x0000000e070e7c24 */ /* 0x000fe4000f8e02ff */
[----:B------:R-:W-:Y:S04]  /*9fa0*/  STL [R1+0x194], R25 ;  /* 0x0001941901007387 */ /* 0x000fe80000100800 */
[----:B------:R-:W-:Y:S01]  /*9fb0*/  STL [R1+0x190], R27 ;  /* 0x0001901b01007387 */ /* 0x000fe20000100800 */
[----:B------:R-:W-:Y:S02]  /*9fc0*/  SEL R11, R10, R58, !P4 ;  /* 0x0000003a0a0b7207 */ /* 0x000fe40006000000 */
[----:B------:R-:W-:-:S03]  /*9fd0*/  PRMT R20, RZ, 0x7610, R20 ;  /* 0x00007610ff147816 */ /* 0x000fc60000000014 */
[----:B------:R-:W-:Y:S01]  /*9fe0*/  IMAD R13, R11, UR14, RZ ;  /* 0x0000000e0b0d7c24 */ /* 0x000fe2000f8e02ff */
        /* <DEDUP_REMOVED lines=15> */
[C---:B------:R-:W-:Y:S02]  /*a0e0*/  SEL R7, R10.reuse, R57, !P4 ;  /* 0x000000390a077207 */ /* 0x040fe40006000000 */
[C---:B------:R-:W-:Y:S01]  /*a0f0*/  SEL R11, R10.reuse, R55, !P4 ;  /* 0x000000370a0b7207 */ /* 0x040fe20006000000 */
[----:B------:R-:W-:Y:S02]  /*a100*/  STL [R1+0x214], R21 ;  /* 0x0002141501007387 */ /* 0x000fe40000100800 */
[----:B------:R-:W-:Y:S02]  /*a110*/  IMAD R14, R7, UR14, RZ ;  /* 0x0000000e070e7c24 */ /* 0x000fe4000f8e02ff */
[----:B------:R-:W-:Y:S01]  /*a120*/  STL [R1+0x210], R25 ;  /* 0x0002101901007387 */ /* 0x000fe20000100800 */
[----:B------:R-:W-:Y:S01]  /*a130*/  IMAD R11, R11, UR14, RZ ;  /* 0x0000000e0b0b7c24 */ /* 0x000fe2000f8e02ff */
[----:B------:R-:W-:-:S02]  /*a140*/  SEL R7, R10, R53, !P4 ;  /* 0x000000350a077207 */ /* 0x000fc40006000000 */
[----:B------:R-:W-:-:S03]  /*a150*/  PRMT R18, RZ, 0x7610, R18 ;  /* 0x00007610ff127816 */ /* 0x000fc60000000012 */
[----:B------:R-:W-:Y:S01]  /*a160*/  IMAD R7, R7, UR14, RZ ;  /* 0x0000000e07077c24 */ /* 0x000fe2000f8e02ff */
[----:B------:R-:W-:Y:S02]  /*a170*/  PRMT R86, RZ, 0x7610, R86 ;  /* 0x00007610ff567816 */ /* 0x000fe40000000056 */
[----:B------:R-:W-:Y:S01]  /*a180*/  PRMT R78, RZ, 0x7610, R78 ;  /* 0x00007610ff4e7816 */ /* 0x000fe2000000004e */
[----:B--2---:R1:W-:Y:S02]  /*a190*/  STL [R1+0x130], R20 ;  /* 0x0001301401007387 */ /* 0x0043e40000100800 */
[----:B-1----:R-:W-:-:S04]  /*a1a0*/  IADD3 R20, P6, PT, R14, R3, RZ ;  /* 0x000000030e147210 */ /* 0x002fc80007fde0ff */
[----:B------:R-:W-:Y:S02]  /*a1b0*/  LEA.HI.X.SX32 R14, R14, R2, 0x1, P6 ;  /* 0x000000020e0e7211 */ /* 0x000fe400030f0eff */
[----:B------:R-:W-:Y:S01]  /*a1c0*/  IADD3 R13, P6, PT, R11, R3, RZ ;  /* 0x000000030b0d7210 */ /* 0x000fe20007fde0ff */
[----:B------:R-:W-:Y:S01]  /*a1d0*/  STL [R1+0x254], R20 ;  /* 0x0002541401007387 */ /* 0x000fe20000100800 */
[----:B0-----:R-:W-:-:S03]  /*a1e0*/  @P3 IMAD.MOV.U32 R8, RZ, RZ, R20 ;  /* 0x000000ffff083224 */ /* 0x001fc600078e0014 */
[----:B------:R-:W-:Y:S01]  /*a1f0*/  STL [R1+0x250], R14 ;  /* 0x0002500e01007387 */ /* 0x000fe20000100800 */
[----:B------:R-:W-:-:S03]  /*a200*/  @P3 IMAD.MOV.U32 R9, RZ, RZ, R14 ;  /* 0x000000ffff093224 */ /* 0x000fc600078e000e */
[----:B------:R-:W-:Y:S04]  /*a210*/  STL [R1+0x294], R13 ;  /* 0x0002940d01007387 */ /* 0x000fe80000100800 */
[----:B---3--:R0:W-:Y:S04]  /*a220*/  STL [R1+0x12c], R15 ;  /* 0x00012c0f01007387 */ /* 0x0081e80000100800 */
[----:B------:R1:W2:Y:S01]  /*a230*/  @P3 LDG.E.U8 R18, desc[UR22][R8.64] ;  /* 0x0000001608123981 */ /* 0x0002a2000c1e1100 */
[----:B0-----:R-:W-:Y:S02]  /*a240*/  LEA.HI.X.SX32 R15, R11, R2, 0x1, P6 ;  /* 0x000000020b0f7211 */ /* 0x001fe400030f0eff */
[----:B------:R-:W-:Y:S01]  /*a250*/  IADD3 R11, P6, PT, R7, R3, RZ ;  /* 0x00000003070b7210 */ /* 0x000fe20007fde0ff */
[----:B-1----:R-:W-:-:S02]  /*a260*/  @P3 IMAD.MOV.U32 R8, RZ, RZ, R13 ;  /* 0x000000ffff083224 */ /* 0x002fc400078e000d */
[----:B------:R-:W-:Y:S01]  /*a270*/  @P3 IMAD.MOV.U32 R9, RZ, RZ, R15 ;  /* 0x000000ffff093224 */ /* 0x000fe200078e000f */
[----:B------:R-:W-:-:S04]  /*a280*/  LEA.HI.X.SX32 R7, R7, R2, 0x1, P6 ;  /* 0x0000000207077211 */ /* 0x000fc800030f0eff */
[----:B------:R0:W3:Y:S02]  /*a290*/  @P3 LDG.E.U8 R86, desc[UR22][R8.64] ;  /* 0x0000001608563981 */ /* 0x0000e4000c1e1100 */
[----:B0-----:R-:W-:Y:S02]  /*a2a0*/  @P3 IMAD.MOV.U32 R8, RZ, RZ, R11 ;  /* 0x000000ffff083224 */ /* 0x001fe400078e000b */
[----:B------:R-:W-:-:S05]  /*a2b0*/  @P3 IMAD.MOV.U32 R9, RZ, RZ, R7 ;  /* 0x000000ffff093224 */ /* 0x000fca00078e0007 */
[----:B------:R0:W4:Y:S01]  /*a2c0*/  @P3 LDG.E.U8 R78, desc[UR22][R8.64] ;  /* 0x00000016084e3981 */ /* 0x000122000c1e1100 */
[----:B------:R-:W-:-:S05]  /*a2d0*/  SEL R46, R10, R46, !P4 ;  /* 0x0000002e0a2e7207 */ /* 0x000fca0006000000 */
[----:B------:R-:W-:Y:S01]  /*a2e0*/  IMAD R46, R46, UR14, RZ ;  /* 0x0000000e2e2e7c24 */ /* 0x000fe2000f8e02ff */
[----:B------:R-:W-:-:S04]  /*a2f0*/  SEL R22, R10, R22, !P4 ;  /* 0x000000160a167207 */ /* 0x000fc80006000000 */
[----:B------:R-:W-:-:S04]  /*a300*/  IADD3 R13, P6, PT, R46, R3, RZ ;  /* 0x000000032e0d7210 */ /* 0x000fc80007fde0ff */
[----:B------:R-:W-:Y:S01]  /*a310*/  LEA.HI.X.SX32 R14, R46, R2, 0x1, P6 ;  /* 0x000000022e0e7211 */ /* 0x000fe200030f0eff */
[----:B------:R-:W-:Y:S01]  /*a320*/  IMAD R22, R22, UR14, RZ ;  /* 0x0000000e16167c24 */ /* 0x000fe2000f8e02ff */
[----:B------:R-:W-:Y:S01]  /*a330*/  PRMT R74, RZ, 0x7610, R74 ;  /* 0x00007610ff4a7816 */ /* 0x000fe2000000004a */
[----:B0-----:R-:W-:Y:S02]  /*a340*/  @P3 IMAD.MOV.U32 R8, RZ, RZ, R13 ;  /* 0x000000ffff083224 */ /* 0x001fe400078e000d */
[----:B------:R-:W-:Y:S01]  /*a350*/  @P3 IMAD.MOV.U32 R9, RZ, RZ, R14 ;  /* 0x000000ffff093224 */ /* 0x000fe200078e000e */
[----:B------:R-:W-:Y:S04]  /*a360*/  STL [R1+0x290], R15 ;  /* 0x0002900f01007387 */ /* 0x000fe80000100800 */
[----:B------:R0:W-:Y:S04]  /*a370*/  STL [R1+0x2d4], R11 ;  /* 0x0002d40b01007387 */ /* 0x0001e80000100800 */
[----:B------:R1:W2:Y:S01]  /*a380*/  @P3 LDG.E.U8 R74, desc[UR22][R8.64] ;  /* 0x00000016084a3981 */ /* 0x0002a2000c1e1100 */
[----:B0-----:R-:W-:-:S02]  /*a390*/  IADD3 R11, P6, PT, R22, R3, RZ ;  /* 0x00000003160b7210 */ /* 0x001fc40007fde0ff */
[----:B------:R-:W-:-:S03]  /*a3a0*/  PRMT R73, RZ, 0x7610, R73 ;  /* 0x00007610ff497816 */ /* 0x000fc60000000049 */
[----:B-1----:R-:W-:Y:S01]  /*a3b0*/  @P3 IMAD.MOV.U32 R8, RZ, RZ, R11 ;  /* 0x000000ffff083224 */ /* 0x002fe200078e000b */
[----:B---3--:R-:W-:Y:S04]  /*a3c0*/  STL [R1+0x724], R86 ;  /* 0x0007245601007387 */ /* 0x008fe80000100800 */
[----:B------:R-:W-:Y:S04]  /*a3d0*/  STL [R1+0x2d0], R7 ;  /* 0x0002d00701007387 */ /* 0x000fe80000100800 */
[----:B------:R-:W-:Y:S04]  /*a3e0*/  STL [R1+0x314], R13 ;  /* 0x0003140d01007387 */ /* 0x000fe80000100800 */
[----:B----4-:R-:W-:Y:S04]  /*a3f0*/  STL [R1+0x728], R78 ;  /* 0x0007284e01007387 */ /* 0x010fe80000100800 */
[----:B------:R0:W-:Y:S02]  /*a400*/  STL [R1+0x310], R14 ;  /* 0x0003100e01007387 */ /* 0x0001e40000100800 */
[----:B0-----:R-:W-:-:S05]  /*a410*/  LEA.HI.X.SX32 R14, R22, R2, 0x1, P6 ;  /* 0x00000002160e7211 */ /* 0x001fca00030f0eff */
[----:B------:R-:W-:-:S05]  /*a420*/  @P3 IMAD.MOV.U32 R9, RZ, RZ, R14 ;  /* 0x000000ffff093224 */ /* 0x000fca00078e000e */
[----:B------:R0:W3:Y:S01]  /*a430*/  @P3 LDG.E.U8 R73, desc[UR22][R8.64] ;  /* 0x0000001608493981 */ /* 0x0000e2000c1e1100 */
[C---:B------:R-:W-:Y:S02]  /*a440*/  SEL R17, R10.reuse, R17, !P4 ;  /* 0x000000110a117207 */ /* 0x040fe40006000000 */
[----:B------:R-:W-:-:S03]  /*a450*/  SEL R16, R10, R16, !P4 ;  /* 0x000000100a107207 */ /* 0x000fc60006000000 */
[----:B------:R-:W-:Y:S02]  /*a460*/  IMAD R17, R17, UR14, RZ ;  /* 0x0000000e11117c24 */ /* 0x000fe4000f8e02ff */
[----:B------:R-:W-:-:S03]  /*a470*/  IMAD R16, R16, UR14, RZ ;  /* 0x0000000e10107c24 */ /* 0x000fc6000f8e02ff */
[C---:B------:R-:W-:Y:S01]  /*a480*/  IADD3 R7, P6, PT, R17.reuse, R3, RZ ;  /* 0x0000000311077210 */ /* 0x040fe20007fde0ff */
[----:B--2---:R-:W-:Y:S01]  /*a490*/  STL [R1+0x128], R18 ;  /* 0x0001281201007387 */ /* 0x004fe20000100800 */
[----:B------:R-:W-:Y:S02]  /*a4a0*/  SEL R12, R10, R12, !P4 ;  /* 0x0000000c0a0c7207 */ /* 0x000fe40006000000 */
[----:B------:R-:W-:Y:S01]  /*a4b0*/  LEA.HI.X.SX32 R13, R17, R2, 0x1, P6 ;  /* 0x00000002110d7211 */ /* 0x000fe200030f0eff */
[----:B------:R-:W-:Y:S01]  /*a4c0*/  STL [R1+0x72c], R74 ;  /* 0x00072c4a01007387 */ /* 0x000fe20000100800 */
[----:B------:R-:W-:-:S03]  /*a4d0*/  PRMT R67, RZ, 0x7610, R67 ;  /* 0x00007610ff437816 */ /* 0x000fc60000000043 */
[----:B------:R1:W-:Y:S01]  /*a4e0*/  STL [R1+0x354], R11 ;  /* 0x0003540b01007387 */ /* 0x0003e20000100800 */
[----:B------:R-:W-:Y:S01]  /*a4f0*/  IMAD R12, R12, UR14, RZ ;  /* 0x0000000e0c0c7c24 */ /* 0x000fe2000f8e02ff */
[----:B------:R-:W-:Y:S01]  /*a500*/  SEL R19, R10, R19, !P4 ;  /* 0x000000130a137207 */ /* 0x000fe20006000000 */
[----:B0-----:R-:W-:Y:S01]  /*a510*/  @P3 IMAD.MOV.U32 R8, RZ, RZ, R7 ;  /* 0x000000ffff083224 */ /* 0x001fe200078e0007 */
[----:B------:R-:W-:Y:S01]  /*a520*/  STL [R1+0x350], R14 ;  /* 0x0003500e01007387 */ /* 0x000fe20000100800 */
[----:B------:R-:W-:Y:S01]  /*a530*/  @P3 IMAD.MOV.U32 R9, RZ, RZ, R13 ;  /* 0x000000ffff093224 */ /* 0x000fe200078e000d */
[C---:B-1----:R-:W-:Y:S02]  /*a540*/  IADD3 R11, P6, PT, R16.reuse, R3, RZ ;  /* 0x00000003100b7210 */ /* 0x042fe40007fde0ff */
[----:B------:R-:W-:Y:S02]  /*a550*/  STL [R1+0x474], R7 ;  /* 0x0004740701007387 */ /* 0x000fe40000100800 */
[----:B------:R-:W-:-:S02]  /*a560*/  LEA.HI.X.SX32 R15, R16, R2, 0x1, P6 ;  /* 0x00000002100f7211 */ /* 0x000fc400030f0eff */
[----:B------:R0:W-:Y:S01]  /*a570*/  STL [R1+0x390], R13 ;  /* 0x0003900d01007387 */ /* 0x0001e20000100800 */
[----:B------:R-:W-:Y:S01]  /*a580*/  IMAD R19, R19, UR14, RZ ;  /* 0x0000000e13137c24 */ /* 0x000fe2000f8e02ff */
[----:B------:R-:W-:Y:S02]  /*a590*/  PRMT R65, RZ, 0x7610, R65 ;  /* 0x00007610ff417816 */ /* 0x000fe40000000041 */
[----:B------:R1:W2:Y:S01]  /*a5a0*/  @P3 LDG.E.U8 R67, desc[UR22][R8.64] ;  /* 0x0000001608433981 */ /* 0x0002a2000c1e1100 */
[----:B0-----:R-:W-:Y:S01]  /*a5b0*/  IADD3 R13, P6, PT, R12, R3, RZ ;  /* 0x000000030c0d7210 */ /* 0x001fe20007fde0ff */
[----:B------:R-:W-:Y:S02]  /*a5c0*/  VIADD R7, R0, 0x5c ;  /* 0x0000005c00077836 */ /* 0x000fe40000000000 */
[----:B-1----:R-:W-:Y:S02]  /*a5d0*/  @P3 IMAD.MOV.U32 R8, RZ, RZ, R11 ;  /* 0x000000ffff083224 */ /* 0x002fe400078e000b */
[----:B------:R-:W-:Y:S01]  /*a5e0*/  @P3 IMAD.MOV.U32 R9, RZ, RZ, R15 ;  /* 0x000000ffff093224 */ /* 0x000fe200078e000f */
[----:B------:R-:W-:-:S02]  /*a5f0*/  LEA.HI.X.SX32 R14, R12, R2, 0x1, P6 ;  /* 0x000000020c0e7211 */ /* 0x000fc400030f0eff */
[----:B------:R-:W-:Y:S02]  /*a600*/  IADD3 R12, P6, PT, R19, R3, RZ ;  /* 0x00000003130c7210 */ /* 0x000fe40007fde0ff */
[----:B------:R0:W4:Y:S01]  /*a610*/  @P3 LDG.E.U8 R65, desc[UR22][R8.64] ;  /* 0x0000001608413981 */ /* 0x000122000c1e1100 */
[----:B------:R-:W-:Y:S01]  /*a620*/  PRMT R64, RZ, 0x7610, R64 ;  /* 0x00007610ff407816 */ /* 0x000fe20000000040 */
[----:B------:R-:W-:Y:S02]  /*a630*/  IMAD.MOV.U32 R38, RZ, RZ, R23 ;  /* 0x000000ffff267224 */ /* 0x000fe400078e0017 */
[----:B0-----:R-:W-:Y:S02]  /*a640*/  @P3 IMAD.MOV.U32 R8, RZ, RZ, R13 ;  /* 0x000000ffff083224 */ /* 0x001fe400078e000d */
[----:B------:R-:W-:Y:S02]  /*a650*/  @P3 IMAD.MOV.U32 R9, RZ, RZ, R14 ;  /* 0x000000ffff093224 */ /* 0x000fe400078e000e */
[----:B------:R-:W-:-:S03]  /*a660*/  @!P0 IMAD.MOV R38, RZ, RZ, -R38 ;  /* 0x000000ffff268224 */ /* 0x000fc600078e0a26 */
[----:B------:R0:W2:Y:S01]  /*a670*/  @P3 LDG.E.U8 R64, desc[UR22][R8.64] ;  /* 0x0000001608403981 */ /* 0x0000a2000c1e1100 */
[----:B------:R-:W-:Y:S02]  /*a680*/  ISETP.GT.U32.AND P0, PT, R4, R6, PT ;  /* 0x000000060400720c */ /* 0x000fe40003f04070 */
[----:B------:R-:W-:-:S11]  /*a690*/  PRMT R59, RZ, 0x7610, R59 ;  /* 0x00007610ff3b7816 */ /* 0x000fd6000000003b */
[----:B------:R-:W-:-:S05]  /*a6a0*/  @!P0 IMAD.IADD R6, R6, 0x1, -R4 ;  /* 0x0000000106068824 */ /* 0x000fca00078e0a04 */
[----:B------:R-:W-:-:S13]  /*a6b0*/  ISETP.GT.U32.AND P0, PT, R4, R6, PT ;  /* 0x000000060400720c */ /* 0x000fda0003f04070 */
[----:B------:R-:W-:-:S04]  /*a6c0*/  @!P0 IMAD.IADD R6, R6, 0x1, -R4 ;  /* 0x0000000106068824 */ /* 0x000fc800078e0a04 */
[----:B------:R-:W-:-:S04]  /*a6d0*/  IMAD.MOV.U32 R35, RZ, RZ, R6 ;  /* 0x000000ffff237224 */ /* 0x000fc800078e0006 */
[----:B------:R-:W-:Y:S01]  /*a6e0*/  @!P1 IMAD.MOV R35, RZ, RZ, -R35 ;  /* 0x000000ffff239224 */ /* 0x000fe200078e0a23 */
[----:B---3--:R-:W-:Y:S04]  /*a6f0*/  STL [R1+0x730], R73 ;  /* 0x0007304901007387 */ /* 0x008fe80000100800 */
[----:B------:R1:W-:Y:S04]  /*a700*/  STL [R1+0x48c], R11 ;  /* 0x00048c0b01007387 */ /* 0x0003e80000100800 */
[----:B------:R-:W-:Y:S04]  /*a710*/  STL [R1+0x488], R15 ;  /* 0x0004880f01007387 */ /* 0x000fe80000100800 */
[----:B------:R3:W-:Y:S01]  /*a720*/  STL [R1+0x49c], R13 ;  /* 0x00049c0d01007387 */ /* 0x0007e20000100800 */
[----:B-1----:R-:W-:-:S02]  /*a730*/  IABS R11, R7 ;  /* 0x00000007000b7213 */ /* 0x002fc40000000000 */
[----:B---3--:R-:W-:Y:S02]  /*a740*/  LEA.HI.X.SX32 R13, R19, R2, 0x1, P6 ;  /* 0x00000002130d7211 */ /* 0x008fe400030f0eff */
[----:B------:R-:W-:Y:S01]  /*a750*/  ISETP.GT.U32.AND P6, PT, R4, R24, PT ;  /* 0x000000180400720c */ /* 0x000fe20003fc4070 */
[----:B0-----:R-:W-:Y:S01]  /*a760*/  IMAD.MOV.U32 R9, RZ, RZ, R11 ;  /* 0x000000ffff097224 */ /* 0x001fe200078e000b */
[----:B------:R-:W-:Y:S03]  /*a770*/  STL [R1+0x498], R14 ;  /* 0x0004980e01007387 */ /* 0x000fe60000100800 */
[----:B------:R-:W-:Y:S01]  /*a780*/  IMAD.HI.U32 R11, R5, R9, RZ ;  /* 0x00000009050b7227 */ /* 0x000fe200078e00ff */
[----:B------:R0:W-:Y:S03]  /*a790*/  STL [R1+0x4ac], R12 ;  /* 0x0004ac0c01007387 */ /* 0x0001e60000100800 */
[----:B------:R-:W-:Y:S01]  /*a7a0*/  IMAD.MOV R11, RZ, RZ, -R11 ;  /* 0x000000ffff0b7224 */ /* 0x000fe200078e0a0b */
[----:B------:R0:W3:Y:S03]  /*a7b0*/  @P3 LDG.E.U8 R59, desc[UR22][R12.64] ;  /* 0x000000160c3b3981 */ /* 0x0000e6000c1e1100 */
[----:B------:R-:W-:Y:S01]  /*a7c0*/  @!P6 IMAD.IADD R24, R24, 0x1, -R4 ;  /* 0x000000011818e824 */ /* 0x000fe200078e0a04 */
[----:B------:R-:W-:Y:S01]  /*a7d0*/  ISETP.GE.AND P6, PT, R7, RZ, PT ;  /* 0x000000ff0700720c */ /* 0x000fe20003fc6270 */
[----:B------:R-:W-:-:S02]  /*a7e0*/  IMAD R7, R4, R11, R9 ;  /* 0x0000000b04077224 */ /* 0x000fc400078e0209 */
[----:B------:R-:W-:Y:S02]  /*a7f0*/  IMAD.MOV.U32 R37, RZ, RZ, R24 ;  /* 0x000000ffff257224 */ /* 0x000fe400078e0018 */
[----:B0-----:R-:W-:Y:S02]  /*a800*/  VIADD R12, R0, 0x5d ;  /* 0x0000005d000c7836 */ /* 0x001fe40000000000 */
[----:B------:R-:W-:Y:S01]  /*a810*/  @!P5 IMAD.MOV R37, RZ, RZ, -R37 ;  /* 0x000000ffff25d224 */ /* 0x000fe200078e0a25 */
[----:B------:R-:W-:Y:S02]  /*a820*/  ISETP.GT.U32.AND P5, PT, R4, R7, PT ;  /* 0x000000070400720c */ /* 0x000fe40003fa4070 */
[----:B------:R-:W-:-:S05]  /*a830*/  IABS R8, R12 ;  /* 0x0000000c00087213 */ /* 0x000fca0000000000 */
[----:B------:R-:W-:-:S04]  /*a840*/  IMAD.HI.U32 R9, R5, R8, RZ ;  /* 0x0000000805097227 */ /* 0x000fc800078e00ff */
[----:B------:R-:W-:Y:S02]  /*a850*/  IMAD.MOV R9, RZ, RZ, -R9 ;  /* 0x000000ffff097224 */ /* 0x000fe400078e0a09 */
[----:B------:R-:W-:Y:S02]  /*a860*/  VIADD R11, R0, 0x5e ;  /* 0x0000005e000b7836 */ /* 0x000fe40000000000 */
[C---:B------:R-:W-:Y:S02]  /*a870*/  IMAD R8, R4.reuse, R9, R8 ;  /* 0x0000000904087224 */ /* 0x040fe400078e0208 */
[----:B------:R-:W-:Y:S01]  /*a880*/  @!P5 IMAD.IADD R7, R7, 0x1, -R4 ;  /* 0x000000010707d824 */ /* 0x000fe200078e0a04 */
[----:B------:R-:W-:Y:S01]  /*a890*/  IABS R9, R11 ;  /* 0x0000000b00097213 */ /* 0x000fe20000000000 */
[----:B------:R0:W-:Y:S01]  /*a8a0*/  STL [R1+0x4a8], R13 ;  /* 0x0004a80d01007387 */ /* 0x0001e20000100800 */
[C---:B------:R-:W-:Y:S02]  /*a8b0*/  ISETP.GT.U32.AND P0, PT, R4.reuse, R8, PT ;  /* 0x000000080400720c */ /* 0x040fe40003f04070 */
[----:B------:R-:W-:Y:S01]  /*a8c0*/  ISETP.GT.U32.AND P5, PT, R4, R7, PT ;  /* 0x000000070400720c */ /* 0x000fe20003fa4070 */
[----:B0-----:R-:W-:-:S04]  /*a8d0*/  IMAD.HI.U32 R13, R5, R9, RZ ;  /* 0x00000009050d7227 */ /* 0x001fc800078e00ff */
[----:B------:R-:W-:-:S04]  /*a8e0*/  IMAD.MOV R6, RZ, RZ, -R13 ;  /* 0x000000ffff067224 */ /* 0x000fc800078e0a0d */
[----:B------:R-:W-:Y:S02]  /*a8f0*/  IMAD R6, R4, R6, R9 ;  /* 0x0000000604067224 */ /* 0x000fe400078e0209 */
[--C-:B------:R-:W-:Y:S02]  /*a900*/  @!P0 IMAD.IADD R8, R8, 0x1, -R4.reuse ;  /* 0x0000000108088824 */ /* 0x100fe400078e0a04 */
[----:B------:R-:W-:Y:S01]  /*a910*/  @!P5 IMAD.IADD R7, R7, 0x1, -R4 ;  /* 0x000000010707d824 */ /* 0x000fe200078e0a04 */
[----:B------:R-:W-:Y:S01]  /*a920*/  ISETP.GT.U32.AND P5, PT, R4, R6, PT ;  /* 0x000000060400720c */ /* 0x000fe20003fa4070 */
[----:B------:R-:W-:Y:S01]  /*a930*/  VIADD R9, R0, 0x5f ;  /* 0x0000005f00097836 */ /* 0x000fe20000000000 */
[----:B------:R-:W-:Y:S02]  /*a940*/  ISETP.GT.U32.AND P0, PT, R4, R8, PT ;  /* 0x000000080400720c */ /* 0x000fe40003f04070 */
[----:B------:R-:W-:Y:S02]  /*a950*/  ISETP.GE.AND P1, PT, R12, RZ, PT ;  /* 0x000000ff0c00720c */ /* 0x000fe40003f26270 */
[----:B------:R-:W-:Y:S01]  /*a960*/  IABS R12, R9 ;  /* 0x00000009000c7213 */ /* 0x000fe20000000000 */
[----:B------:R-:W-:-:S04]  /*a970*/  IMAD.MOV.U32 R34, RZ, RZ, R7 ;  /* 0x000000ffff227224 */ /* 0x000fc800078e0007 */
[----:B------:R-:W-:Y:S02]  /*a980*/  IMAD.MOV.U32 R7, RZ, RZ, R12 ;  /* 0x000000ffff077224 */ /* 0x000fe400078e000c */
[----:B------:R-:W-:Y:S01]  /*a990*/  @!P6 IMAD.MOV R34, RZ, RZ, -R34 ;  /* 0x000000ffff22e224 */ /* 0x000fe200078e0a22 */
[----:B------:R-:W-:Y:S01]  /*a9a0*/  ISETP.GE.AND P6, PT, R11, RZ, PT ;  /* 0x000000ff0b00720c */ /* 0x000fe20003fc6270 */
[----:B------:R-:W-:Y:S02]  /*a9b0*/  @!P5 IMAD.IADD R6, R6, 0x1, -R4 ;  /* 0x000000010606d824 */ /* 0x000fe400078e0a04 */
[----:B------:R-:W-:-:S04]  /*a9c0*/  IMAD.HI.U32 R11, R5, R7, RZ ;  /* 0x00000007050b7227 */ /* 0x000fc800078e00ff */
[----:B------:R-:W-:Y:S01]  /*a9d0*/  @!P0 IMAD.IADD R8, R8, 0x1, -R4 ;  /* 0x0000000108088824 */ /* 0x000fe200078e0a04 */
[----:B------:R-:W-:Y:S01]  /*a9e0*/  ISETP.GE.AND P0, PT, R9, RZ, PT ;  /* 0x000000ff0900720c */ /* 0x000fe20003f06270 */
[----:B------:R-:W-:Y:S01]  /*a9f0*/  IMAD.MOV R9, RZ, RZ, -R11 ;  /* 0x000000ffff097224 */ /* 0x000fe200078e0a0b */
[C---:B------:R-:W-:Y:S01]  /*aa00*/  ISETP.GT.U32.AND P5, PT, R4.reuse, R6, PT ;  /* 0x000000060400720c */ /* 0x040fe20003fa4070 */
[----:B------:R-:W-:Y:S02]  /*aa10*/  IMAD.MOV.U32 R31, RZ, RZ, R8 ;  /* 0x000000ffff1f7224 */ /* 0x000fe400078e0008 */
[----:B------:R-:W-:Y:S02]  /*aa20*/  IMAD R7, R4, R9, R7 ;  /* 0x0000000904077224 */ /* 0x000fe400078e0207 */
[----:B------:R-:W-:Y:S02]  /*aa30*/  VIADD R9, R0, 0x62 ;  /* 0x0000006200097836 */ /* 0x000fe40000000000 */
[----:B------:R-:W-:Y:S01]  /*aa40*/  @!P1 IMAD.MOV R31, RZ, RZ, -R31 ;  /* 0x000000ffff1f9224 */ /* 0x000fe200078e0a1f */
[----:B------:R-:W-:-:S02]  /*aa50*/  ISETP.GT.U32.AND P1, PT, R4, R7, PT ;  /* 0x000000070400720c */ /* 0x000fc40003f24070 */
[----:B------:R-:W-:-:S03]  /*aa60*/  IABS R8, R9 ;  /* 0x0000000900087213 */ /* 0x000fc60000000000 */
[----:B------:R-:W-:Y:S01]  /*aa70*/  @!P5 IMAD.IADD R6, R6, 0x1, -R4 ;  /* 0x000000010606d824 */ /* 0x000fe200078e0a04 */
[----:B------:R-:W-:Y:S01]  /*aa80*/  ISETP.GE.AND P5, PT, R9, RZ, PT ;  /* 0x000000ff0900720c */ /* 0x000fe20003fa6270 */
[----:B------:R-:W-:-:S04]  /*aa90*/  IMAD.HI.U32 R9, R5, R8, RZ ;  /* 0x0000000805097227 */ /* 0x000fc800078e00ff */
[----:B------:R-:W-:Y:S02]  /*aaa0*/  IMAD.MOV R9, RZ, RZ, -R9 ;  /* 0x000000ffff097224 */ /* 0x000fe400078e0a09 */
[----:B------:R-:W-:Y:S02]  /*aab0*/  @!P1 IMAD.IADD R7, R7, 0x1, -R4 ;  /* 0x0000000107079824 */ /* 0x000fe400078e0a04 */
[C---:B------:R-:W-:Y:S02]  /*aac0*/  IMAD R8, R4.reuse, R9, R8 ;  /* 0x0000000904087224 */ /* 0x040fe400078e0208 */
[----:B------:R-:W-:Y:S01]  /*aad0*/  IMAD.MOV.U32 R30, RZ, RZ, R6 ;  /* 0x000000ffff1e7224 */ /* 0x000fe200078e0006 */
[----:B------:R-:W-:-:S03]  /*aae0*/  ISETP.GT.U32.AND P1, PT, R4, R7, PT ;  /* 0x000000070400720c */ /* 0x000fc60003f24070 */
[----:B------:R-:W-:Y:S01]  /*aaf0*/  @!P6 IMAD.MOV R30, RZ, RZ, -R30 ;  /* 0x000000ffff1ee224 */ /* 0x000fe200078e0a1e */
[----:B------:R-:W-:Y:S01]  /*ab00*/  ISETP.GT.U32.AND P6, PT, R4, R8, PT ;  /* 0x000000080400720c */ /* 0x000fe20003fc4070 */
[----:B------:R-:W-:-:S05]  /*ab10*/  VIADD R9, R0, 0x63 ;  /* 0x0000006300097836 */ /* 0x000fca0000000000 */
[----:B------:R-:W-:-:S03]  /*ab20*/  IABS R6, R9 ;  /* 0x0000000900067213 */ /* 0x000fc60000000000 */
[----:B------:R-:W-:Y:S01]  /*ab30*/  @!P1 IMAD.IADD R7, R7, 0x1, -R4 ;  /* 0x0000000107079824 */ /* 0x000fe200078e0a04 */
[----:B------:R-:W-:Y:S01]  /*ab40*/  ISETP.GE.AND P1, PT, R9, RZ, PT ;  /* 0x000000ff0900720c */ /* 0x000fe20003f26270 */
[----:B------:R-:W-:-:S04]  /*ab50*/  IMAD.HI.U32 R9, R5, R6, RZ ;  /* 0x0000000605097227 */ /* 0x000fc800078e00ff */
[----:B------:R-:W-:Y:S02]  /*ab60*/  @!P6 IMAD.IADD R8, R8, 0x1, -R4 ;  /* 0x000000010808e824 */ /* 0x000fe400078e0a04 */
[----:B------:R-:W-:-:S03]  /*ab70*/  IMAD.MOV R9, RZ, RZ, -R9 ;  /* 0x000000ffff097224 */ /* 0x000fc600078e0a09 */
[C---:B------:R-:W-:Y:S01]  /*ab80*/  ISETP.GT.U32.AND P6, PT, R4.reuse, R8, PT ;  /* 0x000000080400720c */ /* 0x040fe20003fc4070 */
[----:B------:R-:W-:Y:S02]  /*ab90*/  IMAD R6, R4, R9, R6 ;  /* 0x0000000904067224 */ /* 0x000fe400078e0206 */
[----:B------:R-:W-:Y:S02]  /*aba0*/  VIADD R9, R0, 0x64 ;  /* 0x0000006400097836 */ /* 0x000fe40000000000 */
[----:B------:R-:W-:-:S03]  /*abb0*/  IMAD.MOV.U32 R29, RZ, RZ, R7 ;  /* 0x000000ffff1d7224 */ /* 0x000fc600078e0007 */
[----:B------:R-:W-:Y:S01]  /*abc0*/  IABS R7, R9 ;  /* 0x0000000900077213 */ /* 0x000fe20000000000 */
[----:B------:R-:W-:Y:S01]  /*abd0*/  @!P0 IMAD.MOV R29, RZ, RZ, -R29 ;  /* 0x000000ffff1d8224 */ /* 0x000fe200078e0a1d */
[----:B------:R-:W-:-:S03]  /*abe0*/  ISETP.GT.U32.AND P0, PT, R4, R6, PT ;  /* 0x000000060400720c */ /* 0x000fc60003f04070 */
[----:B------:R-:W-:Y:S01]  /*abf0*/  @!P6 IMAD.IADD R8, R8, 0x1, -R4 ;  /* 0x000000010808e824 */ /* 0x000fe200078e0a04 */
[----:B------:R-:W-:Y:S01]  /*ac00*/  ISETP.GE.AND P6, PT, R9, RZ, PT ;  /* 0x000000ff0900720c */ /* 0x000fe20003fc6270 */
[----:B------:R-:W-:-:S04]  /*ac10*/  IMAD.HI.U32 R9, R5, R7, RZ ;  /* 0x0000000705097227 */ /* 0x000fc800078e00ff */
[----:B------:R-:W-:Y:S02]  /*ac20*/  IMAD.MOV R9, RZ, RZ, -R9 ;  /* 0x000000ffff097224 */ /* 0x000fe400078e0a09 */
[----:B------:R-:W-:Y:S02]  /*ac30*/  IMAD.MOV.U32 R28, RZ, RZ, R8 ;  /* 0x000000ffff1c7224 */ /* 0x000fe400078e0008 */
[----:B------:R-:W-:Y:S02]  /*ac40*/  IMAD R7, R4, R9, R7 ;  /* 0x0000000904077224 */ /* 0x000fe400078e0207 */
[----:B------:R-:W-:Y:S02]  /*ac50*/  @!P0 IMAD.IADD R6, R6, 0x1, -R4 ;  /* 0x0000000106068824 */ /* 0x000fe400078e0a04 */
[----:B------:R-:W-:Y:S01]  /*ac60*/  @!P5 IMAD.MOV R28, RZ, RZ, -R28 ;  /* 0x000000ffff1cd224 */ /* 0x000fe200078e0a1c */
[----:B------:R-:W-:Y:S01]  /*ac70*/  ISETP.GT.U32.AND P5, PT, R4, R7, PT ;  /* 0x000000070400720c */ /* 0x000fe20003fa4070 */
[----:B------:R-:W-:Y:S01]  /*ac80*/  VIADD R11, R0, 0x65 ;  /* 0x00000065000b7836 */ /* 0x000fe20000000000 */
[----:B------:R-:W-:-:S04]  /*ac90*/  ISETP.GT.U32.AND P0, PT, R4, R6, PT ;  /* 0x000000060400720c */ /* 0x000fc80003f04070 */
[----:B------:R-:W-:-:S05]  /*aca0*/  IABS R9, R11 ;  /* 0x0000000b00097213 */ /* 0x000fca0000000000 */
[----:B------:R-:W-:-:S04]  /*acb0*/  IMAD.HI.U32 R8, R5, R9, RZ ;  /* 0x0000000905087227 */ /* 0x000fc800078e00ff */
[--C-:B------:R-:W-:Y:S02]  /*acc0*/  @!P5 IMAD.IADD R7, R7, 0x1, -R4.reuse ;  /* 0x000000010707d824 */ /* 0x100fe400078e0a04 */
[----:B------:R-:W-:Y:S02]  /*acd0*/  @!P0 IMAD.IADD R6, R6, 0x1, -R4 ;  /* 0x0000000106068824 */ /* 0x000fe400078e0a04 */
[----:B------:R-:W-:Y:S01]  /*ace0*/  IMAD.MOV R8, RZ, RZ, -R8 ;  /* 0x000000ffff087224 */ /* 0x000fe200078e0a08 */
[C---:B------:R-:W-:Y:S01]  /*acf0*/  ISETP.GT.U32.AND P5, PT, R4.reuse, R7, PT ;  /* 0x000000070400720c */ /* 0x040fe20003fa4070 */
[----:B------:R-:W-:Y:S02]  /*ad00*/  IMAD.MOV.U32 R27, RZ, RZ, R6 ;  /* 0x000000ffff1b7224 */ /* 0x000fe400078e0006 */
[----:B------:R-:W-:Y:S02]  /*ad10*/  IMAD R9, R4, R8, R9 ;  /* 0x0000000804097224 */ /* 0x000fe400078e0209 */
[----:B------:R-:W-:-:S02]  /*ad20*/  VIADD R8, R0, 0x66 ;  /* 0x0000006600087836 */ /* 0x000fc40000000000 */
[----:B------:R-:W-:Y:S01]  /*ad30*/  @!P1 IMAD.MOV R27, RZ, RZ, -R27 ;  /* 0x000000ffff1b9224 */ /* 0x000fe200078e0a1b */
[----:B------:R-:W-:Y:S02]  /*ad40*/  ISETP.GT.U32.AND P1, PT, R4, R9, PT ;  /* 0x000000090400720c */ /* 0x000fe40003f24070 */
[----:B------:R-:W-:-:S03]  /*ad50*/  IABS R6, R8 ;  /* 0x0000000800067213 */ /* 0x000fc60000000000 */
[----:B------:R-:W-:Y:S01]  /*ad60*/  @!P5 IMAD.IADD R7, R7, 0x1, -R4 ;  /* 0x000000010707d824 */ /* 0x000fe200078e0a04 */
[----:B------:R-:W-:Y:S01]  /*ad70*/  ISETP.GE.AND P5, PT, R8, RZ, PT ;  /* 0x000000ff0800720c */ /* 0x000fe20003fa6270 */
[----:B------:R-:W-:-:S04]  /*ad80*/  IMAD.HI.U32 R8, R5, R6, RZ ;  /* 0x0000000605087227 */ /* 0x000fc800078e00ff */
[----:B------:R-:W-:Y:S02]  /*ad90*/  IMAD.MOV R8, RZ, RZ, -R8 ;  /* 0x000000ffff087224 */ /* 0x000fe400078e0a08 */
[----:B------:R-:W-:Y:S01]  /*ada0*/  @!P1 IMAD.IADD R9, R9, 0x1, -R4 ;  /* 0x0000000109099824 */ /* 0x000fe200078e0a04 */
[----:B------:R-:W-:Y:S01]  /*adb0*/  ISETP.GE.AND P0, PT, R11, RZ, PT ;  /* 0x000000ff0b00720c */ /* 0x000fe20003f06270 */
[C---:B------:R-:W-:Y:S02]  /*adc0*/  IMAD R6, R4.reuse, R8, R6 ;  /* 0x0000000804067224 */ /* 0x040fe400078e0206 */
[----:B------:R-:W-:Y:S01]  /*add0*/  IMAD.MOV.U32 R26, RZ, RZ, R7 ;  /* 0x000000ffff1a7224 */ /* 0x000fe200078e0007 */
[----:B------:R-:W-:Y:S01]  /*ade0*/  ISETP.GT.U32.AND P1, PT, R4, R9, PT ;  /* 0x000000090400720c */ /* 0x000fe20003f24070 */
[----:B------:R-:W-:Y:S02]  /*adf0*/  VIADD R11, R0, 0x67 ;  /* 0x00000067000b7836 */ /* 0x000fe40000000000 */
[----:B------:R-:W-:Y:S01]  /*ae00*/  @!P6 IMAD.MOV R26, RZ, RZ, -R26 ;  /* 0x000000ffff1ae224 */ /* 0x000fe200078e0a1a */
[----:B------:R-:W-:-:S02]  /*ae10*/  ISETP.GT.U32.AND P6, PT, R4, R6, PT ;  /* 0x000000060400720c */ /* 0x000fc40003fc4070 */
[----:B------:R-:W-:-:S05]  /*ae20*/  IABS R8, R11 ;  /* 0x0000000b00087213 */ /* 0x000fca0000000000 */
[----:B------:R-:W-:-:S04]  /*ae30*/  IMAD.HI.U32 R7, R5, R8, RZ ;  /* 0x0000000805077227 */ /* 0x000fc800078e00ff */
[--C-:B------:R-:W-:Y:S02]  /*ae40*/  @!P1 IMAD.IADD R9, R9, 0x1, -R4.reuse ;  /* 0x0000000109099824 */ /* 0x100fe400078e0a04 */
        /* <DEDUP_REMOVED lines=11> */
[----:B------:R-:W-:Y:S01]  /*af00*/  IMAD.HI.U32 R7, R5, R9, RZ ;  /* 0x0000000905077227 */ /* 0x000fe200078e00ff */
[----:B------:R-:W-:-:S03]  /*af10*/  ISETP.GE.AND P1, PT, R11, RZ, PT ;  /* 0x000000ff0b00720c */ /* 0x000fc60003f26270 */
[----:B------:R-:W-:Y:S02]  /*af20*/  @!P0 IMAD.IADD R8, R8, 0x1, -R4 ;  /* 0x0000000108088824 */ /* 0x000fe400078e0a04 */
[----:B------:R-:W-:Y:S02]  /*af30*/  IMAD.MOV R7, RZ, RZ, -R7 ;  /* 0x000000ffff077224 */ /* 0x000fe400078e0a07 */
[----:B------:R-:W-:Y:S01]  /*af40*/  VIADD R11, R0, 0x6b ;  /* 0x0000006b000b7836 */ /* 0x000fe20000000000 */
[C---:B------:R-:W-:Y:S01]  /*af50*/  ISETP.GT.U32.AND P0, PT, R4.reuse, R8, PT ;  /* 0x000000080400720c */ /* 0x040fe20003f04070 */
[----:B------:R-:W-:-:S03]  /*af60*/  IMAD R9, R4, R7, R9 ;  /* 0x0000000704097224 */ /* 0x000fc600078e0209 */
[----:B------:R-:W-:Y:S01]  /*af70*/  IABS R7, R11 ;  /* 0x0000000b00077213 */ /* 0x000fe20000000000 */
[----:B------:R-:W-:-:S04]  /*af80*/  IMAD.MOV.U32 R24, RZ, RZ, R6 ;  /* 0x000000ffff187224 */ /* 0x000fc800078e0006 */
[----:B------:R-:W-:-:S04]  /*af90*/  IMAD.HI.U32 R6, R5, R7, RZ ;  /* 0x0000000705067227 */ /* 0x000fc800078e00ff */
[----:B------:R-:W-:Y:S01]  /*afa0*/  @!P5 IMAD.MOV R24, RZ, RZ, -R24 ;  /* 0x000000ffff18d224 */ /* 0x000fe200078e0a18 */
[----:B------:R-:W-:Y:S01]  /*afb0*/  ISETP.GT.U32.AND P5, PT, R4, R9, PT ;  /* 0x000000090400720c */ /* 0x000fe20003fa4070 */
[----:B------:R-:W-:Y:S02]  /*afc0*/  @!P0 IMAD.IADD R8, R8, 0x1, -R4 ;  /* 0x0000000108088824 */ /* 0x000fe400078e0a04 */
[----:B------:R-:W-:Y:S02]  /*afd0*/  IMAD.MOV R6, RZ, RZ, -R6 ;  /* 0x000000ffff067224 */ /* 0x000fe400078e0a06 */
[----:B------:R-:W-:Y:S02]  /*afe0*/  IMAD.MOV.U32 R23, RZ, RZ, R8 ;  /* 0x000000ffff177224 */ /* 0x000fe400078e0008 */
[----:B------:R-:W-:Y:S02]  /*aff0*/  IMAD R7, R4, R6, R7 ;  /* 0x0000000604077224 */ /* 0x000fe400078e0207 */
[----:B------:R-:W-:-:S03]  /*b000*/  @!P1 IMAD.MOV R23, RZ, RZ, -R23 ;  /* 0x000000ffff179224 */ /* 0x000fc600078e0a17 */
[----:B------:R-:W-:Y:S01]  /*b010*/  ISETP.GT.U32.AND P1, PT, R4, R7, PT ;  /* 0x000000070400720c */ /* 0x000fe20003f24070 */
[----:B------:R-:W-:Y:S01]  /*b020*/  @!P5 IMAD.IADD R9, R9, 0x1, -R4 ;  /* 0x000000010909d824 */ /* 0x000fe200078e0a04 */
[----:B------:R-:W-:Y:S01]  /*b030*/  ISETP.GE.AND P0, PT, R11, RZ, PT ;  /* 0x000000ff0b00720c */ /* 0x000fe20003f06270 */
[----:B------:R-:W-:-:S03]  /*b040*/  VIADD R11, R0, 0x6c ;  /* 0x0000006c000b7836 */ /* 0x000fc60000000000 */
[----:B------:R-:W-:Y:S02]  /*b050*/  ISETP.GT.U32.AND P5, PT, R4, R9, PT ;  /* 0x000000090400720c */ /* 0x000fe40003fa4070 */
[----:B------:R-:W-:-:S05]  /*b060*/  IABS R6, R11 ;  /* 0x0000000b00067213 */ /* 0x000fca0000000000 */
[----:B------:R-:W-:Y:S02]  /*b070*/  @!P1 IMAD.IADD R7, R7, 0x1, -R4 ;  /* 0x0000000107079824 */ /* 0x000fe400078e0a04 */
[----:B------:R-:W-:-:S03]  /*b080*/  IMAD.HI.U32 R8, R5, R6, RZ ;  /* 0x0000000605087227 */ /* 0x000fc600078e00ff */
[C---:B------:R-:W-:Y:S01]  /*b090*/  ISETP.GT.U32.AND P1, PT, R4.reuse, R7, PT ;  /* 0x000000070400720c */ /* 0x040fe20003f24070 */
[----:B------:R-:W-:Y:S02]  /*b0a0*/  IMAD.MOV R8, RZ, RZ, -R8 ;  /* 0x000000ffff087224 */ /* 0x000fe400078e0a08 */
[----:B------:R-:W-:Y:S02]  /*b0b0*/  @!P5 IMAD.IADD R9, R9, 0x1, -R4 ;  /* 0x000000010909d824 */ /* 0x000fe400078e0a04 */
[----:B------:R-:W-:Y:S02]  /*b0c0*/  IMAD R6, R4, R8, R6 ;  /* 0x0000000804067224 */ /* 0x000fe400078e0206 */
[----:B------:R-:W-:Y:S02]  /*b0d0*/  VIADD R8, R0, 0x6d ;  /* 0x0000006d00087836 */ /* 0x000fe40000000000 */
[----:B------:R-:W-:-:S03]  /*b0e0*/  IMAD.MOV.U32 R22, RZ, RZ, R9 ;  /* 0x000000ffff167224 */ /* 0x000fc600078e0009 */
[----:B------:R-:W-:Y:S01]  /*b0f0*/  IABS R9, R8 ;  /* 0x0000000800097213 */ /* 0x000fe20000000000 */
[----:B------:R-:W-:Y:S01]  /*b100*/  @!P6 IMAD.MOV R22, RZ, RZ, -R22 ;  /* 0x000000ffff16e224 */ /* 0x000fe200078e0a16 */
[----:B------:R-:W-:Y:S01]  /*b110*/  ISETP.GT.U32.AND P6, PT, R4, R6, PT ;  /* 0x000000060400720c */ /* 0x000fe20003fc4070 */
        /* <DEDUP_REMOVED lines=8> */
[----:B------:R-:W-:Y:S02]  /*b1a0*/  ISETP.GT.U32.AND P0, PT, R4, R9, PT ;  /* 0x000000090400720c */ /* 0x000fe40003f04070 */
[----:B------:R-:W-:Y:S01]  /*b1b0*/  ISETP.GE.AND P5, PT, R11, RZ, PT ;  /* 0x000000ff0b00720c */ /* 0x000fe20003fa6270 */
[----:B------:R-:W-:Y:S01]  /*b1c0*/  VIADD R11, R0, 0x6e ;  /* 0x0000006e000b7836 */ /* 0x000fe20000000000 */
[----:B------:R-:W-:-:S04]  /*b1d0*/  ISETP.GT.U32.AND P6, PT, R4, R6, PT ;  /* 0x000000060400720c */ /* 0x000fc80003fc4070 */
[----:B------:R-:W-:-:S05]  /*b1e0*/  IABS R8, R11 ;  /* 0x0000000b00087213 */ /* 0x000fca0000000000 */
[----:B------:R-:W-:-:S04]  /*b1f0*/  IMAD.HI.U32 R7, R5, R8, RZ ;  /* 0x0000000805077227 */ /* 0x000fc800078e00ff */
[--C-:B------:R-:W-:Y:S02]  /*b200*/  @!P0 IMAD.IADD R9, R9, 0x1, -R4.reuse ;  /* 0x0000000109098824 */ /* 0x100fe400078e0a04 */
[----:B------:R-:W-:Y:S01]  /*b210*/  @!P6 IMAD.IADD R6, R6, 0x1, -R4 ;  /* 0x000000010606e824 */ /* 0x000fe200078e0a04 */
[----:B------:R-:W-:Y:S01]  /*b220*/  ISETP.GE.AND P6, PT, R11, RZ, PT ;  /* 0x000000ff0b00720c */ /* 0x000fe20003fc6270 */
[----:B------:R-:W-:Y:S01]  /*b230*/  IMAD.MOV R7, RZ, RZ, -R7 ;  /* 0x000000ffff077224 */ /* 0x000fe200078e0a07 */
[----:B------:R-:W-:Y:S01]  /*b240*/  ISETP.GT.U32.AND P0, PT, R4, R9, PT ;  /* 0x000000090400720c */ /* 0x000fe20003f04070 */
[----:B------:R-:W-:Y:S02]  /*b250*/  VIADD R11, R0, 0x6f ;  /* 0x0000006f000b7836 */ /* 0x000fe40000000000 */
[----:B------:R-:W-:Y:S02]  /*b260*/  IMAD R8, R4, R7, R8 ;  /* 0x0000000704087224 */ /* 0x000fe400078e0208 */
[----:B------:R-:W-:Y:S01]  /*b270*/  IMAD.MOV.U32 R20, RZ, RZ, R6 ;  /* 0x000000ffff147224 */ /* 0x000fe200078e0006 */
[----:B------:R-:W-:-:S03]  /*b280*/  IABS R7, R11 ;  /* 0x0000000b00077213 */ /* 0x000fc60000000000 */
[----:B------:R-:W-:Y:S01]  /*b290*/  @!P5 IMAD.MOV R20, RZ, RZ, -R20 ;  /* 0x000000ffff14d224 */ /* 0x000fe200078e0a14 */
[----:B------:R-:W-:Y:S01]  /*b2a0*/  ISETP.GT.U32.AND P5, PT, R4, R8, PT ;  /* 0x000000080400720c */ /* 0x000fe20003fa4070 */
[----:B------:R-:W-:-:S04]  /*b2b0*/  IMAD.HI.U32 R6, R5, R7, RZ ;  /* 0x0000000705067227 */ /* 0x000fc800078e00ff */
[----:B------:R-:W-:Y:S02]  /*b2c0*/  @!P0 IMAD.IADD R9, R9, 0x1, -R4 ;  /* 0x0000000109098824 */ /* 0x000fe400078e0a04 */
[----:B------:R-:W-:Y:S02]  /*b2d0*/  IMAD.MOV R6, RZ, RZ, -R6 ;  /* 0x000000ffff067224 */ /* 0x000fe400078e0a06 */
[----:B------:R-:W-:Y:S02]  /*b2e0*/  IMAD.MOV.U32 R19, RZ, RZ, R9 ;  /* 0x000000ffff137224 */ /* 0x000fe400078e0009 */
[----:B------:R-:W-:Y:S02]  /*b2f0*/  IMAD R7, R4, R6, R7 ;  /* 0x0000000604077224 */ /* 0x000fe400078e0207 */
[----:B------:R-:W-:Y:S02]  /*b300*/  @!P5 IMAD.IADD R8, R8, 0x1, -R4 ;  /* 0x000000010808d824 */ /* 0x000fe400078e0a04 */
[----:B------:R-:W-:Y:S01]  /*b310*/  @!P1 IMAD.MOV R19, RZ, RZ, -R19 ;  /* 0x000000ffff139224 */ /* 0x000fe200078e0a13 */
[----:B------:R-:W-:-:S02]  /*b320*/  ISETP.GT.U32.AND P1, PT, R4, R7, PT ;  /* 0x000000070400720c */ /* 0x000fc40003f24070 */
[----:B------:R-:W-:Y:S01]  /*b330*/  ISETP.GT.U32.AND P5, PT, R4, R8, PT ;  /* 0x000000080400720c */ /* 0x000fe20003fa4070 */
[----:B------:R-:W-:-:S05]  /*b340*/  VIADD R6, R0, 0x72 ;  /* 0x0000007200067836 */ /* 0x000fca0000000000 */
[----:B------:R-:W-:-:S05]  /*b350*/  IABS R9, R6 ;  /* 0x0000000600097213 */ /* 0x000fca0000000000 */
[--C-:B------:R-:W-:Y:S02]  /*b360*/  @!P1 IMAD.IADD R7, R7, 0x1, -R4.reuse ;  /* 0x0000000107079824 */ /* 0x100fe400078e0a04 */
[----:B------:R-:W-:Y:S01]  /*b370*/  @!P5 IMAD.IADD R8, R8, 0x1, -R4 ;  /* 0x000000010808d824 */ /* 0x000fe200078e0a04 */
[----:B------:R-:W-:Y:S01]  /*b380*/  ISETP.GE.AND P5, PT, R6, RZ, PT ;  /* 0x000000ff0600720c */ /* 0x000fe20003fa6270 */
[----:B------:R-:W-:Y:S01]  /*b390*/  IMAD.HI.U32 R6, R5, R9, RZ ;  /* 0x0000000905067227 */ /* 0x000fe200078e00ff */
[----:B------:R-:W-:-:S03]  /*b3a0*/  ISETP.GT.U32.AND P1, PT, R4, R7, PT ;  /* 0x000000070400720c */ /* 0x000fc60003f24070 */
[----:B------:R-:W-:-:S04]  /*b3b0*/  IMAD.MOV R6, RZ, RZ, -R6 ;  /* 0x000000ffff067224 */ /* 0x000fc800078e0a06 */
[----:B------:R-:W-:-:S06]  /*b3c0*/  IMAD R6, R4, R6, R9 ;  /* 0x0000000604067224 */ /* 0x000fcc00078e0209 */
[----:B------:R-:W-:Y:S01]  /*b3d0*/  @!P1 IMAD.IADD R7, R7, 0x1, -R4 ;  /* 0x0000000107079824 */ /* 0x000fe200078e0a04 */
[----:B------:R-:W-:Y:S01]  /*b3e0*/  ISETP.GT.U32.AND P1, PT, R4, R6, PT ;  /* 0x000000060400720c */ /* 0x000fe20003f24070 */
[----:B------:R-:W-:Y:S01]  /*b3f0*/  VIADD R9, R0, 0x73 ;  /* 0x0000007300097836 */ /* 0x000fe20000000000 */
[----:B------:R-:W-:Y:S01]  /*b400*/  ISETP.GE.AND P0, PT, R11, RZ, PT ;  /* 0x000000ff0b00720c */ /* 0x000fe20003f06270 */
[----:B------:R-:W-:-:S03]  /*b410*/  IMAD.MOV.U32 R18, RZ, RZ, R8 ;  /* 0x000000ffff127224 */ /* 0x000fc600078e0008 */
[----:B------:R-:W-:Y:S01]  /*b420*/  IABS R11, R9 ;  /* 0x00000009000b7213 */ /* 0x000fe20000000000 */
[----:B------:R-:W-:Y:S01]  /*b430*/  @!P6 IMAD.MOV R18, RZ, RZ, -R18 ;  /* 0x000000ffff12e224 */ /* 0x000fe200078e0a12 */
[----:B------:R-:W-:-:S05]  /*b440*/  ISETP.GE.AND P6, PT, R9, RZ, PT ;  /* 0x000000ff0900720c */ /* 0x000fca0003fc6270 */
[----:B------:R-:W-:Y:S02]  /*b450*/  @!P1 IMAD.IADD R6, R6, 0x1, -R4 ;  /* 0x0000000106069824 */ /* 0x000fe400078e0a04 */
[----:B------:R-:W-:-:S03]  /*b460*/  IMAD.HI.U32 R9, R5, R11, RZ ;  /* 0x0000000b05097227 */ /* 0x000fc600078e00ff */
[----:B------:R-:W-:Y:S01]  /*b470*/  ISETP.GT.U32.AND P1, PT, R4, R6, PT ;  /* 0x000000060400720c */ /* 0x000fe20003f24070 */
[----:B------:R-:W-:Y:S02]  /*b480*/  VIADD R8, R0, 0x74 ;  /* 0x0000007400087836 */ /* 0x000fe40000000000 */
[----:B------:R-:W-:Y:S02]  /*b490*/  IMAD.MOV.U32 R17, RZ, RZ, R7 ;  /* 0x000000ffff117224 */ /* 0x000fe400078e0007 */
[----:B------:R-:W-:Y:S01]  /*b4a0*/  IMAD.MOV R7, RZ, RZ, -R9 ;  /* 0x000000ffff077224 */ /* 0x000fe200078e0a09 */
[----:B------:R-:W-:Y:S01]  /*b4b0*/  IABS R12, R8 ;  /* 0x00000008000c7213 */ /* 0x000fe20000000000 */
[----:B------:R-:W-:Y:S01]  /*b4c0*/  @!P0 IMAD.MOV R17, RZ, RZ, -R17 ;  /* 0x000000ffff118224 */ /* 0x000fe200078e0a11 */
[----:B------:R-:W-:Y:S01]  /*b4d0*/  ISETP.GE.AND P0, PT, R8, RZ, PT ;  /* 0x000000ff0800720c */ /* 0x000fe20003f06270 */
[----:B------:R-:W-:Y:S02]  /*b4e0*/  IMAD R8, R4, R7, R11 ;  /* 0x0000000704087224 */ /* 0x000fe400078e020b */
[----:B------:R-:W-:-:S02]  /*b4f0*/  IMAD.MOV.U32 R9, RZ, RZ, R12 ;  /* 0x000000ffff097224 */ /* 0x000fc400078e000c */
[----:B------:R-:W-:Y:S01]  /*b500*/  @!P1 IMAD.IADD R6, R6, 0x1, -R4 ;  /* 0x0000000106069824 */ /* 0x000fe200078e0a04 */
[----:B------:R-:W-:Y:S01]  /*b510*/  ISETP.GT.U32.AND P1, PT, R4, R8, PT ;  /* 0x000000080400720c */ /* 0x000fe20003f24070 */
[----:B------:R-:W-:-:S04]  /*b520*/  IMAD.HI.U32 R7, R5, R9, RZ ;  /* 0x0000000905077227 */ /* 0x000fc800078e00ff */
[----:B------:R-:W-:Y:S02]  /*b530*/  IMAD.MOV R7, RZ, RZ, -R7 ;  /* 0x000000ffff077224 */ /* 0x000fe400078e0a07 */
[C---:B------:R-:W-:Y:S02]  /*b540*/  VIADD R13, R0.reuse, 0x75 ;  /* 0x00000075000d7836 */ /* 0x040fe40000000000 */
[----:B------:R-:W-:Y:S02]  /*b550*/  VIADD R32, R0, 0x76 ;  /* 0x0000007600207836 */ /* 0x000fe40000000000 */
[----:B------:R-:W-:Y:S01]  /*b560*/  IMAD R9, R4, R7, R9 ;  /* 0x0000000704097224 */ /* 0x000fe200078e0209 */
[----:B------:R-:W-:Y:S01]  /*b570*/  IABS R7, R13 ;  /* 0x0000000d00077213 */ /* 0x000fe20000000000 */
[----:B------:R-:W-:Y:S02]  /*b580*/  @!P1 IMAD.IADD R8, R8, 0x1, -R4 ;  /* 0x0000000108089824 */ /* 0x000fe400078e0a04 */
[----:B------:R-:W-:Y:S01]  /*b590*/  IMAD.MOV.U32 R16, RZ, RZ, R6 ;  /* 0x000000ffff107224 */ /* 0x000fe200078e0006 */
[----:B------:R-:W-:Y:S01]  /*b5a0*/  IABS R11, R32 ;  /* 0x00000020000b7213 */ /* 0x000fe20000000000 */
[----:B------:R-:W-:Y:S01]  /*b5b0*/  IMAD.HI.U32 R12, R5, R7, RZ ;  /* 0x00000007050c7227 */ /* 0x000fe200078e00ff */
[----:B------:R-:W-:-:S03]  /*b5c0*/  ISETP.GT.U32.AND P1, PT, R4, R8, PT ;  /* 0x000000080400720c */ /* 0x000fc60003f24070 */
[----:B------:R-:W-:Y:S01]  /*b5d0*/  @!P5 IMAD.MOV R16, RZ, RZ, -R16 ;  /* 0x000000ffff10d224 */ /* 0x000fe200078e0a10 */
[----:B------:R-:W-:Y:S01]  /*b5e0*/  ISETP.GT.U32.AND P5, PT, R4, R9, PT ;  /* 0x000000090400720c */ /* 0x000fe20003fa4070 */
[----:B------:R-:W-:Y:S02]  /*b5f0*/  IMAD.MOV.U32 R6, RZ, RZ, R11 ;  /* 0x000000ffff067224 */ /* 0x000fe400078e000b */
[----:B------:R-:W-:-:S04]  /*b600*/  IMAD.MOV R11, RZ, RZ, -R12 ;  /* 0x000000ffff0b7224 */ /* 0x000fc800078e0a0c */
[----:B------:R-:W-:Y:S02]  /*b610*/  IMAD R7, R4, R11, R7 ;  /* 0x0000000b04077224 */ /* 0x000fe400078e0207 */
[----:B------:R-:W-:-:S03]  /*b620*/  @!P1 IMAD.IADD R8, R8, 0x1, -R4 ;  /* 0x0000000108089824 */ /* 0x000fc600078e0a04 */
[----:B------:R-:W-:Y:S01]  /*b630*/  ISETP.GT.U32.AND P1, PT, R4, R7, PT ;  /* 0x000000070400720c */ /* 0x000fe20003f24070 */
[----:B------:R-:W-:Y:S02]  /*b640*/  @!P5 IMAD.IADD R9, R9, 0x1, -R4 ;  /* 0x000000010909d824 */ /* 0x000fe400078e0a04 */
[----:B------:R-:W-:-:S03]  /*b650*/  IMAD.HI.U32 R11, R5, R6, RZ ;  /* 0x00000006050b7227 */ /* 0x000fc600078e00ff */
[----:B------:R-:W-:Y:S01]  /*b660*/  ISETP.GT.U32.AND P5, PT, R4, R9, PT ;  /* 0x000000090400720c */ /* 0x000fe20003fa4070 */
[----:B------:R-:W-:Y:S02]  /*b670*/  IMAD.MOV R11, RZ, RZ, -R11 ;  /* 0x000000ffff0b7224 */ /* 0x000fe400078e0a0b */
[----:B------:R-:W-:Y:S02]  /*b680*/  VIADD R12, R0, 0x77 ;  /* 0x00000077000c7836 */ /* 0x000fe40000000000 */
[----:B------:R-:W-:Y:S02]  /*b690*/  IMAD R6, R4, R11, R6 ;  /* 0x0000000b04067224 */ /* 0x000fe400078e0206 */
[----:B------:R-:W-:Y:S01]  /*b6a0*/  IMAD.MOV.U32 R15, RZ, RZ, R8 ;  /* 0x000000ffff0f7224 */ /* 0x000fe200078e0008 */
[----:B------:R-:W-:Y:S01]  /*b6b0*/  IABS R11, R12 ;  /* 0x0000000c000b7213 */ /* 0x000fe20000000000 */
[----:B------:R-:W-:Y:S02]  /*b6c0*/  @!P1 IMAD.IADD R7, R7, 0x1, -R4 ;  /* 0x0000000107079824 */ /* 0x000fe400078e0a04 */
[----:B------:R-:W-:-:S02]  /*b6d0*/  @!P6 IMAD.MOV R15, RZ, RZ, -R15 ;  /* 0x000000ffff0fe224 */ /* 0x000fc400078e0a0f */
[----:B------:R-:W-:Y:S01]  /*b6e0*/  @!P5 IMAD.IADD R9, R9, 0x1, -R4 ;  /* 0x000000010909d824 */ /* 0x000fe200078e0a04 */
[C---:B------:R-:W-:Y:S01]  /*b6f0*/  ISETP.GT.U32.AND P6, PT, R4.reuse, R7, PT ;  /* 0x000000070400720c */ /* 0x040fe20003fc4070 */
[----:B------:R-:W-:Y:S01]  /*b700*/  IMAD.HI.U32 R8, R5, R11, RZ ;  /* 0x0000000b05087227 */ /* 0x000fe200078e00ff */
[----:B------:R-:W-:-:S03]  /*b710*/  ISETP.GT.U32.AND P5, PT, R4, R6, PT ;  /* 0x000000060400720c */ /* 0x000fc60003fa4070 */
[----:B------:R-:W-:-:S04]  /*b720*/  IMAD.MOV R8, RZ, RZ, -R8 ;  /* 0x000000ffff087224 */ /* 0x000fc800078e0a08 */
[----:B------:R-:W-:-:S04]  /*b730*/  IMAD R8, R4, R8, R11 ;  /* 0x0000000804087224 */ /* 0x000fc800078e020b */
[--C-:B------:R-:W-:Y:S01]  /*b740*/  @!P6 IMAD.IADD R7, R7, 0x1, -R4.reuse ;  /* 0x000000010707e824 */ /* 0x100fe200078e0a04 */
[----:B------:R-:W-:Y:S01]  /*b750*/  ISETP.GT.U32.AND P6, PT, R4, R8, PT ;  /* 0x000000080400720c */ /* 0x000fe20003fc4070 */
[----:B------:R-:W-:Y:S01]  /*b760*/  @!P5 IMAD.IADD R6, R6, 0x1, -R4 ;  /* 0x000000010606d824 */ /* 0x000fe200078e0a04 */
[----:B------:R-:W-:Y:S01]  /*b770*/  ISETP.GE.AND P1, PT, R13, RZ, PT ;  /* 0x000000ff0d00720c */ /* 0x000fe20003f26270 */
[----:B------:R-:W-:-:S03]  /*b780*/  IMAD.MOV.U32 R13, RZ, RZ, R7 ;  /* 0x000000ffff0d7224 */ /* 0x000fc600078e0007 */
[----:B------:R-:W-:Y:S01]  /*b790*/  ISETP.GT.U32.AND P5, PT, R4, R6, PT ;  /* 0x000000060400720c */ /* 0x000fe20003fa4070 */
[----:B------:R-:W-:-:S05]  /*b7a0*/  VIADD R7, R0, 0x79 ;  /* 0x0000007900077836 */ /* 0x000fca0000000000 */
[----:B------:R-:W-:Y:S01]  /*b7b0*/  IABS R11, R7 ;  /* 0x00000007000b7213 */ /* 0x000fe20000000000 */
[----:B------:R-:W-:Y:S02]  /*b7c0*/  @!P6 IMAD.IADD R8, R8, 0x1, -R4 ;  /* 0x000000010808e824 */ /* 0x000fe400078e0a04 */
[----:B------:R-:W-:Y:S02]  /*b7d0*/  IMAD.MOV.U32 R14, RZ, RZ, R9 ;  /* 0x000000ffff0e7224 */ /* 0x000fe400078e0009 */
[----:B------:R-:W-:Y:S01]  /*b7e0*/  IMAD.HI.U32 R9, R5, R11, RZ ;  /* 0x0000000b05097227 */ /* 0x000fe200078e00ff */
[----:B------:R-:W-:-:S03]  /*b7f0*/  ISETP.GT.U32.AND P6, PT, R4, R8, PT ;  /* 0x000000080400720c */ /* 0x000fc60003fc4070 */
[----:B------:R-:W-:Y:S02]  /*b800*/  @!P5 IMAD.IADD R6, R6, 0x1, -R4 ;  /* 0x000000010606d824 */ /* 0x000fe400078e0a04 */
[----:B------:R-:W-:Y:S01]  /*b810*/  @!P1 IMAD.MOV R13, RZ, RZ, -R13 ;  /* 0x000000ffff0d9224 */ /* 0x000fe200078e0a0d */
[----:B------:R-:W-:Y:S01]  /*b820*/  ISETP.GE.AND P1, PT, R12, RZ, PT ;  /* 0x000000ff0c00720c */ /* 0x000fe20003f26270 */
[----:B------:R-:W-:Y:S02]  /*b830*/  IMAD.MOV.U32 R12, RZ, RZ, R6 ;  /* 0x000000ffff0c7224 */ /* 0x000fe400078e0006 */
[----:B------:R-:W-:-:S04]  /*b840*/  IMAD.MOV R6, RZ, RZ, -R9 ;  /* 0x000000ffff067224 */ /* 0x000fc800078e0a09 */
[----:B------:R-:W-:Y:S02]  /*b850*/  IMAD R6, R4, R6, R11 ;  /* 0x0000000604067224 */ /* 0x000fe400078e020b */
[----:B------:R-:W-:-:S03]  /*b860*/  @!P6 IMAD.IADD R8, R8, 0x1, -R4 ;  /* 0x000000010808e824 */ /* 0x000fc600078e0a04 */
[----:B------:R-:W-:Y:S01]  /*b870*/  ISETP.GT.U32.AND P6, PT, R4, R6, PT ;  /* 0x000000060400720c */ /* 0x000fe20003fc4070 */
[----:B------:R-:W-:Y:S01]  /*b880*/  @!P0 IMAD.MOV R14, RZ, RZ, -R14 ;  /* 0x000000ffff0e8224 */ /* 0x000fe200078e0a0e */
[----:B------:R-:W-:Y:S02]  /*b890*/  ISETP.GE.AND P0, PT, R32, RZ, PT ;  /* 0x000000ff2000720c */ /* 0x000fe40003f06270 */
[----:B------:R-:W-:Y:S01]  /*b8a0*/  ISETP.GE.AND P5, PT, R7, RZ, PT ;  /* 0x000000ff0700720c */ /* 0x000fe20003fa6270 */
[----:B------:R-:W-:-:S05]  /*b8b0*/  VIADD R7, R0, 0x7a ;  /* 0x0000007a00077836 */ /* 0x000fca0000000000 */
[----:B------:R-:W-:-:S03]  /*b8c0*/  IABS R32, R7 ;  /* 0x0000000700207213 */ /* 0x000fc60000000000 */
[----:B------:R-:W-:Y:S02]  /*b8d0*/  @!P6 IMAD.IADD R6, R6, 0x1, -R4 ;  /* 0x000000010606e824 */ /* 0x000fe400078e0a04 */
[----:B------:R-:W-:Y:S02]  /*b8e0*/  IMAD.MOV.U32 R9, RZ, RZ, R32 ;  /* 0x000000ffff097224 */ /* 0x000fe400078e0020 */
[----:B------:R-:W-:Y:S01]  /*b8f0*/  @!P0 IMAD.MOV R12, RZ, RZ, -R12 ;  /* 0x000000ffff0c8224 */ /* 0x000fe200078e0a0c */
[----:B------:R-:W-:Y:S01]  /*b900*/  ISETP.GE.AND P0, PT, R7, RZ, PT ;  /* 0x000000ff0700720c */ /* 0x000fe20003f06270 */
[----:B------:R-:W-:Y:S01]  /*b910*/  IMAD.HI.U32 R7, R5, R9, RZ ;  /* 0x0000000905077227 */ /* 0x000fe200078e00ff */
[----:B------:R-:W-:-:S03]  /*b920*/  ISETP.GT.U32.AND P6, PT, R4, R6, PT ;  /* 0x000000060400720c */ /* 0x000fc60003fc4070 */
[----:B------:R-:W-:-:S04]  /*b930*/  IMAD.MOV R7, RZ, RZ, -R7 ;  /* 0x000000ffff077224 */ /* 0x000fc800078e0a07 */
[----:B------:R-:W-:-:S06]  /*b940*/  IMAD R7, R4, R7, R9 ;  /* 0x0000000704077224 */ /* 0x000fcc00078e0209 */
[----:B------:R-:W-:Y:S01]  /*b950*/  @!P6 IMAD.IADD R6, R6, 0x1, -R4 ;  /* 0x000000010606e824 */ /* 0x000fe200078e0a04 */
[----:B------:R-:W-:Y:S01]  /*b960*/  ISETP.GT.U32.AND P6, PT, R4, R7, PT ;  /* 0x000000070400720c */ /* 0x000fe20003fc4070 */
[C---:B------:R-:W-:Y:S02]  /*b970*/  VIADD R9, R0.reuse, 0x7b ;  /* 0x0000007b00097836 */ /* 0x040fe40000000000 */
[----:B------:R-:W-:-:S03]  /*b980*/  VIADD R40, R0, 0x7c ;  /* 0x0000007c00287836 */ /* 0x000fc60000000000 */
[----:B------:R-:W-:Y:S02]  /*b990*/  IABS R32, R9 ;  /* 0x0000000900207213 */ /* 0x000fe40000000000 */
[----:B------:R-:W-:Y:S01]  /*b9a0*/  IABS R33, R40 ;  /* 0x0000002800217213 */ /* 0x000fe20000000000 */
[----:B------:R-:W-:Y:S02]  /*b9b0*/  IMAD.MOV.U32 R11, RZ, RZ, R8 ;  /* 0x000000ffff0b7224 */ /* 0x000fe400078e0008 */
[----:B------:R-:W-:-:S04]  /*b9c0*/  IMAD.HI.U32 R36, R5, R32, RZ ;  /* 0x0000002005247227 */ /* 0x000fc800078e00ff */
[----:B------:R-:W-:Y:S02]  /*b9d0*/  @!P6 IMAD.IADD R7, R7, 0x1, -R4 ;  /* 0x000000010707e824 */ /* 0x000fe400078e0a04 */
[----:B------:R-:W-:-:S03]  /*b9e0*/  IMAD.HI.U32 R39, R5, R33, RZ ;  /* 0x0000002105277227 */ /* 0x000fc600078e00ff */
[C---:B------:R-:W-:Y:S01]  /*b9f0*/  ISETP.GT.U32.AND P6, PT, R4.reuse, R7, PT ;  /* 0x000000070400720c */ /* 0x040fe20003fc4070 */
[----:B------:R-:W-:Y:S02]  /*ba00*/  IMAD.MOV R8, RZ, RZ, -R36 ;  /* 0x000000ffff087224 */ /* 0x000fe400078e0a24 */
[----:B------:R-:W-:Y:S02]  /*ba10*/  IMAD.MOV R36, RZ, RZ, -R39 ;  /* 0x000000ffff247224 */ /* 0x000fe400078e0a27 */
[----:B------:R-:W-:Y:S01]  /*ba20*/  @!P1 IMAD.MOV R11, RZ, RZ, -R11 ;  /* 0x000000ffff0b9224 */ /* 0x000fe200078e0a0b */
[----:B------:R-:W-:Y:S01]  /*ba30*/  ISETP.GE.AND P1, PT, R9, RZ, PT ;  /* 0x000000ff0900720c */ /* 0x000fe20003f26270 */
[C---:B------:R-:W-:Y:S02]  /*ba40*/  IMAD R9, R4.reuse, R8, R32 ;  /* 0x0000000804097224 */ /* 0x040fe400078e0220 */
[----:B------:R-:W-:Y:S02]  /*ba50*/  IMAD R8, R4, R36, R33 ;  /* 0x0000002404087224 */ /* 0x000fe400078e0221 */
[----:B------:R-:W-:-:S02]  /*ba60*/  VIADD R36, R0, 0x7d ;  /* 0x0000007d00247836 */ /* 0x000fc40000000000 */
[----:B------:R-:W-:Y:S01]  /*ba70*/  @!P5 IMAD.MOV R6, RZ, RZ, -R6 ;  /* 0x000000ffff06d224 */ /* 0x000fe200078e0a06 */
[C---:B------:R-:W-:Y:S02]  /*ba80*/  ISETP.GT.U32.AND P5, PT, R4.reuse, R9, PT ;  /* 0x000000090400720c */ /* 0x040fe40003fa4070 */
[----:B------:R-:W-:Y:S01]  /*ba90*/  IABS R32, R36 ;  /* 0x0000002400207213 */ /* 0x000fe20000000000 */
[----:B------:R-:W-:Y:S01]  /*baa0*/  @!P6 IMAD.IADD R7, R7, 0x1, -R4 ;  /* 0x000000010707e824 */ /* 0x000fe200078e0a04 */
[----:B------:R-:W-:-:S03]  /*bab0*/  ISETP.GT.U32.AND P6, PT, R4, R8, PT ;  /* 0x000000080400720c */ /* 0x000fc60003fc4070 */
[----:B------:R-:W-:-:S04]  /*bac0*/  IMAD.HI.U32 R41, R5, R32, RZ ;  /* 0x0000002005297227 */ /* 0x000fc800078e00ff */
[----:B------:R-:W-:Y:S02]  /*bad0*/  VIADD R39, R0, 0x7e ;  /* 0x0000007e00277836 */ /* 0x000fe40000000000 */
[----:B------:R-:W-:Y:S01]  /*bae0*/  IMAD.MOV R44, RZ, RZ, -R41 ;  /* 0x000000ffff2c7224 */ /* 0x000fe200078e0a29 */
[----:B------:R-:W-:Y:S01]  /*baf0*/  SEL R41, R10, R6, !P4 ;  /* 0x000000060a297207 */ /* 0x000fe20006000000 */
[--C-:B------:R-:W-:Y:S01]  /*bb00*/  @!P5 IMAD.IADD R9, R9, 0x1, -R4.reuse ;  /* 0x000000010909d824 */ /* 0x100fe200078e0a04 */
[----:B------:R-:W-:Y:S01]  /*bb10*/  IABS R33, R39 ;  /* 0x0000002700217213 */ /* 0x000fe20000000000 */
[----:B------:R-:W-:Y:S02]  /*bb20*/  @!P6 IMAD.IADD R8, R8, 0x1, -R4 ;  /* 0x000000010808e824 */ /* 0x000fe400078e0a04 */
[----:B------:R-:W-:Y:S01]  /*bb30*/  IMAD R41, R41, UR14, RZ ;  /* 0x0000000e29297c24 */ /* 0x000fe2000f8e02ff */
[----:B------:R-:W-:Y:S01]  /*bb40*/  ISETP.GT.U32.AND P6, PT, R4, R9, PT ;  /* 0x000000090400720c */ /* 0x000fe20003fc4070 */
[----:B------:R-:W-:-:S03]  /*bb50*/  IMAD.HI.U32 R5, R5, R33, RZ ;  /* 0x0000002105057227 */ /* 0x000fc600078e00ff */
[----:B------:R-:W-:Y:S01]  /*bb60*/  IADD3 R45, P5, PT, R41, R3, RZ ;  /* 0x00000003292d7210 */ /* 0x000fe20007fbe0ff */
[----:B------:R-:W-:-:S03]  /*bb70*/  IMAD.MOV R5, RZ, RZ, -R5 ;  /* 0x000000ffff057224 */ /* 0x000fc600078e0a05 */
[----:B------:R-:W-:Y:S01]  /*bb80*/  LEA.HI.X.SX32 R46, R41, R2, 0x1, P5 ;  /* 0x00000002292e7211 */ /* 0x000fe200028f0eff */
[C---:B------:R-:W-:Y:S01]  /*bb90*/  IMAD R5, R4.reuse, R5, R33 ;  /* 0x0000000504057224 */ /* 0x040fe200078e0221 */
[----:B------:R-:W-:Y:S01]  /*bba0*/  PRMT R55, RZ, 0x7610, R55 ;  /* 0x00007610ff377816 */ /* 0x000fe20000000037 */
[C---:B------:R-:W-:Y:S02]  /*bbb0*/  IMAD R6, R4.reuse, R44, R32 ;  /* 0x0000002c04067224 */ /* 0x040fe400078e0220 */
[----:B------:R-:W-:Y:S02]  /*bbc0*/  @P3 IMAD.MOV.U32 R32, RZ, RZ, R45 ;  /* 0x000000ffff203224 */ /* 0x000fe400078e002d */
[----:B------:R-:W-:Y:S02]  /*bbd0*/  @P3 IMAD.MOV.U32 R33, RZ, RZ, R46 ;  /* 0x000000ffff213224 */ /* 0x000fe400078e002e */
[----:B------:R-:W-:Y:S01]  /*bbe0*/  @!P6 IMAD.IADD R9, R9, 0x1, -R4 ;  /* 0x000000010909e824 */ /* 0x000fe200078e0a04 */
[----:B------:R-:W-:-:S02]  /*bbf0*/  ISETP.GT.U32.AND P6, PT, R4, R5, PT ;  /* 0x000000050400720c */ /* 0x000fc40003fc4070 */
[----:B------:R0:W2:Y:S02]  /*bc00*/  @P3 LDG.E.U8 R55, desc[UR22][R32.64] ;  /* 0x0000001620373981 */ /* 0x0000a4000c1e1100 */
[----:B0-----:R-:W-:Y:S02]  /*bc10*/  SEL R32, R10, R88, !P4 ;  /* 0x000000580a207207 */ /* 0x001fe40006000000 */
[----:B------:R0:W-:Y:S03]  /*bc20*/  STL [R1+0x71c], R0 ;  /* 0x00071c0001007387 */ /* 0x0001e60000100800 */
[----:B------:R-:W-:-:S04]  /*bc30*/  IMAD R32, R32, UR14, RZ ;  /* 0x0000000e20207c24 */ /* 0x000fc8000f8e02ff */
[----:B------:R-:W-:Y:S01]  /*bc40*/  @!P6 IMAD.IADD R5, R5, 0x1, -R4 ;  /* 0x000000010505e824 */ /* 0x000fe200078e0a04 */
[C---:B0-----:R-:W-:Y:S02]  /*bc50*/  IADD3 R0, P6, PT, R32.reuse, R3, RZ ;  /* 0x0000000320007210 */ /* 0x041fe40007fde0ff */
[----:B------:R-:W-:Y:S02]  /*bc60*/  PRMT R54, RZ, 0x7610, R54 ;  /* 0x00007610ff367816 */ /* 0x000fe40000000036 */
[----:B------:R-:W-:Y:S01]  /*bc70*/  LEA.HI.X.SX32 R33, R32, R2, 0x1, P6 ;  /* 0x0000000220217211 */ /* 0x000fe200030f0eff */
[----:B------:R-:W-:-:S05]  /*bc80*/  @P3 IMAD.MOV.U32 R32, RZ, RZ, R0 ;  /* 0x000000ffff203224 */ /* 0x000fca00078e0000 */
[----:B------:R-:W2:Y:S01]  /*bc90*/  @P3 LDG.E.U8 R54, desc[UR22][R32.64] ;  /* 0x0000001620363981 */ /* 0x000ea2000c1e1100 */
[----:B------:R-:W-:Y:S01]  /*bca0*/  ISETP.GT.U32.AND P5, PT, R4, R6, PT ;  /* 0x000000060400720c */ /* 0x000fe20003fa4070 */
[----:B------:R-:W-:-:S12]  /*bcb0*/  @!P0 IMAD.MOV R7, RZ, RZ, -R7 ;  /* 0x000000ffff078224 */ /* 0x000fd800078e0a07 */
[----:B------:R-:W-:-:S05]  /*bcc0*/  @!P5 IMAD.IADD R6, R6, 0x1, -R4 ;  /* 0x000000010606d824 */ /* 0x000fca00078e0a04 */
[C---:B------:R-:W-:Y:S02]  /*bcd0*/  ISETP.GT.U32.AND P0, PT, R4.reuse, R6, PT ;  /* 0x000000060400720c */ /* 0x040fe40003f04070 */
[C---:B------:R-:W-:Y:S02]  /*bce0*/  ISETP.GT.U32.AND P6, PT, R4.reuse, R5, PT ;  /* 0x000000050400720c */ /* 0x040fe40003fc4070 */
[----:B------:R-:W-:-:S09]  /*bcf0*/  ISETP.GT.U32.AND P5, PT, R4, R8, PT ;  /* 0x000000080400720c */ /* 0x000fd20003fa4070 */
[--C-:B------:R-:W-:Y:S01]  /*bd00*/  @!P0 IMAD.IADD R6, R6, 0x1, -R4.reuse ;  /* 0x0000000106068824 */ /* 0x100fe200078e0a04 */
[----:B------:R-:W-:Y:S02]  /*bd10*/  ISETP.GE.AND P0, PT, R36, RZ, PT ;  /* 0x000000ff2400720c */ /* 0x000fe40003f06270 */
[----:B------:R-:W-:Y:S01]  /*bd20*/  SEL R36, R10, R89, !P4 ;  /* 0x000000590a247207 */ /* 0x000fe20006000000 */
[----:B------:R-:W-:Y:S04]  /*bd30*/  STL [R1+0x47c], R45 ;  /* 0x00047c2d01007387 */ /* 0x000fe80000100800 */
[----:B------:R-:W-:Y:S01]  /*bd40*/  IMAD R36, R36, UR14, RZ ;  /* 0x0000000e24247c24 */ /* 0x000fe2000f8e02ff */
[----:B------:R-:W-:Y:S01]  /*bd50*/  STL [R1+0x478], R46 ;  /* 0x0004782e01007387 */ /* 0x000fe20000100800 */
[----:B------:R-:W-:-:S03]  /*bd60*/  @!P6 IMAD.IADD R5, R5, 0x1, -R4 ;  /* 0x000000010505e824 */ /* 0x000fc600078e0a04 */
[----:B------:R0:W-:Y:S01]  /*bd70*/  STL [R1+0xd4], R0 ;  /* 0x0000d40001007387 */ /* 0x0001e20000100800 */
[----:B------:R-:W-:Y:S01]  /*bd80*/  @!P5 IMAD.IADD R8, R8, 0x1, -R4 ;  /* 0x000000010808d824 */ /* 0x000fe200078e0a04 */
[----:B------:R-:W-:Y:S02]  /*bd90*/  ISETP.GE.AND P5, PT, R40, RZ, PT ;  /* 0x000000ff2800720c */ /* 0x000fe40003fa6270 */
[----:B------:R-:W-:Y:S01]  /*bda0*/  STL [R1+0xd0], R33 ;  /* 0x0000d02101007387 */ /* 0x000fe20000100800 */
[----:B0-----:R-:W-:-:S04]  /*bdb0*/  IADD3 R0, P6, PT, R36, R3, RZ ;  /* 0x0000000324007210 */ /* 0x001fc80007fde0ff */
[----:B------:R-:W-:Y:S02]  /*bdc0*/  LEA.HI.X.SX32 R40, R36, R2, 0x1, P6 ;  /* 0x0000000224287211 */ /* 0x000fe400030f0eff */
[----:B------:R-:W-:Y:S01]  /*bdd0*/  SEL R45, R10, R90, !P4 ;  /* 0x0000005a0a2d7207 */ /* 0x000fe20006000000 */
[----:B------:R-:W-:Y:S01]  /*bde0*/  IMAD.MOV.U32 R58, RZ, RZ, R91 ;  /* 0x000000ffff3a7224 */ /* 0x000fe200078e005b */
[----:B--2---:R0:W-:Y:S04]  /*bdf0*/  STL [R1+0x720], R54 ;  /* 0x0007203601007387 */ /* 0x0041e80000100800 */
[----:B------:R-:W-:Y:S04]  /*be00*/  STL [R1+0x114], R0 ;  /* 0x0001140001007387 */ /* 0x000fe80000100800 */
[----:B------:R1:W-:Y:S04]  /*be10*/  STL [R1+0x110], R40 ;  /* 0x0001102801007387 */ /* 0x0003e80000100800 */
[----:B------:R-:W2:Y:S04]  /*be20*/  LDL.LU R85, [R1+0x164] ;  /* 0x0001640001557983 */ /* 0x000ea80000300800 */
[----:B------:R-:W3:Y:S04]  /*be30*/  LDL.LU R46, [R1+0x15c] ;  /* 0x00015c00012e7983 */ /* 0x000ee80000300800 */
[----:B------:R-:W3:Y:S04]  /*be40*/  LDL.LU R68, [R1+0x158] ;  /* 0x0001580001447983 */ /* 0x000ee80000300800 */
[----:B------:R-:W3:Y:S04]  /*be50*/  LDL.LU R87, [R1+0x154] ;  /* 0x0001540001577983 */ /* 0x000ee80000300800 */
[----:B------:R-:W4:Y:S04]  /*be60*/  LDL.LU R88, [R1+0x150] ;  /* 0x0001500001587983 */ /* 0x000f280000300800 */
[----:B------:R-:W4:Y:S04]  /*be70*/  LDL.LU R89, [R1+0x138] ;  /* 0x0001380001597983 */ /* 0x000f280000300800 */
[----:B------:R-:W4:Y:S04]  /*be80*/  LDL.LU R4, [R1+0x124] ;  /* 0x0001240001047983 */ /* 0x000f280000300800 */
[----:B------:R-:W4:Y:S04]  /*be90*/  LDL.LU R47, [R1+0x120] ;  /* 0x00012000012f7983 */ /* 0x000f280000300800 */
[----:B------:R-:W4:Y:S01]  /*bea0*/  LDL.LU R73, [R1+0x11c] ;  /* 0x00011c0001497983 */ /* 0x000f220000300800 */
[----:B0-----:R-:W-:-:S03]  /*beb0*/  IMAD.MOV.U32 R54, RZ, RZ, R92 ;  /* 0x000000ffff367224 */ /* 0x001fc600078e005c */
[----:B------:R-:W4:Y:S04]  /*bec0*/  LDL.LU R90, [R1+0x118] ;  /* 0x00011800015a7983 */ /* 0x000f280000300800 */
[----:B------:R-:W4:Y:S04]  /*bed0*/  LDL.LU R91, [R1+0xfc] ;  /* 0x0000fc00015b7983 */ /* 0x000f280000300800 */
[----:B------:R-:W4:Y:S01]  /*bee0*/  LDL.LU R92, [R1+0xf8] ;  /* 0x0000f800015c7983 */ /* 0x000f220000300800 */
[----:B------:R-:W-:Y:S01]  /*bef0*/  PRMT R52, RZ, 0x7610, R52 ;  /* 0x00007610ff347816 */ /* 0x000fe20000000034 */
[----:B------:R-:W-:-:S02]  /*bf00*/  @P3 IMAD.MOV.U32 R32, RZ, RZ, R0 ;  /* 0x000000ffff203224 */ /* 0x000fc400078e0000 */
[----:B------:R-:W-:Y:S02]  /*bf10*/  @P3 IMAD.MOV.U32 R33, RZ, RZ, R40 ;  /* 0x000000ffff213224 */ /* 0x000fe400078e0028 */
[----:B------:R-:W-:-:S03]  /*bf20*/  IMAD.MOV.U32 R84, RZ, RZ, R93 ;  /* 0x000000ffff547224 */ /* 0x000fc600078e005d */
[----:B------:R0:W4:Y:S01]  /*bf30*/  @P3 LDG.E.U8 R52, desc[UR22][R32.64] ;  /* 0x0000001620343981 */ /* 0x000122000c1e1100 */
[----:B------:R-:W-:-:S03]  /*bf40*/  ISETP.GE.AND P6, PT, R39, RZ, PT ;  /* 0x000000ff2700720c */ /* 0x000fc60003fc6270 */
[----:B------:R-:W4:Y:S04]  /*bf50*/  LDL.LU R32, [R1+0xf4] ;  /* 0x0000f40001207983 */ /* 0x000f280000300800 */
[----:B------:R-:W4:Y:S04]  /*bf60*/  LDL.LU R48, [R1+0xf0] ;  /* 0x0000f00001307983 */ /* 0x000f280000300800 */
[----:B------:R-:W4:Y:S04]  /*bf70*/  LDL.LU R74, [R1+0xec] ;  /* 0x0000ec00014a7983 */ /* 0x000f280000300800 */
[----:B------:R-:W4:Y:S04]  /*bf80*/  LDL.LU R93, [R1+0xe8] ;  /* 0x0000e800015d7983 */ /* 0x000f280000300800 */
[----:B------:R-:W0:Y:S04]  /*bf90*/  LDL.LU R33, [R1+0xe4] ;  /* 0x0000e40001217983 */ /* 0x000e280000300800 */
[----:B------:R-:W4:Y:S04]  /*bfa0*/  LDL.LU R39, [R1+0xe0] ;  /* 0x0000e00001277983 */ /* 0x000f280000300800 */
[----:B------:R-:W4:Y:S04]  /*bfb0*/  LDL.LU R36, [R1+0xdc] ;  /* 0x0000dc0001247983 */ /* 0x000f280000300800 */
[----:B------:R-:W4:Y:S01]  /*bfc0*/  LDL.LU R53, [R1+0xd8] ;  /* 0x0000d80001357983 */ /* 0x000f220000300800 */
[----:B------:R-:W-:-:S03]  /*bfd0*/  SEL R84, R10, R84, !P4 ;  /* 0x000000540a547207 */ /* 0x000fc60006000000 */
[----:B------:R-:W4:Y:S04]  /*bfe0*/  LDL.LU R78, [R1+0x1c] ;  /* 0x00001c00014e7983 */ /* 0x000f280000300800 */
[----:B-1----:R-:W4:Y:S04]  /*bff0*/  LDL.LU R40, [R1+0x18] ;  /* 0x0000180001287983 */ /* 0x002f280000300800 */
[----:B------:R-:W4:Y:S04]  /*c000*/  LDL.LU R41, [R1+0x14] ;  /* 0x0000140001297983 */ /* 0x000f280000300800 */
[----:B------:R-:W4:Y:S04]  /*c010*/  LDL.LU R44, [R1+0x10] ;  /* 0x00001000012c7983 */ /* 0x000f280000300800 */
[----:B------:R-:W4:Y:S04]  /*c020*/  LDL.LU R0, [R1+0xc] ;  /* 0x00000c0001007983 */ /* 0x000f280000300800 */
[----:B------:R-:W4:Y:S04]  /*c030*/  LDL.LU R56, [R1+0x8] ;  /* 0x0000080001387983 */ /* 0x000f280000300800 */
[----:B------:R-:W4:Y:S04]  /*c040*/  LDL.LU R86, [R1+0x4] ;  /* 0x0000040001567983 */ /* 0x000f280000300800 */
[----:B------:R-:W4:Y:S04]  /*c050*/  LDL.LU R57, [R1] ;  /* 0x0000000001397983 */ /* 0x000f280000300800 */
[----:B------:R1:W-:Y:S04]  /*c060*/  STL [R1+0x1fc], R84 ;  /* 0x0001fc5401007387 */ /* 0x0003e80000100800 */
[----:B-1----:R-:W4:Y:S01]  /*c070*/  LDL.LU R84, [R1+0x754] ;  /* 0x0007540001547983 */ /* 0x002f220000300800 */
[----:B--2---:R-:W-:-:S05]  /*c080*/  SEL R85, R10, R85, !P4 ;  /* 0x000000550a557207 */ /* 0x004fca0006000000 */
[----:B------:R1:W-:Y:S01]  /*c090*/  STL [R1+0x2c4], R85 ;  /* 0x0002c45501007387 */ /* 0x0003e20000100800 */
[----:B---3--:R-:W-:-:S03]  /*c0a0*/  SEL R87, R10, R87, !P4 ;  /* 0x000000570a577207 */ /* 0x008fc60006000000 */
[----:B-1----:R-:W2:Y:S01]  /*c0b0*/  LDL.LU R85, [R1+0x750] ;  /* 0x0007500001557983 */ /* 0x002ea20000300800 */
[----:B----4-:R-:W-:-:S03]  /*c0c0*/  SEL R88, R10, R88, !P4 ;  /* 0x000000580a587207 */ /* 0x010fc60006000000 */
[----:B------:R1:W-:Y:S01]  /*c0d0*/  STL [R1+0x1f8], R87 ;  /* 0x0001f85701007387 */ /* 0x0003e20000100800 */
[----:B------:R-:W-:-:S03]  /*c0e0*/  SEL R89, R10, R89, !P4 ;  /* 0x000000590a597207 */ /* 0x000fc60006000000 */
[----:B-1----:R-:W3:Y:S04]  /*c0f0*/  LDL.LU R87, [R1+0x74c] ;  /* 0x00074c0001577983 */ /* 0x002ee80000300800 */
[----:B------:R1:W-:Y:S01]  /*c100*/  STL [R1+0x204], R88 ;  /* 0x0002045801007387 */ /* 0x0003e20000100800 */
[C---:B------:R-:W-:Y:S02]  /*c110*/  SEL R90, R10.reuse, R90, !P4 ;  /* 0x0000005a0a5a7207 */ /* 0x040fe40006000000 */
[C---:B------:R-:W-:Y:S01]  /*c120*/  SEL R91, R10.reuse, R91, !P4 ;  /* 0x0000005b0a5b7207 */ /* 0x040fe20006000000 */
[----:B-1----:R-:W4:Y:S01]  /*c130*/  LDL.LU R88, [R1+0x748] ;  /* 0x0007480001587983 */ /* 0x002f220000300800 */
[----:B------:R-:W-:-:S03]  /*c140*/  SEL R92, R10, R92, !P4 ;  /* 0x0000005c0a5c7207 */ /* 0x000fc60006000000 */
[----:B------:R1:W-:Y:S04]  /*c150*/  STL [R1+0x384], R89 ;  /* 0x0003845901007387 */ /* 0x0003e80000100800 */
[----:B-1----:R-:W2:Y:S04]  /*c160*/  LDL.LU R89, [R1+0x744] ;  /* 0x0007440001597983 */ /* 0x002ea80000300800 */
[----:B------:R1:W-:Y:S04]  /*c170*/  STL [R1+0x1f4], R90 ;  /* 0x0001f45a01007387 */ /* 0x0003e80000100800 */
[----:B-1----:R-:W2:Y:S04]  /*c180*/  LDL.LU R90, [R1+0x740] ;  /* 0x00074000015a7983 */ /* 0x002ea80000300800 */
[----:B------:R1:W-:Y:S04]  /*c190*/  STL [R1+0x200], R91 ;  /* 0x0002005b01007387 */ /* 0x0003e80000100800 */
[----:B-1----:R-:W2:Y:S04]  /*c1a0*/  LDL.LU R91, [R1+0x73c] ;  /* 0x00073c00015b7983 */ /* 0x002ea80000300800 */
[----:B------:R1:W-:Y:S04]  /*c1b0*/  STL [R1+0x380], R92 ;  /* 0x0003805c01007387 */ /* 0x0003e80000100800 */
[----:B-1----:R-:W2:Y:S01]  /*c1c0*/  LDL.LU R92, [R1+0x738] ;  /* 0x00073800015c7983 */ /* 0x002ea20000300800 */
[----:B------:R-:W-:-:S02]  /*c1d0*/  SEL R93, R10, R93, !P4 ;  /* 0x0000005d0a5d7207 */ /* 0x000fc40006000000 */
[C---:B0-----:R-:W-:Y:S02]  /*c1e0*/  SEL R33, R10.reuse, R33, !P4 ;  /* 0x000000210a217207 */ /* 0x041fe40006000000 */
[C---:B------:R-:W-:Y:S01]  /*c1f0*/  SEL R39, R10.reuse, R39, !P4 ;  /* 0x000000270a277207 */ /* 0x040fe20006000000 */
[----:B------:R0:W-:Y:S04]  /*c200*/  STL [R1+0xf4], R93 ;  /* 0x0000f45d01007387 */ /* 0x0001e80000100800 */
[----:B0-----:R-:W3:Y:S04]  /*c210*/  LDL.LU R93, [R1+0x734] ;  /* 0x00073400015d7983 */ /* 0x001ee80000300800 */
[----:B------:R0:W-:Y:S04]  /*c220*/  STL [R1+0xfc], R33 ;  /* 0x0000fc2101007387 */ /* 0x0001e80000100800 */
[----:B------:R1:W-:Y:S01]  /*c230*/  STL [R1+0x344], R39 ;  /* 0x0003442701007387 */ /* 0x0003e20000100800 */
[----:B0-----:R-:W-:-:S02]  /*c240*/  SEL R33, R10, R36, !P4 ;  /* 0x000000240a217207 */ /* 0x001fc40006000000 */
[C---:B------:R-:W-:Y:S02]  /*c250*/  SEL R36, R10.reuse, R40, !P4 ;  /* 0x000000280a247207 */ /* 0x040fe40006000000 */
[C---:B------:R-:W-:Y:S02]  /*c260*/  SEL R40, R10.reuse, R41, !P4 ;  /* 0x000000290a287207 */ /* 0x040fe40006000000 */
[C---:B-1----:R-:W-:Y:S01]  /*c270*/  SEL R39, R10.reuse, R44, !P4 ;  /* 0x0000002c0a277207 */ /* 0x042fe20006000000 */
[----:B------:R0:W-:Y:S04]  /*c280*/  STL [R1+0xf0], R36 ;  /* 0x0000f02401007387 */ /* 0x0001e80000100800 */
[----:B------:R-:W-:Y:S04]  /*c290*/  STL [R1+0xf8], R40 ;  /* 0x0000f82801007387 */ /* 0x000fe80000100800 */
[----:B------:R1:W-:Y:S01]  /*c2a0*/  STL [R1+0x340], R39 ;  /* 0x0003402701007387 */ /* 0x0003e20000100800 */
[----:B0-----:R-:W-:-:S02]  /*c2b0*/  SEL R36, R10, R0, !P4 ;  /* 0x000000000a247207 */ /* 0x001fc40006000000 */
[----:B-1----:R-:W-:-:S05]  /*c2c0*/  SEL R39, R10, R57, !P4 ;  /* 0x000000390a277207 */ /* 0x002fca0006000000 */
[----:B------:R-:W-:Y:S01]  /*c2d0*/  STL [R1], R39 ;  /* 0x0000002701007387 */ /* 0x000fe20000100800 */
[C---:B------:R-:W-:Y:S02]  /*c2e0*/  SEL R71, R10.reuse, R71, !P4 ;  /* 0x000000470a477207 */ /* 0x040fe40006000000 */
[C---:B------:R-:W-:Y:S02]  /*c2f0*/  SEL R61, R10.reuse, R61, !P4 ;  /* 0x0000003d0a3d7207 */ /* 0x040fe40006000000 */
[C---:B------:R-:W-:Y:S02]  /*c300*/  SEL R42, R10.reuse, R42, !P4 ;  /* 0x0000002a0a2a7207 */ /* 0x040fe40006000000 */
[C---:B------:R-:W-:Y:S02]  /*c310*/  SEL R30, R10.reuse, R30, !P4 ;  /* 0x0000001e0a1e7207 */ /* 0x040fe40006000000 */
[----:B--2---:R-:W-:-:S05]  /*c320*/  SEL R0, R10, R92, !P4 ;  /* 0x0000005c0a007207 */ /* 0x004fca0006000000 */
[----:B------:R0:W-:Y:S02]  /*c330*/  STL [R1+0x304], R0 ;  /* 0x0003040001007387 */ /* 0x0001e40000100800 */
[----:B0-----:R-:W-:-:S05]  /*c340*/  SEL R0, R10, R85, !P4 ;  /* 0x000000550a007207 */ /* 0x001fca0006000000 */
[----:B------:R0:W-:Y:S02]  /*c350*/  STL [R1+0x300], R0 ;  /* 0x0003000001007387 */ /* 0x0001e40000100800 */
[----:B0-----:R-:W-:-:S05]  /*c360*/  SEL R0, R10, R79, !P4 ;  /* 0x0000004f0a007207 */ /* 0x001fca0006000000 */
[----:B------:R0:W-:Y:S04]  /*c370*/  STL [R1+0x714], R0 ;  /* 0x0007140001007387 */ /* 0x0001e80000100800 */
[----:B------:R-:W-:Y:S01]  /*c380*/  STL [R1+0x284], R71 ;  /* 0x0002844701007387 */ /* 0x000fe20000100800 */
[----:B0-----:R-:W-:-:S05]  /*c390*/  SEL R0, R10, R70, !P4 ;  /* 0x000000460a007207 */ /* 0x001fca0006000000 */
[----:B------:R0:W-:Y:S04]  /*c3a0*/  STL [R1+0x710], R0 ;  /* 0x0007100001007387 */ /* 0x0001e80000100800 */
[----:B------:R-:W-:Y:S01]  /*c3b0*/  STL [R1+0x280], R61 ;  /* 0x0002803d01007387 */ /* 0x000fe20000100800 */
[----:B0-----:R-:W-:-:S05]  /*c3c0*/  SEL R0, R10, R60, !P4 ;  /* 0x0000003c0a007207 */ /* 0x001fca0006000000 */
[----:B------:R0:W-:Y:S01]  /*c3d0*/  STL [R1+0x3f0], R0 ;  /* 0x0003f00001007387 */ /* 0x0001e20000100800 */
[C---:B------:R-:W-:Y:S02]  /*c3e0*/  SEL R39, R10.reuse, R91, !P4 ;  /* 0x0000005b0a277207 */ /* 0x040fe40006000000 */
[C---:B------:R-:W-:Y:S01]  /*c3f0*/  SEL R91, R10.reuse, R80, !P4 ;  /* 0x000000500a5b7207 */ /* 0x040fe20006000000 */
[----:B------:R-:W-:Y:S01]  /*c400*/  STL [R1+0x244], R42 ;  /* 0x0002442a01007387 */ /* 0x000fe20000100800 */
[C---:B------:R-:W-:Y:S02]  /*c410*/  SEL R80, R10.reuse, R31, !P4 ;  /* 0x0000001f0a507207 */ /* 0x040fe40006000000 */
[----:B0-----:R-:W-:-:S05]  /*c420*/  SEL R0, R10, R38, !P4 ;  /* 0x000000260a007207 */ /* 0x001fca0006000000 */
[----:B------:R0:W-:Y:S04]  /*c430*/  STL [R1+0x3c0], R0 ;  /* 0x0003c00001007387 */ /* 0x0001e80000100800 */
[----:B------:R-:W2:Y:S01]  /*c440*/  LDL.LU R31, [R1+0x1d8] ;  /* 0x0001d800011f7983 */ /* 0x000ea20000300800 */
[C---:B------:R-:W-:Y:S02]  /*c450*/  SEL R79, R10.reuse, R25, !P4 ;  /* 0x000000190a4f7207 */ /* 0x040fe40006000000 */
[C---:B0-----:R-:W-:Y:S01]  /*c460*/  SEL R0, R10.reuse, R29, !P4 ;  /* 0x0000001d0a007207 */ /* 0x041fe20006000000 */
[----:B------:R-:W-:Y:S01]  /*c470*/  STL [R1+0x240], R30 ;  /* 0x0002401e01007387 */ /* 0x000fe20000100800 */
[----:B------:R-:W-:-:S03]  /*c480*/  SEL R25, R10, R24, !P4 ;  /* 0x000000180a197207 */ /* 0x000fc60006000000 */
[----:B------:R0:W-:Y:S04]  /*c490*/  STL [R1+0x3bc], R0 ;  /* 0x0003bc0001007387 */ /* 0x0001e80000100800 */
[----:B------:R-:W3:Y:S01]  /*c4a0*/  LDL.LU R24, [R1+0x1e0] ;  /* 0x0001e00001187983 */ /* 0x000ee20000300800 */
[----:B0-----:R-:W-:-:S03]  /*c4b0*/  SEL R0, R10, R23, !P4 ;  /* 0x000000170a007207 */ /* 0x001fc60006000000 */
[----:B------:R0:W-:Y:S04]  /*c4c0*/  STL [R1+0x10], R25 ;  /* 0x0000101901007387 */ /* 0x0001e80000100800 */
[----:B------:R1:W-:Y:S04]  /*c4d0*/  STL [R1+0x3ec], R0 ;  /* 0x0003ec0001007387 */ /* 0x0003e80000100800 */
[----:B0-----:R-:W4:Y:S01]  /*c4e0*/  LDL.LU R25, [R1+0x1dc] ;  /* 0x0001dc0001197983 */ /* 0x001f220000300800 */
[C---:B------:R-:W-:Y:S02]  /*c4f0*/  SEL R18, R10.reuse, R18, !P4 ;  /* 0x000000120a127207 */ /* 0x040fe40006000000 */
[----:B-1----:R-:W-:-:S03]  /*c500*/  SEL R0, R10, R17, !P4 ;  /* 0x000000110a007207 */ /* 0x002fc60006000000 */
[----:B------:R-:W-:Y:S01]  /*c510*/  STL [R1+0xc], R18 ;  /* 0x00000c1201007387 */ /* 0x000fe20000100800 */
[----:B------:R-:W-:-:S03]  /*c520*/  SEL R70, R10, R63, !P4 ;  /* 0x0000003f0a467207 */ /* 0x000fc60006000000 */
[----:B------:R0:W-:Y:S01]  /*c530*/  STL [R1+0x420], R0 ;  /* 0x0004200001007387 */ /* 0x0001e20000100800 */
[C---:B------:R-:W-:Y:S02]  /*c540*/  SEL R63, R10.reuse, R26, !P4 ;  /* 0x0000001a0a3f7207 */ /* 0x040fe40006000000 */
[C---:B------:R-:W-:Y:S01]  /*c550*/  SEL R42, R10.reuse, R27, !P4 ;  /* 0x0000001b0a2a7207 */ /* 0x040fe20006000000 */
[----:B------:R-:W4:Y:S04]  /*c560*/  LDL.LU R26, [R1+0x21c] ;  /* 0x00021c00011a7983 */ /* 0x000f280000300800 */
[----:B------:R-:W4:Y:S01]  /*c570*/  LDL.LU R27, [R1+0x218] ;  /* 0x00021800011b7983 */ /* 0x000f220000300800 */
[C---:B0-----:R-:W-:Y:S01]  /*c580*/  SEL R0, R10.reuse, R12, !P4 ;  /* 0x0000000c0a007207 */ /* 0x041fe20006000000 */
[----:B------:R-:W0:Y:S04]  /*c590*/  S2R R30, SR_TID.X ;  /* 0x00000000001e7919 */ /* 0x000e280000002100 */
[----:B------:R-:W-:Y:S04]  /*c5a0*/  STL [R1+0x8], R0 ;  /* 0x0000080001007387 */ /* 0x000fe80000100800 */
[----:B------:R-:W4:Y:S01]  /*c5b0*/  LDL.LU R29, [R1+0x29c] ;  /* 0x00029c00011d7983 */ /* 0x000f220000300800 */
[----:B------:R-:W-:Y:S01]  /*c5c0*/  SEL R4, R10, R4, !P4 ;  /* 0x000000040a047207 */ /* 0x000fe20006000000 */
[----:B------:R-:W-:Y:S01]  /*c5d0*/  @!P0 IMAD.MOV R6, RZ, RZ, -R6 ;  /* 0x000000ffff068224 */ /* 0x000fe200078e0a06 */
[----:B------:R-:W-:-:S04]  /*c5e0*/  @!UP2 UIADD3 UR4, UPT, UPT, -UR6, 0x100000, URZ ;  /* 0x001000000604a890 */ /* 0x000fc8000fffe1ff */
[----:B------:R-:W-:Y:S02]  /*c5f0*/  @!UP2 USHF.L.U32 UR5, UR4, 0xb, URZ ;  /* 0x0000000b0405a899 */ /* 0x000fe400080006ff */
[----:B------:R-:W-:Y:S01]  /*c600*/  @!UP2 USHF.L.U32 UR4, UR4, 0x1, URZ ;  /* 0x000000010404a899 */ /* 0x000fe200080006ff */
[----:B------:R-:W-:Y:S01]  /*c610*/  IMAD R4, R4, UR14, RZ ;  /* 0x0000000e04047c24 */ /* 0x000fe2000f8e02ff */
[C---:B------:R-:W-:Y:S02]  /*c620*/  SEL R71, R10.reuse, R6, !P4 ;  /* 0x000000060a477207 */ /* 0x040fe40006000000 */
[----:B------:R-:W-:Y:S02]  /*c630*/  SEL R40, R10, R84, !P4 ;  /* 0x000000540a287207 */ /* 0x000fe40006000000 */
[----:B------:R-:W-:Y:S02]  /*c640*/  IADD3 R6, P0, PT, R4, R3, RZ ;  /* 0x0000000304067210 */ /* 0x000fe40007f1e0ff */
[C---:B------:R-:W-:Y:S01]  /*c650*/  SEL R84, R10.reuse, R62, !P4 ;  /* 0x0000003e0a547207 */ /* 0x040fe20006000000 */
[----:B------:R-:W-:Y:S01]  /*c660*/  VOTEU.ALL UP1, P2 ;  /* 0x0000000000ff7886 */ /* 0x000fe20001020000 */
[----:B------:R-:W-:-:S02]  /*c670*/  SEL R62, R10, R20, !P4 ;  /* 0x000000140a3e7207 */ /* 0x000fc40006000000 */
[----:B------:R-:W-:Y:S02]  /*c680*/  SEL R20, R10, R7, !P4 ;  /* 0x000000070a147207 */ /* 0x000fe40006000000 */
[----:B------:R-:W-:Y:S01]  /*c690*/  LEA.HI.X.SX32 R7, R4, R2, 0x1, P0 ;  /* 0x0000000204077211 */ /* 0x000fe200000f0eff */
[----:B------:R1:W1:Y:S01]  /*c6a0*/  @!UP1 SYNCS.EXCH.64 URZ, [UR10+0xc008], UR4 ;  /* 0x00c008040aff95b2 */ /* 0x0002620008000100 */
[----:B0-----:R-:W-:Y:S02]  /*c6b0*/  LOP3.LUT R23, R30, 0x7f, RZ, 0xc0, !PT ;  /* 0x0000007f1e177812 */ /* 0x001fe400078ec0ff */
[----:B------:R-:W4:Y:S04]  /*c6c0*/  LDL.LU R30, [R1+0x258] ;  /* 0x00025800011e7983 */ /* 0x000f280000300800 */
[----:B------:R-:W-:Y:S04]  /*c6d0*/  STL [R1+0x154], R6 ;  /* 0x0001540601007387 */ /* 0x000fe80000100800 */
[----:B------:R-:W-:Y:S01]  /*c6e0*/  STL [R1+0x150], R7 ;  /* 0x0001500701007387 */ /* 0x000fe20000100800 */
[----:B------:R-:W-:Y:S01]  /*c6f0*/  @!P6 IMAD.MOV R5, RZ, RZ, -R5 ;  /* 0x000000ffff05e224 */ /* 0x000fe200078e0a05 */
[----:B------:R-:W-:-:S02]  /*c700*/  SEL R32, R10, R32, !P4 ;  /* 0x000000200a207207 */ /* 0x000fc40006000000 */
[----:B--2---:R0:W-:Y:S04]  /*c710*/  STS.U8 [R23+UR10+0x8000], R31 ;  /* 0x0080001f17007988 */ /* 0x0041e8000800000a */
[----:B0-----:R-:W2:Y:S04]  /*c720*/  LDL.LU R31, [R1+0x2dc] ;  /* 0x0002dc00011f7983 */ /* 0x001ea80000300800 */
[----:B---3--:R0:W-:Y:S04]  /*c730*/  STS.U8 [R23+UR10+0x8200], R24 ;  /* 0x0082001817007988 */ /* 0x0081e8000800000a */
[----:B0-----:R-:W3:Y:S01]  /*c740*/  LDL.LU R24, [R1+0x25c] ;  /* 0x00025c0001187983 */ /* 0x001ee20000300800 */
[----:B------:R-:W-:-:S02]  /*c750*/  SEL R57, R10, R90, !P4 ;  /* 0x0000005a0a397207 */ /* 0x000fc40006000000 */
[----:B------:R-:W-:Y:S02]  /*c760*/  SEL R90, R10, R5, !P4 ;  /* 0x000000050a5a7207 */ /* 0x000fe40006000000 */
[----:B------:R-:W-:Y:S01]  /*c770*/  PRMT R5, RZ, 0x7610, R5 ;  /* 0x00007610ff057816 */ /* 0x000fe20000000005 */
[----:B------:R-:W-:-:S05]  /*c780*/  IMAD R4, R32, UR14, RZ ;  /* 0x0000000e20047c24 */ /* 0x000fca000f8e02ff */
[----:B------:R0:W3:Y:S02]  /*c790*/  @P3 LDG.E.U8 R5, desc[UR22][R6.64] ;  /* 0x0000001606053981 */ /* 0x0000e4000c1e1100 */
[----:B0-----:R-:W-:-:S04]  /*c7a0*/  IADD3 R6, P0, PT, R4, R3, RZ ;  /* 0x0000000304067210 */ /* 0x001fc80007f1e0ff */
[----:B------:R-:W-:Y:S01]  /*c7b0*/  LEA.HI.X.SX32 R7, R4, R2, 0x1, P0 ;  /* 0x0000000204077211 */ /* 0x000fe200000f0eff */
[----:B------:R-:W-:Y:S04]  /*c7c0*/  STL [R1+0x19c], R6 ;  /* 0x00019c0601007387 */ /* 0x000fe80000100800 */
[----:B----4-:R0:W-:Y:S04]  /*c7d0*/  STS.U8 [R23+UR10+0x8400], R25 ;  /* 0x0084001917007988 */ /* 0x0101e8000800000a */
[----:B------:R-:W-:Y:S04]  /*c7e0*/  STL [R1+0x198], R7 ;  /* 0x0001980701007387 */ /* 0x000fe80000100800 */
[----:B0-----:R-:W4:Y:S01]  /*c7f0*/  LDL.LU R25, [R1+0x31c] ;  /* 0x00031c0001197983 */ /* 0x001f220000300800 */
[----:B------:R-:W-:Y:S01]  /*c800*/  PRMT R4, RZ, 0x7610, R4 ;  /* 0x00007610ff047816 */ /* 0x000fe20000000004 */
[----:B------:R-:W-:-:S05]  /*c810*/  @!P5 IMAD.MOV R8, RZ, RZ, -R8 ;  /* 0x000000ffff08d224 */ /* 0x000fca00078e0a08 */
[----:B------:R0:W4:Y:S01]  /*c820*/  @P3 LDG.E.U8 R4, desc[UR22][R6.64] ;  /* 0x0000001606043981 */ /* 0x000122000c1e1100 */
[----:B------:R-:W-:Y:S01]  /*c830*/  @!P1 IMAD.MOV R9, RZ, RZ, -R9 ;  /* 0x000000ffff099224 */ /* 0x000fe200078e0a09 */
[----:B------:R-:W-:Y:S01]  /*c840*/  SEL R60, R10, R8, !P4 ;  /* 0x000000080a3c7207 */ /* 0x000fe20006000000 */
[----:B0-----:R-:W-:-:S03]  /*c850*/  IMAD R6, R33, UR14, RZ ;  /* 0x0000000e21067c24 */ /* 0x001fc6000f8e02ff */
[----:B------:R-:W-:Y:S02]  /*c860*/  SEL R38, R10, R9, !P4 ;  /* 0x000000090a267207 */ /* 0x000fe40006000000 */
[C---:B------:R-:W-:Y:S01]  /*c870*/  IADD3 R8, P0, PT, R6.reuse, R3, RZ ;  /* 0x0000000306087210 */ /* 0x040fe20007f1e0ff */
[----:B------:R0:W-:Y:S03]  /*c880*/  STS.U8 [R23+UR10+0x8600], R26 ;  /* 0x0086001a17007988 */ /* 0x0001e6000800000a */
[----:B------:R-:W-:Y:S01]  /*c890*/  LEA.HI.X.SX32 R9, R6, R2, 0x1, P0 ;  /* 0x0000000206097211 */ /* 0x000fe200000f0eff */
[----:B------:R-:W-:Y:S04]  /*c8a0*/  STS.U8 [R23+UR10+0x8800], R27 ;  /* 0x0088001b17007988 */ /* 0x000fe8000800000a */
[----:B------:R1:W-:Y:S04]  /*c8b0*/  STS.U8 [R23+UR10+0x8a00], R29 ;  /* 0x008a001d17007988 */ /* 0x0003e8000800000a */
[----:B0-----:R-:W4:Y:S04]  /*c8c0*/  LDL.LU R26, [R1+0x298] ;  /* 0x00029800011a7983 */ /* 0x001f280000300800 */
[----:B------:R0:W-:Y:S04]  /*c8d0*/  STL [R1+0x1dc], R8 ;  /* 0x0001dc0801007387 */ /* 0x0001e80000100800 */
[----:B------:R0:W-:Y:S04]  /*c8e0*/  STL [R1+0x1d8], R9 ;  /* 0x0001d80901007387 */ /* 0x0001e80000100800 */
[----:B-1----:R-:W4:Y:S01]  /*c8f0*/  LDL.LU R29, [R1+0x374] ;  /* 0x00037400011d7983 */ /* 0x002f220000300800 */
[----:B------:R-:W-:Y:S01]  /*c900*/  PRMT R7, RZ, 0x7610, R7 ;  /* 0x00007610ff077816 */ /* 0x000fe20000000007 */
[----:B------:R-:W-:-:S02]  /*c910*/  IMAD R6, R36, UR14, RZ ;  /* 0x0000000e24067c24 */ /* 0x000fc4000f8e02ff */
[----:B------:R-:W4:Y:S04]  /*c920*/  LDL.LU R27, [R1+0x2d8] ;  /* 0x0002d800011b7983 */ /* 0x000f280000300800 */
[----:B------:R0:W4:Y:S02]  /*c930*/  @P3 LDG.E.U8 R7, desc[UR22][R8.64] ;  /* 0x0000001608073981 */ /* 0x000124000c1e1100 */
[----:B0-----:R-:W-:-:S04]  /*c940*/  IADD3 R8, P0, PT, R6, R3, RZ ;  /* 0x0000000306087210 */ /* 0x001fc80007f1e0ff */
[----:B------:R-:W-:Y:S01]  /*c950*/  LEA.HI.X.SX32 R9, R6, R2, 0x1, P0 ;  /* 0x0000000206097211 */ /* 0x000fe200000f0eff */
[----:B------:R-:W-:Y:S04]  /*c960*/  STL [R1+0x21c], R8 ;  /* 0x00021c0801007387 */ /* 0x000fe80000100800 */
[----:B------:R0:W-:Y:S04]  /*c970*/  STS.U8 [R23+UR10+0x8c00], R30 ;  /* 0x008c001e17007988 */ /* 0x0001e8000800000a */
[----:B------:R-:W-:Y:S04]  /*c980*/  STL [R1+0x218], R9 ;  /* 0x0002180901007387 */ /* 0x000fe80000100800 */
[----:B0-----:R-:W4:Y:S04]  /*c990*/  LDL.LU R30, [R1+0x378] ;  /* 0x00037800011e7983 */ /* 0x001f280000300800 */
[----:B--2---:R0:W-:Y:S04]  /*c9a0*/  STS.U8 [R23+UR10+0x8e00], R31 ;  /* 0x008e001f17007988 */ /* 0x0041e8000800000a */
[----:B0-----:R-:W2:Y:S04]  /*c9b0*/  LDL.LU R31, [R1+0x318] ;  /* 0x00031800011f7983 */ /* 0x001ea80000300800 */
[----:B---3--:R0:W-:Y:S02]  /*c9c0*/  STS.U8 [R23+UR10+0x9000], R24 ;  /* 0x0090001817007988 */ /* 0x0081e4000800000a */
[----:B0-----:R-:W0:Y:S01]  /*c9d0*/  S2R R23, SR_TID.X ;  /* 0x0000000000177919 */ /* 0x001e220000002100 */
[----:B------:R-:W-:-:S02]  /*c9e0*/  PRMT R6, RZ, 0x7610, R6 ;  /* 0x00007610ff067816 */ /* 0x000fc40000000006 */
[C---:B------:R-:W-:Y:S02]  /*c9f0*/  SEL R92, R10.reuse, R87, !P4 ;  /* 0x000000570a5c7207 */ /* 0x040fe40006000000 */
[C---:B------:R-:W-:Y:S02]  /*ca00*/  SEL R87, R10.reuse, R81, !P4 ;  /* 0x000000510a577207 */ /* 0x040fe40006000000 */
[----:B------:R1:W3:Y:S01]  /*ca10*/  @P3 LDG.E.U8 R6, desc[UR22][R8.64] ;  /* 0x0000001608063981 */ /* 0x0002e2000c1e1100 */
[C---:B------:R-:W-:Y:S02]  /*ca20*/  SEL R44, R10.reuse, R69, !P4 ;  /* 0x000000450a2c7207 */ /* 0x040fe40006000000 */
[C---:B------:R-:W-:Y:S02]  /*ca30*/  SEL R69, R10.reuse, R49, !P4 ;  /* 0x000000310a457207 */ /* 0x040fe40006000000 */
[C---:B------:R-:W-:Y:S02]  /*ca40*/  SEL R81, R10.reuse, R43, !P4 ;  /* 0x0000002b0a517207 */ /* 0x040fe40006000000 */
[C---:B------:R-:W-:Y:S01]  /*ca50*/  SEL R41, R10.reuse, R77, !P4 ;  /* 0x0000004d0a297207 */ /* 0x040fe20006000000 */
[----:B-1----:R-:W-:Y:S01]  /*ca60*/  IMAD R8, R39, UR14, RZ ;  /* 0x0000000e27087c24 */ /* 0x002fe2000f8e02ff */
[----:B------:R-:W-:-:S02]  /*ca70*/  SEL R85, R10, R72, !P4 ;  /* 0x000000480a557207 */ /* 0x000fc40006000000 */
[C---:B------:R-:W-:Y:S02]  /*ca80*/  SEL R43, R10.reuse, R35, !P4 ;  /* 0x000000230a2b7207 */ /* 0x040fe40006000000 */
[C---:B------:R-:W-:Y:S02]  /*ca90*/  SEL R49, R10.reuse, R34, !P4 ;  /* 0x000000220a317207 */ /* 0x040fe40006000000 */
[C---:B------:R-:W-:Y:S02]  /*caa0*/  SEL R58, R10.reuse, R58, !P4 ;  /* 0x0000003a0a3a7207 */ /* 0x040fe40006000000 */
[C---:B------:R-:W-:Y:S02]  /*cab0*/  SEL R54, R10.reuse, R54, !P4 ;  /* 0x000000360a367207 */ /* 0x040fe40006000000 */
[C---:B------:R-:W-:Y:S02]  /*cac0*/  SEL R46, R10.reuse, R46, !P4 ;  /* 0x0000002e0a2e7207 */ /* 0x040fe40006000000 */
        /* <DEDUP_REMOVED lines=28> */
[----:B------:R-:W-:Y:S02]  /*cc90*/  SEL R0, R10, R11, !P4 ;  /* 0x0000000b0a007207 */ /* 0x000fe40006000000 */
[----:B------:R-:W-:-:S04]  /*cca0*/  IADD3 R10, P0, PT, R8, R3, RZ ;  /* 0x00000003080a7210 */ /* 0x000fc80007f1e0ff */
[----:B------:R-:W-:Y:S01]  /*ccb0*/  LEA.HI.X.SX32 R11, R8, R2, 0x1, P0 ;  /* 0x00000002080b7211 */ /* 0x000fe200000f0eff */
[----:B------:R-:W-:Y:S01]  /*ccc0*/  IMAD R8, R40, UR14, RZ ;  /* 0x0000000e28087c24 */ /* 0x000fe2000f8e02ff */
[----:B------:R-:W-:Y:S01]  /*ccd0*/  STL [R1+0x25c], R10 ;  /* 0x00025c0a01007387 */ /* 0x000fe20000100800 */
[----:B0-----:R-:W-:-:S03]  /*cce0*/  LOP3.LUT R40, R23, 0x7f, RZ, 0xc0, !PT ;  /* 0x0000007f17287812 */ /* 0x001fc600078ec0ff */
[----:B------:R-:W-:Y:S04]  /*ccf0*/  STL [R1+0x258], R11 ;  /* 0x0002580b01007387 */ /* 0x000fe80000100800 */
[----:B------:R-:W3:Y:S04]  /*cd00*/  LDL.LU R24, [R1+0x358] ;  /* 0x0003580001187983 */ /* 0x000ee80000300800 */
[----:B----4-:R0:W-:Y:S04]  /*cd10*/  STS.U8 [R40+UR10+0x9200], R25 ;  /* 0x0092001928007988 */ /* 0x0101e8000800000a */
[----:B0-----:R-:W4:Y:S01]  /*cd20*/  LDL.LU R25, [R1+0x35c] ;  /* 0x00035c0001197983 */ /* 0x001f220000300800 */
[----:B------:R-:W-:-:S06]  /*cd30*/  PRMT R9, RZ, 0x7610, R9 ;  /* 0x00007610ff097816 */ /* 0x000fcc0000000009 */
[----:B------:R0:W4:Y:S04]  /*cd40*/  @P3 LDG.E.U8 R9, desc[UR22][R10.64] ;  /* 0x000000160a093981 */ /* 0x000128000c1e1100 */
[----:B------:R1:W-:Y:S01]  /*cd50*/  STS.U8 [R40+UR10+0x9400], R26 ;  /* 0x0094001a28007988 */ /* 0x0003e2000800000a */
[----:B0-----:R-:W-:-:S04]  /*cd60*/  IADD3 R10, P0, PT, R8, R3, RZ ;  /* 0x00000003080a7210 */ /* 0x001fc80007f1e0ff */
[----:B------:R-:W-:Y:S01]  /*cd70*/  LEA.HI.X.SX32 R11, R8, R2, 0x1, P0 ;  /* 0x00000002080b7211 */ /* 0x000fe200000f0eff */
[----:B-1----:R-:W4:Y:S04]  /*cd80*/  LDL.LU R26, [R1+0x2fc] ;  /* 0x0002fc00011a7983 */ /* 0x002f280000300800 */
[----:B------:R-:W-:Y:S04]  /*cd90*/  STL [R1+0x29c], R10 ;  /* 0x00029c0a01007387 */ /* 0x000fe80000100800 */
[----:B------:R-:W-:Y:S04]  /*cda0*/  STL [R1+0x298], R11 ;  /* 0x0002980b01007387 */ /* 0x000fe80000100800 */
[----:B------:R0:W-:Y:S04]  /*cdb0*/  STS.U8 [R40+UR10+0x9600], R29 ;  /* 0x0096001d28007988 */ /* 0x0001e8000800000a */
[----:B0-----:R-:W4:Y:S01]  /*cdc0*/  LDL.LU R29, [R1+0x368] ;  /* 0x00036800011d7983 */ /* 0x001f220000300800 */
[----:B------:R-:W-:-:S06]  /*cdd0*/  PRMT R8, RZ, 0x7610, R8 ;  /* 0x00007610ff087816 */ /* 0x000fcc0000000008 */
[----:B------:R0:W4:Y:S02]  /*cde0*/  @P3 LDG.E.U8 R8, desc[UR22][R10.64] ;  /* 0x000000160a083981 */ /* 0x000124000c1e1100 */
[----:B0-----:R-:W-:Y:S02]  /*cdf0*/  IMAD R10, R41, UR14, RZ ;  /* 0x0000000e290a7c24 */ /* 0x001fe4000f8e02ff */
[----:B------:R0:W-:Y:S03]  /*ce00*/  STS.U8 [R40+UR10+0x9800], R27 ;  /* 0x0098001b28007988 */ /* 0x0001e6000800000a */
[----:B------:R-:W-:-:S04]  /*ce10*/  IADD3 R12, P0, PT, R10, R3, RZ ;  /* 0x000000030a0c7210 */ /* 0x000fc80007f1e0ff */
[----:B------:R-:W-:Y:S01]  /*ce20*/  LEA.HI.X.SX32 R13, R10, R2, 0x1, P0 ;  /* 0x000000020a0d7211 */ /* 0x000fe200000f0eff */
[----:B0-----:R-:W4:Y:S04]  /*ce30*/  LDL.LU R27, [R1+0x2f4] ;  /* 0x0002f400011b7983 */ /* 0x001f280000300800 */
[----:B------:R-:W-:Y:S04]  /*ce40*/  STL [R1+0x2dc], R12 ;  /* 0x0002dc0c01007387 */ /* 0x000fe80000100800 */
[----:B------:R-:W-:Y:S04]  /*ce50*/  STL [R1+0x2d8], R13 ;  /* 0x0002d80d01007387 */ /* 0x000fe80000100800 */
[----:B------:R0:W-:Y:S04]  /*ce60*/  STS.U8 [R40+UR10+0x9a00], R30 ;  /* 0x009a001e28007988 */ /* 0x0001e8000800000a */
[----:B0-----:R-:W4:Y:S04]  /*ce70*/  LDL.LU R30, [R1+0x338] ;  /* 0x00033800011e7983 */ /* 0x001f280000300800 */
[----:B--2---:R0:W-:Y:S04]  /*ce80*/  STS.U8 [R40+UR10+0x9c00], R31 ;  /* 0x009c001f28007988 */ /* 0x0041e8000800000a */
[----:B0-----:R-:W2:Y:S01]  /*ce90*/  LDL.LU R31, [R1+0x334] ;  /* 0x00033400011f7983 */ /* 0x001ea20000300800 */
[----:B------:R-:W-:Y:S01]  /*cea0*/  PRMT R11, RZ, 0x7610, R11 ;  /* 0x00007610ff0b7816 */ /* 0x000fe2000000000b */
[----:B------:R-:W-:-:S05]  /*ceb0*/  IMAD R10, R44, UR14, RZ ;  /* 0x0000000e2c0a7c24 */ /* 0x000fca000f8e02ff */
[----:B------:R0:W2:Y:S01]  /*cec0*/  @P3 LDG.E.U8 R11, desc[UR22][R12.64] ;  /* 0x000000160c0b3981 */ /* 0x0000a2000c1e1100 */
[----:B------:R-:W-:Y:S02]  /*ced0*/  LOP3.LUT R23, R40, 0x10, RZ, 0x3c, !PT ;  /* 0x0000001028177812 */ /* 0x000fe400078e3cff */
[----:B0-----:R-:W-:-:S04]  /*cee0*/  IADD3 R12, P0, PT, R10, R3, RZ ;  /* 0x000000030a0c7210 */ /* 0x001fc80007f1e0ff */
[----:B------:R-:W-:Y:S01]  /*cef0*/  LEA.HI.X.SX32 R13, R10, R2, 0x1, P0 ;  /* 0x000000020a0d7211 */ /* 0x000fe200000f0eff */
[----:B------:R0:W-:Y:S04]  /*cf00*/  STL [R1+0x31c], R12 ;  /* 0x00031c0c01007387 */ /* 0x0001e80000100800 */
[----:B------:R1:W-:Y:S01]  /*cf10*/  STL [R1+0x318], R13 ;  /* 0x0003180d01007387 */ /* 0x0003e20000100800 */
[----:B------:R-:W-:-:S06]  /*cf20*/  PRMT R10, RZ, 0x7610, R10 ;  /* 0x00007610ff0a7816 */ /* 0x000fcc000000000a */
[----:B------:R0:W2:Y:S02]  /*cf30*/  @P3 LDG.E.U8 R10, desc[UR22][R12.64] ;  /* 0x000000160c0a3981 */ /* 0x0000a4000c1e1100 */
[----:B0-----:R-:W-:-:S05]  /*cf40*/  IMAD R12, R51, UR14, RZ ;  /* 0x0000000e330c7c24 */ /* 0x001fca000f8e02ff */
[----:B------:R-:W-:-:S04]  /*cf50*/  IADD3 R14, P0, PT, R12, R3, RZ ;  /* 0x000000030c0e7210 */ /* 0x000fc80007f1e0ff */
[----:B------:R-:W-:Y:S02]  /*cf60*/  LEA.HI.X.SX32 R15, R12, R2, 0x1, P0 ;  /* 0x000000020c0f7211 */ /* 0x000fe400000f0eff */
[----:B-1----:R-:W-:Y:S01]  /*cf70*/  PRMT R13, RZ, 0x7610, R13 ;  /* 0x00007610ff0d7816 */ /* 0x002fe2000000000d */
[----:B------:R-:W-:-:S05]  /*cf80*/  IMAD R12, R37, UR14, RZ ;  /* 0x0000000e250c7c24 */ /* 0x000fca000f8e02ff */
[----:B------:R0:W2:Y:S04]  /*cf90*/  @P3 LDG.E.U8 R13, desc[UR22][R14.64] ;  /* 0x000000160e0d3981 */ /* 0x0000a8000c1e1100 */
[----:B---3--:R1:W-:Y:S04]  /*cfa0*/  STS.U8 [R40+UR10+0x9e00], R24 ;  /* 0x009e001828007988 */ /* 0x0083e8000800000a */
[----:B-1----:R-:W3:Y:S04]  /*cfb0*/  LDL.LU R24, [R1+0x364] ;  /* 0x0003640001187983 */ /* 0x002ee80000300800 */
[----:B----4-:R1:W-:Y:S04]  /*cfc0*/  STS.U8 [R23+UR10+0x8080], R25 ;  /* 0x0080801917007988 */ /* 0x0103e8000800000a */
[----:B-1----:R-:W4:Y:S04]  /*cfd0*/  LDL.LU R25, [R1+0x2e8] ;  /* 0x0002e80001197983 */ /* 0x002f280000300800 */
[----:B------:R0:W-:Y:S04]  /*cfe0*/  STL [R1+0x35c], R14 ;  /* 0x00035c0e01007387 */ /* 0x0001e80000100800 */
[----:B------:R-:W-:Y:S04]  /*cff0*/  STL [R1+0x358], R15 ;  /* 0x0003580f01007387 */ /* 0x000fe80000100800 */
[----:B------:R-:W-:Y:S04]  /*d000*/  STS.U8 [R23+UR10+0x8280], R26 ;  /* 0x0082801a17007988 */ /* 0x000fe8000800000a */
[----:B------:R-:W4:Y:S01]  /*d010*/  LDL.LU R21, [R1+0x370] ;  /* 0x0003700001157983 */ /* 0x000f220000300800 */
[----:B0-----:R-:W-:-:S03]  /*d020*/  IADD3 R14, P0, PT, R12, R3, RZ ;  /* 0x000000030c0e7210 */ /* 0x001fc60007f1e0ff */
[----:B------:R0:W-:Y:S04]  /*d030*/  STS.U8 [R23+UR10+0x8480], R29 ;  /* 0x0084801d17007988 */ /* 0x0001e8000800000a */
[----:B0-----:R-:W4:Y:S01]  /*d040*/  LDL.LU R29, [R1+0x2bc] ;  /* 0x0002bc00011d7983 */ /* 0x001f220000300800 */
[----:B------:R-:W-:Y:S02]  /*d050*/  LEA.HI.X.SX32 R15, R12, R2, 0x1, P0 ;  /* 0x000000020c0f7211 */ /* 0x000fe400000f0eff */
[----:B------:R-:W-:Y:S01]  /*d060*/  PRMT R12, RZ, 0x7610, R12 ;  /* 0x00007610ff0c7816 */ /* 0x000fe2000000000c */
[----:B------:R0:W-:Y:S05]  /*d070*/  STL [R1+0x398], R14 ;  /* 0x0003980e01007387 */ /* 0x0001ea0000100800 */
[----:B------:R0:W4:Y:S04]  /*d080*/  @P3 LDG.E.U8 R12, desc[UR22][R14.64] ;  /* 0x000000160e0c3981 */ /* 0x000128000c1e1100 */
[----:B------:R-:W-:Y:S04]  /*d090*/  STL [R1+0x394], R15 ;  /* 0x0003940f01007387 */ /* 0x000fe80000100800 */
[----:B------:R-:W4:Y:S01]  /*d0a0*/  LDL.LU R26, [R1+0x360] ;  /* 0x00036000011a7983 */ /* 0x000f220000300800 */
[----:B0-----:R-:W-:-:S03]  /*d0b0*/  IMAD R14, R28, UR14, RZ ;  /* 0x0000000e1c0e7c24 */ /* 0x001fc6000f8e02ff */
[----:B------:R0:W-:Y:S02]  /*d0c0*/  STS.U8 [R23+UR10+0x8680], R27 ;  /* 0x0086801b17007988 */ /* 0x0001e4000800000a */
        /* <DEDUP_REMOVED lines=11> */
[----:B------:R0:W2:Y:S02]  /*d180*/  @P3 LDG.E.U8 R15, desc[UR22][R16.64] ;  /* 0x00000016100f3981 */ /* 0x0000a4000c1e1100 */
[----:B0-----:R-:W-:-:S04]  /*d190*/  IADD3 R16, P0, PT, R14, R3, RZ ;  /* 0x000000030e107210 */ /* 0x001fc80007f1e0ff */
[----:B------:R-:W-:Y:S01]  /*d1a0*/  LEA.HI.X.SX32 R17, R14, R2, 0x1, P0 ;  /* 0x000000020e117211 */ /* 0x000fe200000f0eff */
[----:B------:R0:W-:Y:S04]  /*d1b0*/  STL [R1+0x3f8], R16 ;  /* 0x0003f81001007387 */ /* 0x0001e80000100800 */
[----:B------:R-:W-:Y:S01]  /*d1c0*/  STL [R1+0x3f4], R17 ;  /* 0x0003f41101007387 */ /* 0x000fe20000100800 */
[----:B------:R-:W-:-:S06]  /*d1d0*/  PRMT R14, RZ, 0x7610, R14 ;  /* 0x00007610ff0e7816 */ /* 0x000fcc000000000e */
[----:B------:R0:W2:Y:S02]  /*d1e0*/  @P3 LDG.E.U8 R14, desc[UR22][R16.64] ;  /* 0x00000016100e3981 */ /* 0x0000a4000c1e1100 */
[----:B0-----:R-:W-:Y:S02]  /*d1f0*/  IMAD R16, R18, UR14, RZ ;  /* 0x0000000e12107c24 */ /* 0x001fe4000f8e02ff */
[----:B---3--:R0:W-:Y:S04]  /*d200*/  STS.U8 [R23+UR10+0x8c80], R24 ;  /* 0x008c801817007988 */ /* 0x0081e8000800000a */
[----:B0-----:R-:W3:Y:S04]  /*d210*/  LDL.LU R24, [R1+0x36c] ;  /* 0x00036c0001187983 */ /* 0x001ee80000300800 */
[----:B----4-:R0:W-:Y:S04]  /*d220*/  STS.U8 [R23+UR10+0x8e80], R25 ;  /* 0x008e801917007988 */ /* 0x0101e8000800000a */
[----:B0-----:R-:W4:Y:S04]  /*d230*/  LDL.LU R25, [R1+0x220] ;  /* 0x0002200001197983 */ /* 0x001f280000300800 */
[----:B------:R-:W-:Y:S01]  /*d240*/  STS.U8 [R23+UR10+0x9080], R21 ;  /* 0x0090801517007988 */ /* 0x000fe2000800000a */
[----:B------:R-:W-:-:S02]  /*d250*/  IADD3 R18, P0, PT, R16, R3, RZ ;  /* 0x0000000310127210 */ /* 0x000fc40007f1e0ff */
[----:B------:R-:W-:Y:S02]  /*d260*/  PRMT R17, RZ, 0x7610, R17 ;  /* 0x00007610ff117816 */ /* 0x000fe40000000011 */
[----:B------:R-:W-:Y:S01]  /*d270*/  LEA.HI.X.SX32 R19, R16, R2, 0x1, P0 ;  /* 0x0000000210137211 */ /* 0x000fe200000f0eff */
[----:B------:R-:W-:-:S04]  /*d280*/  IMAD R16, R20, UR14, RZ ;  /* 0x0000000e14107c24 */ /* 0x000fc8000f8e02ff */
[----:B------:R0:W4:Y:S04]  /*d290*/  @P3 LDG.E.U8 R17, desc[UR22][R18.64] ;  /* 0x0000001612113981 */ /* 0x000128000c1e1100 */
[----:B------:R1:W-:Y:S04]  /*d2a0*/  STS.U8 [R23+UR10+0x9280], R29 ;  /* 0x0092801d17007988 */ /* 0x0003e8000800000a */
[----:B-1----:R-:W4:Y:S04]  /*d2b0*/  LDL.LU R29, [R1+0x324] ;  /* 0x00032400011d7983 */ /* 0x002f280000300800 */
[----:B------:R0:W-:Y:S04]  /*d2c0*/  STL [R1+0x428], R18 ;  /* 0x0004281201007387 */ /* 0x0001e80000100800 */
[----:B------:R1:W-:Y:S04]  /*d2d0*/  STL [R1+0x424], R19 ;  /* 0x0004241301007387 */ /* 0x0003e80000100800 */
[----:B------:R1:W-:Y:S01]  /*d2e0*/  STS.U8 [R23+UR10+0x9480], R26 ;  /* 0x0094801a17007988 */ /* 0x0003e2000800000a */
[----:B0-----:R-:W-:-:S04]  /*d2f0*/  IADD3 R18, P0, PT, R16, R3, RZ ;  /* 0x0000000310127210 */ /* 0x001fc80007f1e0ff */
[----:B-1----:R-:W-:Y:S01]  /*d300*/  LEA.HI.X.SX32 R19, R16, R2, 0x1, P0 ;  /* 0x0000000210137211 */ /* 0x002fe200000f0eff */
[----:B------:R-:W4:Y:S04]  /*d310*/  LDL.LU R26, [R1+0x2f8] ;  /* 0x0002f800011a7983 */ /* 0x000f280000300800 */
[----:B------:R0:W-:Y:S04]  /*d320*/  STS.U8 [R23+UR10+0x9680], R27 ;  /* 0x0096801b17007988 */ /* 0x0001e8000800000a */
[----:B0-----:R-:W4:Y:S04]  /*d330*/  LDL.LU R27, [R1+0x264] ;  /* 0x00026400011b7983 */ /* 0x001f280000300800 */
[----:B------:R-:W-:Y:S04]  /*d340*/  STL [R1+0x450], R18 ;  /* 0x0004501201007387 */ /* 0x000fe80000100800 */
[----:B------:R-:W-:Y:S04]  /*d350*/  STL [R1+0x44c], R19 ;  /* 0x00044c1301007387 */ /* 0x000fe80000100800 */
[----:B------:R0:W-:Y:S04]  /*d360*/  STS.U8 [R23+UR10+0x9880], R30 ;  /* 0x0098801e17007988 */ /* 0x0001e8000800000a */
[----:B0-----:R-:W4:Y:S04]  /*d370*/  LDL.LU R30, [R1+0x2f0] ;  /* 0x0002f000011e7983 */ /* 0x001f280000300800 */
[----:B--2---:R0:W-:Y:S04]  /*d380*/  STS.U8 [R23+UR10+0x9a80], R31 ;  /* 0x009a801f17007988 */ /* 0x0041e8000800000a */
[----:B0-----:R-:W2:Y:S01]  /*d390*/  LDL.LU R31, [R1+0x1e4] ;  /* 0x0001e400011f7983 */ /* 0x001ea20000300800 */
[----:B------:R-:W-:-:S06]  /*d3a0*/  PRMT R16, RZ, 0x7610, R16 ;  /* 0x00007610ff107816 */ /* 0x000fcc0000000010 */
[----:B------:R0:W2:Y:S02]  /*d3b0*/  @P3 LDG.E.U8 R16, desc[UR22][R18.64] ;  /* 0x0000001612103981 */ /* 0x0000a4000c1e1100 */
[----:B0-----:R-:W-:-:S05]  /*d3c0*/  IMAD R18, R45, UR14, RZ ;  /* 0x0000000e2d127c24 */ /* 0x001fca000f8e02ff */
[----:B------:R-:W-:-:S04]  /*d3d0*/  IADD3 R20, P0, PT, R18, R3, RZ ;  /* 0x0000000312147210 */ /* 0x000fc80007f1e0ff */
[----:B------:R-:W-:Y:S01]  /*d3e0*/  LEA.HI.X.SX32 R21, R18, R2, 0x1, P0 ;  /* 0x0000000212157211 */ /* 0x000fe200000f0eff */
[----:B------:R0:W-:Y:S04]  /*d3f0*/  STL [R1+0xdc], R20 ;  /* 0x0000dc1401007387 */ /* 0x0001e80000100800 */
[----:B------:R1:W-:Y:S01]  /*d400*/  STL [R1+0xd8], R21 ;  /* 0x0000d81501007387 */ /* 0x0003e20000100800 */
[----:B------:R-:W-:Y:S01]  /*d410*/  PRMT R19, RZ, 0x7610, R19 ;  /* 0x00007610ff137816 */ /* 0x000fe20000000013 */
[----:B------:R-:W-:-:S05]  /*d420*/  IMAD R18, R46, UR14, RZ ;  /* 0x0000000e2e127c24 */ /* 0x000fca000f8e02ff */
[----:B------:R0:W2:Y:S01]  /*d430*/  @P3 LDG.E.U8 R19, desc[UR22][R20.64] ;  /* 0x0000001614133981 */ /* 0x0000a2000c1e1100 */
[----:B------:R-:W-:Y:S02]  /*d440*/  LOP3.LUT R28, R40, 0x20, RZ, 0x3c, !PT ;  /* 0x00000020281c7812 */ /* 0x000fe400078e3cff */
[----:B0-----:R-:W-:-:S04]  /*d450*/  IADD3 R20, P0, PT, R18, R3, RZ ;  /* 0x0000000312147210 */ /* 0x001fc80007f1e0ff */
[----:B-1----:R-:W-:Y:S02]  /*d460*/  LEA.HI.X.SX32 R21, R18, R2, 0x1, P0 ;  /* 0x0000000212157211 */ /* 0x002fe400000f0eff */
[----:B------:R-:W-:-:S06]  /*d470*/  PRMT R18, RZ, 0x7610, R18 ;  /* 0x00007610ff127816 */ /* 0x000fcc0000000012 */
[----:B------:R0:W2:Y:S04]  /*d480*/  @P3 LDG.E.U8 R18, desc[UR22][R20.64] ;  /* 0x0000001614123981 */ /* 0x0000a8000c1e1100 */
[----:B---3--:R1:W-:Y:S04]  /*d490*/  STS.U8 [R23+UR10+0x9c80], R24 ;  /* 0x009c801817007988 */ /* 0x0083e8000800000a */
[----:B-1----:R-:W3:Y:S04]  /*d4a0*/  LDL.LU R24, [R1+0x330] ;  /* 0x0003300001187983 */ /* 0x002ee80000300800 */
[----:B----4-:R1:W-:Y:S04]  /*d4b0*/  STS.U8 [R23+UR10+0x9e80], R25 ;  /* 0x009e801917007988 */ /* 0x0103e8000800000a */
[----:B-1----:R-:W4:Y:S04]  /*d4c0*/  LDL.LU R25, [R1+0x224] ;  /* 0x0002240001197983 */ /* 0x002f280000300800 */
[----:B------:R0:W-:Y:S04]  /*d4d0*/  STL [R1+0x11c], R20 ;  /* 0x00011c1401007387 */ /* 0x0001e80000100800 */
[----:B------:R-:W-:Y:S01]  /*d4e0*/  STL [R1+0x118], R21 ;  /* 0x0001181501007387 */ /* 0x000fe20000100800 */
[----:B0-----:R-:W-:-:S03]  /*d4f0*/  IMAD R20, R47, UR14, RZ ;  /* 0x0000000e2f147c24 */ /* 0x001fc6000f8e02ff */
[----:B------:R0:W-:Y:S04]  /*d500*/  STS.U8 [R28+UR10+0x8100], R29 ;  /* 0x0081001d1c007988 */ /* 0x0001e8000800000a */
[----:B0-----:R-:W4:Y:S04]  /*d510*/  LDL.LU R29, [R1+0x2e4] ;  /* 0x0002e400011d7983 */ /* 0x001f280000300800 */
[----:B------:R-:W4:Y:S01]  /*d520*/  LDL.LU R32, [R1+0x2e0] ;  /* 0x0002e00001207983 */ /* 0x000f220000300800 */
[----:B------:R-:W-:Y:S02]  /*d530*/  IADD3 R22, P0, PT, R20, R3, RZ ;  /* 0x0000000314167210 */ /* 0x000fe40007f1e0ff */
[----:B------:R-:W-:-:S02]  /*d540*/  PRMT R21, RZ, 0x7610, R21 ;  /* 0x00007610ff157816 */ /* 0x000fc40000000015 */
[----:B------:R-:W-:Y:S01]  /*d550*/  LEA.HI.X.SX32 R23, R20, R2, 0x1, P0 ;  /* 0x0000000214177211 */ /* 0x000fe200000f0eff */
[----:B------:R-:W-:Y:S01]  /*d560*/  IMAD R20, R48, UR14, RZ ;  /* 0x0000000e30147c24 */ /* 0x000fe2000f8e02ff */
[----:B------:R-:W-:Y:S04]  /*d570*/  STL [R1+0x15c], R22 ;  /* 0x00015c1601007387 */ /* 0x000fe80000100800 */
[----:B------:R0:W-:Y:S04]  /*d580*/  STS.U8 [R28+UR10+0x8300], R26 ;  /* 0x0083001a1c007988 */ /* 0x0001e8000800000a */
[----:B------:R1:W-:Y:S04]  /*d590*/  STL [R1+0x158], R23 ;  /* 0x0001581701007387 */ /* 0x0003e80000100800 */
[----:B------:R1:W4:Y:S04]  /*d5a0*/  @P3 LDG.E.U8 R21, desc[UR22][R22.64] ;  /* 0x0000001616153981 */ /* 0x000328000c1e1100 */
[----:B0-----:R-:W4:Y:S01]  /*d5b0*/  LDL.LU R26, [R1+0x2b8] ;  /* 0x0002b800011a7983 */ /* 0x001f220000300800 */
[----:B-1----:R-:W-:-:S03]  /*d5c0*/  IADD3 R22, P0, PT, R20, R3, RZ ;  /* 0x0000000314167210 */ /* 0x002fc60007f1e0ff */
[----:B------:R0:W-:Y:S01]  /*d5d0*/  STS.U8 [R28+UR10+0x8500], R27 ;  /* 0x0085001b1c007988 */ /* 0x0001e2000800000a */
[----:B------:R-:W-:-:S03]  /*d5e0*/  LEA.HI.X.SX32 R23, R20, R2, 0x1, P0 ;  /* 0x0000000214177211 */ /* 0x000fc600000f0eff */
[----:B0-----:R-:W4:Y:S04]  /*d5f0*/  LDL.LU R27, [R1+0x260] ;  /* 0x00026000011b7983 */ /* 0x001f280000300800 */
[----:B------:R-:W-:Y:S04]  /*d600*/  STL [R1+0x1a4], R22 ;  /* 0x0001a41601007387 */ /* 0x000fe80000100800 */
[----:B------:R0:W-:Y:S04]  /*d610*/  STS.U8 [R28+UR10+0x8700], R30 ;  /* 0x0087001e1c007988 */ /* 0x0001e8000800000a */
[----:B------:R-:W-:Y:S04]  /*d620*/  STL [R1+0x1a0], R23 ;  /* 0x0001a01701007387 */ /* 0x000fe80000100800 */
[----:B0-----:R-:W4:Y:S04]  /*d630*/  LDL.LU R30, [R1+0x2a0] ;  /* 0x0002a000011e7983 */ /* 0x001f280000300800 */
[----:B--2---:R0:W-:Y:S04]  /*d640*/  STS.U8 [R28+UR10+0x8900], R31 ;  /* 0x0089001f1c007988 */ /* 0x0041e8000800000a */
[----:B0-----:R-:W2:Y:S01]  /*d650*/  LDL.LU R31, [R1+0x26c] ;  /* 0x00026c00011f7983 */ /* 0x001ea20000300800 */
[----:B------:R-:W-:-:S06]  /*d660*/  PRMT R20, RZ, 0x7610, R20 ;  /* 0x00007610ff147816 */ /* 0x000fcc0000000014 */
[----:B------:R0:W2:Y:S02]  /*d670*/  @P3 LDG.E.U8 R20, desc[UR22][R22.64] ;  /* 0x0000001616143981 */ /* 0x0000a4000c1e1100 */
[----:B0-----:R-:W-:Y:S01]  /*d680*/  IMAD R22, R53, UR14, RZ ;  /* 0x0000000e35167c24 */ /* 0x001fe2000f8e02ff */
[----:B------:R-:W-:Y:S01]  /*d690*/  PRMT R23, RZ, 0x7610, R23 ;  /* 0x00007610ff177816 */ /* 0x000fe20000000017 */
[----:B---3--:R0:W-:Y:S03]  /*d6a0*/  STS.U8 [R28+UR10+0x8b00], R24 ;  /* 0x008b00181c007988 */ /* 0x0081e6000800000a */
[C---:B0-----:R-:W-:Y:S01]  /*d6b0*/  IADD3 R24, P0, PT, R22.reuse, R3, RZ ;  /* 0x0000000316187210 */ /* 0x041fe20007f1e0ff */
[----:B----4-:R0:W-:Y:S04]  /*d6c0*/  STS.U8 [R28+UR10+0x8d00], R25 ;  /* 0x008d00191c007988 */ /* 0x0101e8000800000a */
[----:B------:R1:W-:Y:S01]  /*d6d0*/  STL [R1+0x1e4], R24 ;  /* 0x0001e41801007387 */ /* 0x0003e20000100800 */
[----:B0-----:R-:W-:-:S05]  /*d6e0*/  LEA.HI.X.SX32 R25, R22, R2, 0x1, P0 ;  /* 0x0000000216197211 */ /* 0x001fca00000f0eff */
[----:B------:R0:W-:Y:S04]  /*d6f0*/  STL [R1+0x1e0], R25 ;  /* 0x0001e01901007387 */ /* 0x0001e80000100800 */
[----:B------:R-:W3:Y:S01]  /*d700*/  LDL.LU R39, [R1+0x328] ;  /* 0x0003280001277983 */ /* 0x000ee20000300800 */
[----:B------:R-:W-:-:S03]  /*d710*/  IMAD R22, R56, UR14, RZ ;  /* 0x0000000e38167c24 */ /* 0x000fc6000f8e02ff */
[----:B------:R1:W4:Y:S02]  /*d720*/  @P3 LDG.E.U8 R23, desc[UR22][R24.64] ;  /* 0x0000001618173981 */ /* 0x000324000c1e1100 */
[----:B-1----:R-:W-:-:S04]  /*d730*/  IADD3 R24, P0, PT, R22, R3, RZ ;  /* 0x0000000316187210 */ /* 0x002fc80007f1e0ff */
[----:B0-----:R-:W-:Y:S01]  /*d740*/  LEA.HI.X.SX32 R25, R22, R2, 0x1, P0 ;  /* 0x0000000216197211 */ /* 0x001fe200000f0eff */
[----:B------:R0:W-:Y:S04]  /*d750*/  STS.U8 [R28+UR10+0x8f00], R29 ;  /* 0x008f001d1c007988 */ /* 0x0001e8000800000a */
[----:B------:R1:W-:Y:S04]  /*d760*/  STS.U8 [R28+UR10+0x9100], R32 ;  /* 0x009100201c007988 */ /* 0x0003e8000800000a */
[----:B0-----:R-:W4:Y:S04]  /*d770*/  LDL.LU R29, [R1+0x2ac] ;  /* 0x0002ac00011d7983 */ /* 0x001f280000300800 */
[----:B------:R0:W-:Y:S04]  /*d780*/  STL [R1+0x224], R24 ;  /* 0x0002241801007387 */ /* 0x0001e80000100800 */
[----:B------:R-:W-:Y:S04]  /*d790*/  STL [R1+0x220], R25 ;  /* 0x0002201901007387 */ /* 0x000fe80000100800 */
[----:B------:R-:W4:Y:S04]  /*d7a0*/  LDL.LU R33, [R1+0x2a8] ;  /* 0x0002a80001217983 */ /* 0x000f280000300800 */
[----:B-1----:R-:W4:Y:S01]  /*d7b0*/  LDL.LU R32, [R1+0x320] ;  /* 0x0003200001207983 */ /* 0x002f220000300800 */
[----:B------:R-:W-:-:S03]  /*d7c0*/  PRMT R22, RZ, 0x7610, R22 ;  /* 0x00007610ff167816 */ /* 0x000fc60000000016 */
[----:B------:R1:W-:Y:S04]  /*d7d0*/  STS.U8 [R28+UR10+0x9300], R26 ;  /* 0x0093001a1c007988 */ /* 0x0003e8000800000a */
[----:B------:R0:W4:Y:S04]  /*d7e0*/  @P3 LDG.E.U8 R22, desc[UR22][R24.64] ;  /* 0x0000001618163981 */ /* 0x000128000c1e1100 */
[----:B------:R-:W4:Y:S01]  /*d7f0*/  LDL.LU R36, [R1+0x268] ;  /* 0x0002680001247983 */ /* 0x000f220000300800 */
[----:B0-----:R-:W-:-:S03]  /*d800*/  IMAD R24, R57, UR14, RZ ;  /* 0x0000000e39187c24 */ /* 0x001fc6000f8e02ff */
[----:B------:R0:W-:Y:S02]  /*d810*/  STS.U8 [R28+UR10+0x9500], R27 ;  /* 0x0095001b1c007988 */ /* 0x0001e4000800000a */
[----:B-1----:R-:W-:-:S04]  /*d820*/  IADD3 R26, P0, PT, R24, R3, RZ ;  /* 0x00000003181a7210 */ /* 0x002fc80007f1e0ff */
[----:B0-----:R-:W-:Y:S01]  /*d830*/  LEA.HI.X.SX32 R27, R24, R2, 0x1, P0 ;  /* 0x00000002181b7211 */ /* 0x001fe200000f0eff */
        /* <DEDUP_REMOVED lines=10> */
[----:B------:R-:W-:Y:S02]  /*d8e0*/  LEA.HI.X.SX32 R27, R24, R2, 0x1, P0 ;  /* 0x00000002181b7211 */ /* 0x000fe400000f0eff */
[----:B------:R-:W-:Y:S01]  /*d8f0*/  PRMT R24, RZ, 0x7610, R24 ;  /* 0x00007610ff187816 */ /* 0x000fe20000000018 */
[----:B------:R0:W-:Y:S05]  /*d900*/  STL [R1+0x2a4], R26 ;  /* 0x0002a41a01007387 */ /* 0x0001ea0000100800 */
[----:B------:R0:W2:Y:S02]  /*d910*/  @P3 LDG.E.U8 R24, desc[UR22][R26.64] ;  /* 0x000000161a183981 */ /* 0x0000a4000c1e1100 */
[----:B0-----:R-:W-:Y:S01]  /*d920*/  IMAD R26, R76, UR14, RZ ;  /* 0x0000000e4c1a7c24 */ /* 0x001fe2000f8e02ff */
[----:B------:R-:W-:-:S04]  /*d930*/  LOP3.LUT R76, R40, 0x20, RZ, 0x3c, !PT ;  /* 0x00000020284c7812 */ /* 0x000fc800078e3cff */
[----:B------:R-:W-:Y:S01]  /*d940*/  IADD3 R28, P0, PT, R26, R3, RZ ;  /* 0x000000031a1c7210 */ /* 0x000fe20007f1e0ff */
[----:B------:R0:W-:Y:S04]  /*d950*/  STL [R1+0x2a0], R27 ;  /* 0x0002a01b01007387 */ /* 0x0001e80000100800 */
[----:B------:R-:W2:Y:S04]  /*d960*/  LDL.LU R41, [R1+0x274] ;  /* 0x0002740001297983 */ /* 0x000ea80000300800 */
[----:B------:R-:W2:Y:S04]  /*d970*/  LDL.LU R40, [R1+0x270] ;  /* 0x0002700001287983 */ /* 0x000ea80000300800 */
[----:B------:R-:W-:Y:S01]  /*d980*/  STL [R1+0x2e4], R28 ;  /* 0x0002e41c01007387 */ /* 0x000fe20000100800 */
[----:B0-----:R-:W-:-:S03]  /*d990*/  PRMT R27, RZ, 0x7610, R27 ;  /* 0x00007610ff1b7816 */ /* 0x001fc6000000001b */
[----:B---3--:R0:W-:Y:S02]  /*d9a0*/  STS.U8 [R76+UR10+0x9b00], R39 ;  /* 0x009b00274c007988 */ /* 0x0081e4000800000a */
[----:B0-----:R-:W0:Y:S02]  /*d9b0*/  S2R R39, SR_TID.X ;  /* 0x0000000000277919 */ /* 0x001e240000002100 */
[----:B----4-:R1:W-:Y:S01]  /*d9c0*/  STS.U8 [R76+UR10+0x9d00], R29 ;  /* 0x009d001d4c007988 */ /* 0x0103e2000800000a */
[----:B0-----:R-:W-:Y:S02]  /*d9d0*/  LOP3.LUT R83, R39, 0x7f, RZ, 0xc0, !PT ;  /* 0x0000007f27537812 */ /* 0x001fe400078ec0ff */
[----:B-1----:R-:W-:Y:S02]  /*d9e0*/  LEA.HI.X.SX32 R29, R26, R2, 0x1, P0 ;  /* 0x000000021a1d7211 */ /* 0x002fe400000f0eff */
[----:B------:R-:W-:Y:S01]  /*d9f0*/  LOP3.LUT R37, R83, 0x30, RZ, 0x3c, !PT ;  /* 0x0000003053257812 */ /* 0x000fe200078e3cff */
[----:B------:R0:W-:Y:S04]  /*da00*/  STS.U8 [R76+UR10+0x9f00], R33 ;  /* 0x009f00214c007988 */ /* 0x0001e8000800000a */
[----:B------:R-:W-:Y:S04]  /*da10*/  STL [R1+0x2e0], R29 ;  /* 0x0002e01d01007387 */ /* 0x000fe80000100800 */
[----:B------:R1:W-:Y:S04]  /*da20*/  STS.U8 [R37+UR10+0x8180], R32 ;  /* 0x0081802025007988 */ /* 0x0003e8000800000a */
[----:B0-----:R-:W3:Y:S01]  /*da30*/  LDL.LU R33, [R1+0x2b0] ;  /* 0x0002b00001217983 */ /* 0x001ee20000300800 */
[----:B------:R-:W-:-:S03]  /*da40*/  IMAD R26, R66, UR14, RZ ;  /* 0x0000000e421a7c24 */ /* 0x000fc6000f8e02ff */
[----:B------:R0:W4:Y:S04]  /*da50*/  @P3 LDG.E.U8 R27, desc[UR22][R28.64] ;  /* 0x000000161c1b3981 */ /* 0x000128000c1e1100 */
[----:B-1----:R-:W4:Y:S01]  /*da60*/  LDL.LU R32, [R1+0x238] ;  /* 0x0002380001207983 */ /* 0x002f220000300800 */
[----:B0-----:R-:W-:-:S04]  /*da70*/  IADD3 R28, P0, PT, R26, R3, RZ ;  /* 0x000000031a1c7210 */ /* 0x001fc80007f1e0ff */
[----:B------:R-:W-:Y:S01]  /*da80*/  LEA.HI.X.SX32 R29, R26, R2, 0x1, P0 ;  /* 0x000000021a1d7211 */ /* 0x000fe200000f0eff */
[----:B------:R-:W-:Y:S01]  /*da90*/  STL [R1+0x324], R28 ;  /* 0x0003241c01007387 */ /* 0x000fe20000100800 */
[----:B------:R-:W-:-:S03]  /*daa0*/  PRMT R26, RZ, 0x7610, R26 ;  /* 0x00007610ff1a7816 */ /* 0x000fc6000000001a */
[----:B------:R0:W-:Y:S04]  /*dab0*/  STS.U8 [R37+UR10+0x8580], R36 ;  /* 0x0085802425007988 */ /* 0x0001e8000800000a */
[----:B------:R-:W-:Y:S04]  /*dac0*/  STL [R1+0x320], R29 ;  /* 0x0003201d01007387 */ /* 0x000fe80000100800 */
[----:B------:R1:W4:Y:S04]  /*dad0*/  @P3 LDG.E.U8 R26, desc[UR22][R28.64] ;  /* 0x000000161c1a3981 */ /* 0x000328000c1e1100 */
[----:B0-----:R-:W4:Y:S04]  /*dae0*/  LDL.LU R36, [R1+0x2b4] ;  /* 0x0002b40001247983 */ /* 0x001f280000300800 */
[----:B------:R0:W-:Y:S01]  /*daf0*/  STS.U8 [R37+UR10+0x8980], R30 ;  /* 0x0089801e25007988 */ /* 0x0001e2000800000a */
[----:B-1----:R-:W-:-:S03]  /*db00*/  IMAD R28, R50, UR14, RZ ;  /* 0x0000000e321c7c24 */ /* 0x002fc6000f8e02ff */
[----:B------:R-:W4:Y:S02]  /*db10*/  LDL.LU R51, [R1+0x27c] ;  /* 0x00027c0001337983 */ /* 0x000f240000300800 */
[----:B0-----:R-:W-:-:S05]  /*db20*/  IADD3 R30, P0, PT, R28, R3, RZ ;  /* 0x000000031c1e7210 */ /* 0x001fca0007f1e0ff */
[----:B------:R-:W-:Y:S04]  /*db30*/  STL [R1+0x364], R30 ;  /* 0x0003641e01007387 */ /* 0x000fe80000100800 */
[----:B--2---:R0:W-:Y:S02]  /*db40*/  STS.U8 [R37+UR10+0x8d80], R31 ;  /* 0x008d801f25007988 */ /* 0x0041e4000800000a */
[----:B0-----:R-:W-:-:S05]  /*db50*/  LEA.HI.X.SX32 R31, R28, R2, 0x1, P0 ;  /* 0x000000021c1f7211 */ /* 0x001fca00000f0eff */
[----:B------:R0:W-:Y:S04]  /*db60*/  STL [R1+0x360], R31 ;  /* 0x0003601f01007387 */ /* 0x0001e80000100800 */
[----:B------:R-:W2:Y:S01]  /*db70*/  LDL.LU R39, [R1+0x278] ;  /* 0x0002780001277983 */ /* 0x000ea20000300800 */
[----:B------:R-:W-:Y:S01]  /*db80*/  PRMT R29, RZ, 0x7610, R29 ;  /* 0x00007610ff1d7816 */ /* 0x000fe2000000001d */
[----:B------:R-:W-:Y:S02]  /*db90*/  IMAD R28, R43, UR14, RZ ;  /* 0x0000000e2b1c7c24 */ /* 0x000fe4000f8e02ff */
[----:B------:R-:W2:Y:S04]  /*dba0*/  LDL.LU R45, [R1+0x230] ;  /* 0x00023000012d7983 */ /* 0x000ea80000300800 */
[----:B------:R1:W2:Y:S02]  /*dbb0*/  @P3 LDG.E.U8 R29, desc[UR22][R30.64] ;  /* 0x000000161e1d3981 */ /* 0x0002a4000c1e1100 */
[----:B-1----:R-:W-:-:S04]  /*dbc0*/  IADD3 R30, P0, PT, R28, R3, RZ ;  /* 0x000000031c1e7210 */ /* 0x002fc80007f1e0ff */
[----:B0-----:R-:W-:Y:S02]  /*dbd0*/  LEA.HI.X.SX32 R31, R28, R2, 0x1, P0 ;  /* 0x000000021c1f7211 */ /* 0x001fe400000f0eff */
[----:B------:R-:W-:Y:S01]  /*dbe0*/  PRMT R28, RZ, 0x7610, R28 ;  /* 0x00007610ff1c7816 */ /* 0x000fe2000000001c */
[----:B------:R0:W-:Y:S05]  /*dbf0*/  STL [R1+0x3a0], R30 ;  /* 0x0003a01e01007387 */ /* 0x0001ea0000100800 */
[----:B------:R0:W2:Y:S04]  /*dc00*/  @P3 LDG.E.U8 R28, desc[UR22][R30.64] ;  /* 0x000000161e1c3981 */ /* 0x0000a8000c1e1100 */
[----:B------:R1:W-:Y:S04]  /*dc10*/  STS.U8 [R37+UR10+0x9180], R41 ;  /* 0x0091802925007988 */ /* 0x0003e8000800000a */
[----:B------:R-:W-:Y:S01]  /*dc20*/  STS.U8 [R37+UR10+0x9580], R40 ;  /* 0x0095802825007988 */ /* 0x000fe2000800000a */
[----:B0-----:R-:W-:-:S03]  /*dc30*/  IMAD R30, R42, UR14, RZ ;  /* 0x0000000e2a1e7c24 */ /* 0x001fc6000f8e02ff */
[----:B------:R0:W-:Y:S04]  /*dc40*/  STL [R1+0x39c], R31 ;  /* 0x00039c1f01007387 */ /* 0x0001e80000100800 */
[----:B------:R-:W2:Y:S04]  /*dc50*/  LDL.LU R44, [R1+0x234] ;  /* 0x00023400012c7983 */ /* 0x000ea80000300800 */
[----:B-1----:R-:W2:Y:S01]  /*dc60*/  LDL.LU R41, [R1+0x22c] ;  /* 0x00022c0001297983 */ /* 0x002ea20000300800 */
[----:B0-----:R-:W-:-:S03]  /*dc70*/  PRMT R31, RZ, 0x7610, R31 ;  /* 0x00007610ff1f7816 */ /* 0x001fc6000000001f */
[----:B---3--:R-:W-:Y:S04]  /*dc80*/  STS.U8 [R37+UR10+0x9980], R33 ;  /* 0x0099802125007988 */ /* 0x008fe8000800000a */
[----:B----4-:R0:W-:Y:S02]  /*dc90*/  STS.U8 [R37+UR10+0x9d80], R32 ;  /* 0x009d802025007988 */ /* 0x0101e4000800000a */
[----:B0-----:R-:W-:-:S04]  /*dca0*/  IADD3 R32, P0, PT, R30, R3, RZ ;  /* 0x000000031e207210 */ /* 0x001fc80007f1e0ff */
[----:B------:R-:W-:Y:S01]  /*dcb0*/  LEA.HI.X.SX32 R33, R30, R2, 0x1, P0 ;  /* 0x000000021e217211 */ /* 0x000fe200000f0eff */
[----:B------:R-:W-:Y:S04]  /*dcc0*/  STL [R1+0x3d0], R32 ;  /* 0x0003d02001007387 */ /* 0x000fe80000100800 */
[----:B------:R-:W-:Y:S04]  /*dcd0*/  STL [R1+0x3cc], R33 ;  /* 0x0003cc2101007387 */ /* 0x000fe80000100800 */
[----:B------:R-:W3:Y:S01]  /*dce0*/  LDL.LU R40, [R1+0x228] ;  /* 0x0002280001287983 */ /* 0x000ee20000300800 */
[----:B------:R-:W-:-:S03]  /*dcf0*/  IMAD R30, R35, UR14, RZ ;  /* 0x0000000e231e7c24 */ /* 0x000fc6000f8e02ff */
[----:B------:R0:W-:Y:S04]  /*dd00*/  STS.U8 [R37+UR10+0x8380], R36 ;  /* 0x0083802425007988 */ /* 0x0001e8000800000a */
[----:B------:R1:W4:Y:S04]  /*dd10*/  @P3 LDG.E.U8 R31, desc[UR22][R32.64] ;  /* 0x00000016201f3981 */ /* 0x000328000c1e1100 */
[----:B0-----:R-:W4:Y:S01]  /*dd20*/  LDL.LU R36, [R1+0x1ec] ;  /* 0x0001ec0001247983 */ /* 0x001f220000300800 */
[----:B-1----:R-:W-:-:S04]  /*dd30*/  IADD3 R32, P0, PT, R30, R3, RZ ;  /* 0x000000031e207210 */ /* 0x002fc80007f1e0ff */
[----:B------:R-:W-:Y:S02]  /*dd40*/  LEA.HI.X.SX32 R33, R30, R2, 0x1, P0 ;  /* 0x000000021e217211 */ /* 0x000fe400000f0eff */
[----:B------:R-:W-:Y:S01]  /*dd50*/  PRMT R30, RZ, 0x7610, R30 ;  /* 0x00007610ff1e7816 */ /* 0x000fe2000000001e */
[----:B------:R-:W-:Y:S04]  /*dd60*/  STL [R1+0x400], R32 ;  /* 0x0004002001007387 */ /* 0x000fe80000100800 */
[----:B------:R0:W-:Y:S04]  /*dd70*/  STS.U8 [R37+UR10+0x8780], R51 ;  /* 0x0087803325007988 */ /* 0x0001e8000800000a */
[----:B------:R1:W4:Y:S04]  /*dd80*/  @P3 LDG.E.U8 R30, desc[UR22][R32.64] ;  /* 0x00000016201e3981 */ /* 0x000328000c1e1100 */
[----:B------:R-:W-:Y:S04]  /*dd90*/  STL [R1+0x3fc], R33 ;  /* 0x0003fc2101007387 */ /* 0x000fe80000100800 */
[----:B0-----:R-:W4:Y:S01]  /*dda0*/  LDL.LU R51, [R1+0x1e8] ;  /* 0x0001e80001337983 */ /* 0x001f220000300800 */
[----:B-1----:R-:W-:-:S05]  /*ddb0*/  IMAD R32, R34, UR14, RZ ;  /* 0x0000000e22207c24 */ /* 0x002fca000f8e02ff */
[----:B------:R-:W-:-:S04]  /*ddc0*/  IADD3 R34, P0, PT, R32, R3, RZ ;  /* 0x0000000320227210 */ /* 0x000fc80007f1e0ff */
[----:B------:R-:W-:Y:S01]  /*ddd0*/  LEA.HI.X.SX32 R35, R32, R2, 0x1, P0 ;  /* 0x0000000220237211 */ /* 0x000fe200000f0eff */
[----:B--2---:R0:W-:Y:S04]  /*dde0*/  STS.U8 [R37+UR10+0x8b80], R39 ;  /* 0x008b802725007988 */ /* 0x0041e8000800000a */
[----:B0-----:R-:W2:Y:S04]  /*ddf0*/  LDL.LU R39, [R1+0x1c4] ;  /* 0x0001c40001277983 */ /* 0x001ea80000300800 */
[----:B------:R0:W-:Y:S04]  /*de00*/  STL [R1+0x430], R34 ;  /* 0x0004302201007387 */ /* 0x0001e80000100800 */
[----:B------:R1:W-:Y:S04]  /*de10*/  STL [R1+0x42c], R35 ;  /* 0x00042c2301007387 */ /* 0x0003e80000100800 */
[----:B------:R-:W2:Y:S04]  /*de20*/  LDL.LU R47, [R1+0x1c0] ;  /* 0x0001c000012f7983 */ /* 0x000ea80000300800 */
[----:B------:R-:W2:Y:S01]  /*de30*/  LDL.LU R46, [R1+0x160] ;  /* 0x00016000012e7983 */ /* 0x000ea20000300800 */
[----:B------:R-:W-:Y:S01]  /*de40*/  PRMT R33, RZ, 0x7610, R33 ;  /* 0x00007610ff217816 */ /* 0x000fe20000000021 */
[----:B------:R-:W-:-:S05]  /*de50*/  IMAD R32, R38, UR14, RZ ;  /* 0x0000000e26207c24 */ /* 0x000fca000f8e02ff */
[----:B------:R0:W2:Y:S02]  /*de60*/  @P3 LDG.E.U8 R33, desc[UR22][R34.64] ;  /* 0x0000001622213981 */ /* 0x0000a4000c1e1100 */
[----:B0-----:R-:W-:-:S04]  /*de70*/  IADD3 R34, P0, PT, R32, R3, RZ ;  /* 0x0000000320227210 */ /* 0x001fc80007f1e0ff */
[----:B-1----:R-:W-:Y:S02]  /*de80*/  LEA.HI.X.SX32 R35, R32, R2, 0x1, P0 ;  /* 0x0000000220237211 */ /* 0x002fe400000f0eff */
[----:B------:R-:W-:Y:S01]  /*de90*/  PRMT R32, RZ, 0x7610, R32 ;  /* 0x00007610ff207816 */ /* 0x000fe20000000020 */
[----:B------:R-:W-:Y:S04]  /*dea0*/  STS.U8 [R37+UR10+0x8f80], R45 ;  /* 0x008f802d25007988 */ /* 0x000fe8000800000a */
[----:B------:R-:W-:Y:S04]  /*deb0*/  STS.U8 [R37+UR10+0x9380], R44 ;  /* 0x0093802c25007988 */ /* 0x000fe8000800000a */
[----:B------:R-:W-:Y:S04]  /*dec0*/  STL [R1+0x458], R34 ;  /* 0x0004582201007387 */ /* 0x000fe80000100800 */
[----:B------:R0:W-:Y:S04]  /*ded0*/  STS.U8 [R37+UR10+0x9780], R41 ;  /* 0x0097802925007988 */ /* 0x0001e8000800000a */
[----:B------:R1:W-:Y:S04]  /*dee0*/  STL [R1+0x454], R35 ;  /* 0x0004542301007387 */ /* 0x0003e80000100800 */
[----:B------:R1:W2:Y:S04]  /*def0*/  @P3 LDG.E.U8 R32, desc[UR22][R34.64] ;  /* 0x0000001622203981 */ /* 0x0002a8000c1e1100 */
[----:B0-----:R-:W2:Y:S01]  /*df00*/  LDL.LU R41, [R1+0x1ac] ;  /* 0x0001ac0001297983 */ /* 0x001ea20000300800 */
[----:B-1----:R-:W-:-:S05]  /*df10*/  IMAD R34, R58, UR14, RZ ;  /* 0x0000000e3a227c24 */ /* 0x002fca000f8e02ff */
[C---:B------:R-:W-:Y:S01]  /*df20*/  IADD3 R35, P0, PT, R34.reuse, R3, RZ ;  /* 0x0000000322237210 */ /* 0x040fe20007f1e0ff */
[----:B---3--:R0:W-:Y:S04]  /*df30*/  STS.U8 [R37+UR10+0x9b80], R40 ;  /* 0x009b802825007988 */ /* 0x0081e8000800000a */
[----:B0-----:R-:W3:Y:S04]  /*df40*/  LDL.LU R40, [R1+0x1a8] ;  /* 0x0001a80001287983 */ /* 0x001ee80000300800 */
[----:B----4-:R0:W-:Y:S04]  /*df50*/  STS.U8 [R37+UR10+0x9f80], R36 ;  /* 0x009f802425007988 */ /* 0x0101e8000800000a */
[----:B------:R-:W-:Y:S01]  /*df60*/  STL [R1+0xe4], R35 ;  /* 0x0000e42301007387 */ /* 0x000fe20000100800 */
[----:B0-----:R-:W-:-:S02]  /*df70*/  LEA.HI.X.SX32 R36, R34, R2, 0x1, P0 ;  /* 0x0000000222247211 */ /* 0x001fc400000f0eff */
[----:B------:R-:W-:-:S03]  /*df80*/  PRMT R34, RZ, 0x7610, R34 ;  /* 0x00007610ff227816 */ /* 0x000fc60000000022 */
[----:B------:R0:W-:Y:S01]  /*df90*/  STL [R1+0xe0], R36 ;  /* 0x0000e02401007387 */ /* 0x0001e20000100800 */
[----:B------:R-:W-:-:S03]  /*dfa0*/  @P3 IMAD.MOV.U32 R37, RZ, RZ, R36 ;  /* 0x000000ffff253224 */ /* 0x000fc600078e0024 */
[----:B------:R-:W4:Y:S04]  /*dfb0*/  LDL.LU R45, [R1+0x1bc] ;  /* 0x0001bc00012d7983 */ /* 0x000f280000300800 */
[----:B------:R-:W4:Y:S01]  /*dfc0*/  LDL.LU R44, [R1+0x1b8] ;  /* 0x0001b800012c7983 */ /* 0x000f220000300800 */
[----:B0-----:R-:W-:Y:S02]  /*dfd0*/  @P3 IMAD.MOV.U32 R36, RZ, RZ, R35 ;  /* 0x000000ffff243224 */ /* 0x001fe400078e0023 */
[----:B------:R-:W-:-:S03]  /*dfe0*/  IMAD R35, R68, UR14, RZ ;  /* 0x0000000e44237c24 */ /* 0x000fc6000f8e02ff */
[----:B------:R0:W4:Y:S02]  /*dff0*/  @P3 LDG.E.U8 R34, desc[UR22][R36.64] ;  /* 0x0000001624223981 */ /* 0x000124000c1e1100 */
[C---:B0-----:R-:W-:Y:S02]  /*e000*/  IADD3 R37, P0, PT, R35.reuse, R3, RZ ;  /* 0x0000000323257210 */ /* 0x041fe40007f1e0ff */
[----:B------:R0:W-:Y:S02]  /*e010*/  STS.U8 [R83+UR10], R51 ;  /* 0x0000003353007988 */ /* 0x0001e4000800000a */
[----:B------:R-:W-:Y:S01]  /*e020*/  LEA.HI.X.SX32 R38, R35, R2, 0x1, P0 ;  /* 0x0000000223267211 */ /* 0x000fe200000f0eff */
[----:B------:R-:W-:Y:S01]  /*e030*/  IMAD R35, R73, UR14, RZ ;  /* 0x0000000e49237c24 */ /* 0x000fe2000f8e02ff */
[----:B------:R-:W-:Y:S01]  /*e040*/  STL [R1+0x124], R37 ;  /* 0x0001242501007387 */ /* 0x000fe20000100800 */
[----:B------:R-:W-:-:S03]  /*e050*/  PRMT R36, RZ, 0x7610, R36 ;  /* 0x00007610ff247816 */ /* 0x000fc60000000024 */
[----:B------:R-:W-:Y:S04]  /*e060*/  STL [R1+0x120], R38 ;  /* 0x0001202601007387 */ /* 0x000fe80000100800 */
[----:B------:R-:W4:Y:S04]  /*e070*/  LDL.LU R48, [R1+0x1b4] ;  /* 0x0001b40001307983 */ /* 0x000f280000300800 */
[----:B0-----:R-:W4:Y:S04]  /*e080*/  LDL.LU R51, [R1+0x1b0] ;  /* 0x0001b00001337983 */ /* 0x001f280000300800 */
[----:B------:R-:W4:Y:S04]  /*e090*/  LDL.LU R73, [R1+0x730] ;  /* 0x0007300001497983 */ /* 0x000f280000300800 */
[----:B--2---:R0:W-:Y:S02]  /*e0a0*/  STS.U8 [R83+UR10+0x400], R39 ;  /* 0x0004002753007988 */ /* 0x0041e4000800000a */
[----:B0-----:R-:W-:-:S02]  /*e0b0*/  @P3 IMAD.MOV.U32 R39, RZ, RZ, R38 ;  /* 0x000000ffff273224 */ /* 0x001fc400078e0026 */
[----:B------:R-:W-:Y:S01]  /*e0c0*/  @P3 IMAD.MOV.U32 R38, RZ, RZ, R37 ;  /* 0x000000ffff263224 */ /* 0x000fe200078e0025 */
[----:B------:R-:W-:-:S04]  /*e0d0*/  IADD3 R37, P0, PT, R35, R3, RZ ;  /* 0x0000000323257210 */ /* 0x000fc80007f1e0ff */
[----:B------:R0:W2:Y:S04]  /*e0e0*/  @P3 LDG.E.U8 R36, desc[UR22][R38.64] ;  /* 0x0000001626243981 */ /* 0x0000a8000c1e1100 */
[----:B------:R-:W-:Y:S01]  /*e0f0*/  STL [R1+0x164], R37 ;  /* 0x0001642501007387 */ /* 0x000fe20000100800 */
[----:B0-----:R-:W-:-:S03]  /*e100*/  LEA.HI.X.SX32 R38, R35, R2, 0x1, P0 ;  /* 0x0000000223267211 */ /* 0x001fc600000f0eff */
[----:B------:R0:W-:Y:S04]  /*e110*/  STS.U8 [R83+UR10+0x800], R47 ;  /* 0x0008002f53007988 */ /* 0x0001e8000800000a */
[----:B------:R-:W-:Y:S04]  /*e120*/  STL [R1+0x160], R38 ;  /* 0x0001602601007387 */ /* 0x000fe80000100800 */
[----:B------:R1:W-:Y:S04]  /*e130*/  STS.U8 [R83+UR10+0xc00], R46 ;  /* 0x000c002e53007988 */ /* 0x0003e8000800000a */
[----:B0-----:R-:W2:Y:S04]  /*e140*/  LDL.LU R47, [R1+0x184] ;  /* 0x00018400012f7983 */ /* 0x001ea80000300800 */
[----:B-1----:R-:W2:Y:S01]  /*e150*/  LDL.LU R46, [R1+0x180] ;  /* 0x00018000012e7983 */ /* 0x002ea20000300800 */
[----:B------:R-:W-:Y:S01]  /*e160*/  PRMT R35, RZ, 0x7610, R35 ;  /* 0x00007610ff237816 */ /* 0x000fe20000000023 */
[----:B------:R-:W-:-:S02]  /*e170*/  @P3 IMAD.MOV.U32 R39, RZ, RZ, R38 ;  /* 0x000000ffff273224 */ /* 0x000fc400078e0026 */
[----:B------:R-:W-:Y:S02]  /*e180*/  @P3 IMAD.MOV.U32 R38, RZ, RZ, R37 ;  /* 0x000000ffff263224 */ /* 0x000fe400078e0025 */
[----:B------:R-:W-:Y:S02]  /*e190*/  IMAD R37, R74, UR14, RZ ;  /* 0x0000000e4a257c24 */ /* 0x000fe4000f8e02ff */
[----:B------:R-:W2:Y:S04]  /*e1a0*/  LDL.LU R74, [R1+0x72c] ;  /* 0x00072c00014a7983 */ /* 0x000ea80000300800 */
[----:B------:R0:W2:Y:S04]  /*e1b0*/  @P3 LDG.E.U8 R35, desc[UR22][R38.64] ;  /* 0x0000001626233981 */ /* 0x0000a8000c1e1100 */
[----:B------:R-:W-:Y:S01]  /*e1c0*/  STS.U8 [R83+UR10+0x1000], R41 ;  /* 0x0010002953007988 */ /* 0x000fe2000800000a */
[----:B0-----:R-:W-:-:S02]  /*e1d0*/  IADD3 R39, P0, PT, R37, R3, RZ ;  /* 0x0000000325277210 */ /* 0x001fc40007f1e0ff */
[----:B------:R-:W-:-:S03]  /*e1e0*/  PRMT R38, RZ, 0x7610, R38 ;  /* 0x00007610ff267816 */ /* 0x000fc60000000026 */
[----:B------:R-:W-:Y:S04]  /*e1f0*/  STL [R1+0x1ac], R39 ;  /* 0x0001ac2701007387 */ /* 0x000fe80000100800 */
[----:B---3--:R0:W-:Y:S02]  /*e200*/  STS.U8 [R83+UR10+0x1400], R40 ;  /* 0x0014002853007988 */ /* 0x0081e4000800000a */
[----:B0-----:R-:W-:Y:S01]  /*e210*/  LEA.HI.X.SX32 R40, R37, R2, 0x1, P0 ;  /* 0x0000000225287211 */ /* 0x001fe200000f0eff */
[----:B------:R-:W-:-:S04]  /*e220*/  IMAD R37, R78, UR14, RZ ;  /* 0x0000000e4e257c24 */ /* 0x000fc8000f8e02ff */
[----:B------:R0:W-:Y:S01]  /*e230*/  STL [R1+0x1a8], R40 ;  /* 0x0001a82801007387 */ /* 0x0001e20000100800 */
[----:B------:R-:W-:-:S03]  /*e240*/  @P3 IMAD.MOV.U32 R41, RZ, RZ, R40 ;  /* 0x000000ffff293224 */ /* 0x000fc600078e0028 */
[----:B------:R-:W3:Y:S01]  /*e250*/  LDL.LU R78, [R1+0x728] ;  /* 0x00072800014e7983 */ /* 0x000ee20000300800 */
[----:B0-----:R-:W-:Y:S01]  /*e260*/  @P3 IMAD.MOV.U32 R40, RZ, RZ, R39 ;  /* 0x000000ffff283224 */ /* 0x001fe200078e0027 */
[C---:B------:R-:W-:Y:S02]  /*e270*/  IADD3 R39, P0, PT, R37.reuse, R3, RZ ;  /* 0x0000000325277210 */ /* 0x040fe40007f1e0ff */
[----:B----4-:R0:W-:Y:S04]  /*e280*/  STS.U8 [R83+UR10+0x1800], R45 ;  /* 0x0018002d53007988 */ /* 0x0101e8000800000a */
[----:B------:R1:W4:Y:S04]  /*e290*/  @P3 LDG.E.U8 R38, desc[UR22][R40.64] ;  /* 0x0000001628263981 */ /* 0x000328000c1e1100 */
[----:B------:R1:W-:Y:S04]  /*e2a0*/  STS.U8 [R83+UR10+0x1c00], R44 ;  /* 0x001c002c53007988 */ /* 0x0003e8000800000a */
[----:B0-----:R-:W3:Y:S01]  /*e2b0*/  LDL.LU R45, [R1+0x17c] ;  /* 0x00017c00012d7983 */ /* 0x001ee20000300800 */
[----:B-1----:R-:W-:-:S02]  /*e2c0*/  LEA.HI.X.SX32 R40, R37, R2, 0x1, P0 ;  /* 0x0000000225287211 */ /* 0x002fc400000f0eff */
[----:B------:R-:W-:Y:S01]  /*e2d0*/  PRMT R37, RZ, 0x7610, R37 ;  /* 0x00007610ff257816 */ /* 0x000fe20000000025 */
[----:B------:R-:W4:Y:S02]  /*e2e0*/  LDL.LU R44, [R1+0x178] ;  /* 0x00017800012c7983 */ /* 0x000f240000300800 */
[----:B------:R-:W-:Y:S02]  /*e2f0*/  @P3 IMAD.MOV.U32 R41, RZ, RZ, R40 ;  /* 0x000000ffff293224 */ /* 0x000fe400078e0028 */
[----:B------:R-:W-:Y:S04]  /*e300*/  STL [R1+0x1ec], R39 ;  /* 0x0001ec2701007387 */ /* 0x000fe80000100800 */
[----:B------:R0:W-:Y:S02]  /*e310*/  STL [R1+0x1e8], R40 ;  /* 0x0001e82801007387 */ /* 0x0001e40000100800 */
[----:B0-----:R-:W-:-:S02]  /*e320*/  @P3 IMAD.MOV.U32 R40, RZ, RZ, R39 ;  /* 0x000000ffff283224 */ /* 0x001fc400078e0027 */
[----:B------:R-:W-:Y:S01]  /*e330*/  IMAD R39, R86, UR14, RZ ;  /* 0x0000000e56277c24 */ /* 0x000fe2000f8e02ff */
[----:B------:R-:W-:Y:S04]  /*e340*/  STS.U8 [R83+UR10+0x2000], R48 ;  /* 0x0020003053007988 */ /* 0x000fe8000800000a */
[----:B------:R0:W4:Y:S04]  /*e350*/  @P3 LDG.E.U8 R37, desc[UR22][R40.64] ;  /* 0x0000001628253981 */ /* 0x000128000c1e1100 */
[----:B------:R-:W4:Y:S01]  /*e360*/  LDL.LU R86, [R1+0x724] ;  /* 0x0007240001567983 */ /* 0x000f220000300800 */
[----:B0-----:R-:W-:-:S03]  /*e370*/  IADD3 R41, P0, PT, R39, R3, RZ ;  /* 0x0000000327297210 */ /* 0x001fc60007f1e0ff */
[----:B------:R0:W-:Y:S01]  /*e380*/  STS.U8 [R83+UR10+0x2400], R51 ;  /* 0x0024003353007988 */ /* 0x0001e2000800000a */
[----:B------:R-:W-:Y:S01]  /*e390*/  LEA.HI.X.SX32 R42, R39, R2, 0x1, P0 ;  /* 0x00000002272a7211 */ /* 0x000fe200000f0eff */
[----:B------:R-:W-:Y:S01]  /*e3a0*/  IMAD R39, R89, UR14, RZ ;  /* 0x0000000e59277c24 */ /* 0x000fe2000f8e02ff */
[----:B------:R-:W-:-:S03]  /*e3b0*/  PRMT R40, RZ, 0x7610, R40 ;  /* 0x00007610ff287816 */ /* 0x000fc60000000028 */
[----:B------:R-:W-:Y:S01]  /*e3c0*/  @P3 IMAD.MOV.U32 R43, RZ, RZ, R42 ;  /* 0x000000ffff2b3224 */ /* 0x000fe200078e002a */
[----:B0-----:R-:W4:Y:S04]  /*e3d0*/  LDL.LU R51, [R1+0x170] ;  /* 0x0001700001337983 */ /* 0x001f280000300800 */
[----:B------:R-:W-:Y:S04]  /*e3e0*/  STL [R1+0x22c], R41 ;  /* 0x00022c2901007387 */ /* 0x000fe80000100800 */
[----:B------:R0:W-:Y:S02]  /*e3f0*/  STL [R1+0x228], R42 ;  /* 0x0002282a01007387 */ /* 0x0001e40000100800 */
[----:B0-----:R-:W-:Y:S01]  /*e400*/  @P3 IMAD.MOV.U32 R42, RZ, RZ, R41 ;  /* 0x000000ffff2a3224 */ /* 0x001fe200078e0029 */
[----:B------:R-:W-:-:S04]  /*e410*/  IADD3 R41, P0, PT, R39, R3, RZ ;  /* 0x0000000327297210 */ /* 0x000fc80007f1e0ff */
[----:B------:R0:W4:Y:S02]  /*e420*/  @P3 LDG.E.U8 R40, desc[UR22][R42.64] ;  /* 0x000000162a283981 */ /* 0x000124000c1e1100 */
[----:B0-----:R-:W-:Y:S02]  /*e430*/  LEA.HI.X.SX32 R42, R39, R2, 0x1, P0 ;  /* 0x00000002272a7211 */ /* 0x001fe400000f0eff */
[----:B------:R-:W-:-:S03]  /*e440*/  PRMT R39, RZ, 0x7610, R39 ;  /* 0x00007610ff277816 */ /* 0x000fc60000000027 */
[----:B------:R-:W-:Y:S01]  /*e450*/  @P3 IMAD.MOV.U32 R43, RZ, RZ, R42 ;  /* 0x000000ffff2b3224 */ /* 0x000fe200078e002a */
[----:B--2---:R0:W-:Y:S04]  /*e460*/  STS.U8 [R83+UR10+0x2800], R47 ;  /* 0x0028002f53007988 */ /* 0x0041e8000800000a */
[----:B------:R1:W-:Y:S04]  /*e470*/  STS.U8 [R83+UR10+0x2c00], R46 ;  /* 0x002c002e53007988 */ /* 0x0003e8000800000a */
[----:B0-----:R-:W2:Y:S04]  /*e480*/  LDL.LU R47, [R1+0x16c] ;  /* 0x00016c00012f7983 */ /* 0x001ea80000300800 */
[----:B-1----:R-:W2:Y:S04]  /*e490*/  LDL.LU R46, [R1+0x168] ;  /* 0x00016800012e7983 */ /* 0x002ea80000300800 */
[----:B------:R-:W-:Y:S04]  /*e4a0*/  STL [R1+0x26c], R41 ;  /* 0x00026c2901007387 */ /* 0x000fe80000100800 */
[----:B------:R0:W-:Y:S04]  /*e4b0*/  STL [R1+0x268], R42 ;  /* 0x0002682a01007387 */ /* 0x0001e80000100800 */
[----:B------:R-:W2:Y:S04]  /*e4c0*/  LDL.LU R89, [R1+0x13c] ;  /* 0x00013c0001597983 */ /* 0x000ea80000300800 */
[----:B------:R-:W2:Y:S01]  /*e4d0*/  LDL.LU R50, [R1+0x134] ;  /* 0x0001340001327983 */ /* 0x000ea20000300800 */
[----:B0-----:R-:W-:-:S05]  /*e4e0*/  @P3 IMAD.MOV.U32 R42, RZ, RZ, R41 ;  /* 0x000000ffff2a3224 */ /* 0x001fca00078e0029 */
[----:B------:R0:W2:Y:S04]  /*e4f0*/  @P3 LDG.E.U8 R39, desc[UR22][R42.64] ;  /* 0x000000162a273981 */ /* 0x0000a8000c1e1100 */
[----:B------:R-:W2:Y:S04]  /*e500*/  LDL.LU R43, [R1+0x174] ;  /* 0x00017400012b7983 */ /* 0x000ea80000300800 */
[----:B------:R-:W2:Y:S04]  /*e510*/  LDL.LU R66, [R1+0x130] ;  /* 0x0001300001427983 */ /* 0x000ea80000300800 */
[----:B------:R-:W2:Y:S01]  /*e520*/  LDL.LU R48, [R1+0x12c] ;  /* 0x00012c0001307983 */ /* 0x000ea20000300800 */
[----:B------:R-:W1:Y:S01]  /*e530*/  S2R R68, SR_TID.X ;  /* 0x0000000000447919 */ /* 0x000e620000002100 */
[----:B------:R-:W-:Y:S01]  /*e540*/  IMAD R41, R82, UR14, RZ ;  /* 0x0000000e52297c24 */ /* 0x000fe2000f8e02ff */
[----:B0-----:R-:W-:-:S02]  /*e550*/  PRMT R42, RZ, 0x7610, R42 ;  /* 0x00007610ff2a7816 */ /* 0x001fc4000000002a */
[C---:B-1----:R-:W-:Y:S02]  /*e560*/  LOP3.LUT R82, R68.reuse, 0x7f, RZ, 0xc0, !PT ;  /* 0x0000007f44527812 */ /* 0x042fe400078ec0ff */
[----:B------:R-:W-:-:S04]  /*e570*/  LOP3.LUT R68, R68, 0x7f, RZ, 0xc0, !PT ;  /* 0x0000007f44447812 */ /* 0x000fc800078ec0ff */
[----:B------:R-:W-:Y:S01]  /*e580*/  LOP3.LUT R68, R68, 0x10, RZ, 0x3c, !PT ;  /* 0x0000001044447812 */ /* 0x000fe200078e3cff */
[----:B---3--:R-:W-:Y:S04]  /*e590*/  STS.U8 [R82+UR10+0x3000], R45 ;  /* 0x0030002d52007988 */ /* 0x008fe8000800000a */
[----:B----4-:R0:W-:Y:S02]  /*e5a0*/  STS.U8 [R82+UR10+0x3400], R44 ;  /* 0x0034002c52007988 */ /* 0x0101e4000800000a */
[----:B0-----:R-:W-:-:S04]  /*e5b0*/  IADD3 R44, P0, PT, R41, R3, RZ ;  /* 0x00000003292c7210 */ /* 0x001fc80007f1e0ff */
[----:B------:R-:W-:Y:S01]  /*e5c0*/  LEA.HI.X.SX32 R45, R41, R2, 0x1, P0 ;  /* 0x00000002292d7211 */ /* 0x000fe200000f0eff */
[----:B------:R-:W-:Y:S04]  /*e5d0*/  STL [R1+0x2ac], R44 ;  /* 0x0002ac2c01007387 */ /* 0x000fe80000100800 */
[----:B------:R-:W-:Y:S01]  /*e5e0*/  STL [R1+0x2a8], R45 ;  /* 0x0002a82d01007387 */ /* 0x000fe20000100800 */
[----:B------:R-:W-:-:S03]  /*e5f0*/  IMAD R41, R75, UR14, RZ ;  /* 0x0000000e4b297c24 */ /* 0x000fc6000f8e02ff */
[----:B------:R0:W3:Y:S04]  /*e600*/  @P3 LDG.E.U8 R42, desc[UR22][R44.64] ;  /* 0x000000162c2a3981 */ /* 0x0000e8000c1e1100 */
[----:B--2---:R-:W-:Y:S04]  /*e610*/  STS.U8 [R82+UR10+0x3800], R43 ;  /* 0x0038002b52007988 */ /* 0x004fe8000800000a */
[----:B------:R1:W-:Y:S04]  /*e620*/  STS.U8 [R82+UR10+0x3c00], R51 ;  /* 0x003c003352007988 */ /* 0x0003e8000800000a */
[----:B-1----:R-:W2:Y:S01]  /*e630*/  LDL.LU R51, [R1+0x128] ;  /* 0x0001280001337983 */ /* 0x002ea20000300800 */
[----:B------:R-:W-:-:S04]  /*e640*/  IADD3 R43, P0, PT, R41, R3, RZ ;  /* 0x00000003292b7210 */ /* 0x000fc80007f1e0ff */
[----:B0-----:R-:W-:Y:S01]  /*e650*/  LEA.HI.X.SX32 R44, R41, R2, 0x1, P0 ;  /* 0x00000002292c7211 */ /* 0x001fe200000f0eff */
[----:B------:R-:W-:Y:S01]  /*e660*/  STL [R1+0x2ec], R43 ;  /* 0x0002ec2b01007387 */ /* 0x000fe20000100800 */
[----:B------:R-:W-:-:S03]  /*e670*/  PRMT R41, RZ, 0x7610, R41 ;  /* 0x00007610ff297816 */ /* 0x000fc60000000029 */
[----:B------:R0:W-:Y:S01]  /*e680*/  STL [R1+0x2e8], R44 ;  /* 0x0002e82c01007387 */ /* 0x0001e20000100800 */
[----:B------:R-:W-:Y:S02]  /*e690*/  @P3 IMAD.MOV.U32 R45, RZ, RZ, R44 ;  /* 0x000000ffff2d3224 */ /* 0x000fe400078e002c */
[----:B0-----:R-:W-:Y:S02]  /*e6a0*/  @P3 IMAD.MOV.U32 R44, RZ, RZ, R43 ;  /* 0x000000ffff2c3224 */ /* 0x001fe400078e002b */
[----:B------:R-:W-:-:S03]  /*e6b0*/  IMAD R43, R70, UR14, RZ ;  /* 0x0000000e462b7c24 */ /* 0x000fc6000f8e02ff */
[----:B------:R0:W4:Y:S04]  /*e6c0*/  @P3 LDG.E.U8 R41, desc[UR22][R44.64] ;  /* 0x000000162c293981 */ /* 0x000128000c1e1100 */
[----:B------:R-:W-:Y:S01]  /*e6d0*/  STS.U8 [R68+UR10+0x80], R47 ;  /* 0x0000802f44007988 */ /* 0x000fe2000800000a */
[----:B0-----:R-:W-:-:S03]  /*e6e0*/  IADD3 R45, P0, PT, R43, R3, RZ ;  /* 0x000000032b2d7210 */ /* 0x001fc60007f1e0ff */
[----:B------:R0:W-:Y:S01]  /*e6f0*/  STS.U8 [R68+UR10+0x480], R46 ;  /* 0x0004802e44007988 */ /* 0x0001e2000800000a */
[----:B------:R-:W-:-:S03]  /*e700*/  PRMT R44, RZ, 0x7610, R44 ;  /* 0x00007610ff2c7816 */ /* 0x000fc6000000002c */
[----:B------:R-:W-:Y:S01]  /*e710*/  STL [R1+0x32c], R45 ;  /* 0x00032c2d01007387 */ /* 0x000fe20000100800 */
[----:B0-----:R-:W-:Y:S01]  /*e720*/  LEA.HI.X.SX32 R46, R43, R2, 0x1, P0 ;  /* 0x000000022b2e7211 */ /* 0x001fe200000f0eff */
[----:B------:R-:W-:-:S04]  /*e730*/  IMAD R43, R69, UR14, RZ ;  /* 0x0000000e452b7c24 */ /* 0x000fc8000f8e02ff */
[----:B------:R0:W-:Y:S01]  /*e740*/  STL [R1+0x328], R46 ;  /* 0x0003282e01007387 */ /* 0x0001e20000100800 */
[----:B------:R-:W-:Y:S02]  /*e750*/  @P3 IMAD.MOV.U32 R47, RZ, RZ, R46 ;  /* 0x000000ffff2f3224 */ /* 0x000fe400078e002e */
[----:B0-----:R-:W-:Y:S01]  /*e760*/  @P3 IMAD.MOV.U32 R46, RZ, RZ, R45 ;  /* 0x000000ffff2e3224 */ /* 0x001fe200078e002d */
[----:B------:R-:W-:-:S04]  /*e770*/  IADD3 R45, P0, PT, R43, R3, RZ ;  /* 0x000000032b2d7210 */ /* 0x000fc80007f1e0ff */
[----:B------:R0:W3:Y:S04]  /*e780*/  @P3 LDG.E.U8 R44, desc[UR22][R46.64] ;  /* 0x000000162e2c3981 */ /* 0x0000e8000c1e1100 */
[----:B------:R-:W-:Y:S01]  /*e790*/  STL [R1+0x36c], R45 ;  /* 0x00036c2d01007387 */ /* 0x000fe20000100800 */
[----:B0-----:R-:W-:Y:S02]  /*e7a0*/  LEA.HI.X.SX32 R46, R43, R2, 0x1, P0 ;  /* 0x000000022b2e7211 */ /* 0x001fe400000f0eff */
[----:B------:R-:W-:-:S03]  /*e7b0*/  PRMT R43, RZ, 0x7610, R43 ;  /* 0x00007610ff2b7816 */ /* 0x000fc6000000002b */
[----:B------:R0:W-:Y:S01]  /*e7c0*/  STL [R1+0x368], R46 ;  /* 0x0003682e01007387 */ /* 0x0001e20000100800 */
[----:B------:R-:W-:-:S03]  /*e7d0*/  @P3 IMAD.MOV.U32 R47, RZ, RZ, R46 ;  /* 0x000000ffff2f3224 */ /* 0x000fc600078e002e */
[----:B------:R-:W-:Y:S01]  /*e7e0*/  STS.U8 [R68+UR10+0x880], R89 ;  /* 0x0008805944007988 */ /* 0x000fe2000800000a */
[----:B0-----:R-:W-:Y:S02]  /*e7f0*/  @P3 IMAD.MOV.U32 R46, RZ, RZ, R45 ;  /* 0x000000ffff2e3224 */ /* 0x001fe400078e002d */
[----:B------:R-:W-:Y:S01]  /*e800*/  IMAD R45, R49, UR14, RZ ;  /* 0x0000000e312d7c24 */ /* 0x000fe2000f8e02ff */
[----:B------:R-:W-:Y:S04]  /*e810*/  STS.U8 [R68+UR10+0xc80], R50 ;  /* 0x000c803244007988 */ /* 0x000fe8000800000a */
[----:B------:R0:W3:Y:S04]  /*e820*/  @P3 LDG.E.U8 R43, desc[UR22][R46.64] ;  /* 0x000000162e2b3981 */ /* 0x0000e8000c1e1100 */
        /* <DEDUP_REMOVED lines=13> */
[----:B0-----:R-:W-:-:S05]  /*e900*/  LEA.HI.X.SX32 R48, R45, R2, 0x1, P0 ;  /* 0x000000022d307211 */ /* 0x001fca00000f0eff */
[----:B------:R0:W-:Y:S04]  /*e910*/  STL [R1+0x3d4], R48 ;  /* 0x0003d43001007387 */ /* 0x0001e80000100800 */
[----:B------:R-:W3:Y:S01]  /*e920*/  LDL.LU R66, [R1+0x1f8] ;  /* 0x0001f80001427983 */ /* 0x000ee20000300800 */
[----:B------:R-:W-:Y:S02]  /*e930*/  @P3 IMAD.MOV.U32 R49, RZ, RZ, R48 ;  /* 0x000000ffff313224 */ /* 0x000fe400078e0030 */
[----:B0-----:R-:W-:Y:S02]  /*e940*/  @P3 IMAD.MOV.U32 R48, RZ, RZ, R47 ;  /* 0x000000ffff303224 */ /* 0x001fe400078e002f */
[----:B------:R-:W-:Y:S01]  /*e950*/  IMAD R47, R62, UR14, RZ ;  /* 0x0000000e3e2f7c24 */ /* 0x000fe2000f8e02ff */
[----:B------:R-:W-:-:S04]  /*e960*/  PRMT R45, RZ, 0x7610, R45 ;  /* 0x00007610ff2d7816 */ /* 0x000fc8000000002d */
[C---:B------:R-:W-:Y:S02]  /*e970*/  IADD3 R50, P0, PT, R47.reuse, R3, RZ ;  /* 0x000000032f327210 */ /* 0x040fe40007f1e0ff */
[----:B------:R0:W4:Y:S04]  /*e980*/  @P3 LDG.E.U8 R45, desc[UR22][R48.64] ;  /* 0x00000016302d3981 */ /* 0x000128000c1e1100 */
[----:B------:R-:W-:Y:S01]  /*e990*/  STL [R1+0x408], R50 ;  /* 0x0004083201007387 */ /* 0x000fe20000100800 */
[----:B0-----:R-:W-:Y:S02]  /*e9a0*/  PRMT R48, RZ, 0x7610, R48 ;  /* 0x00007610ff307816 */ /* 0x001fe40000000030 */
[----:B------:R-:W-:Y:S01]  /*e9b0*/  PRMT R53, RZ, 0x7610, R53 ;  /* 0x00007610ff357816 */ /* 0x000fe20000000035 */
[----:B--2---:R0:W-:Y:S02]  /*e9c0*/  STS.U8 [R68+UR10+0x1880], R51 ;  /* 0x0018803344007988 */ /* 0x0041e4000800000a */
[----:B0-----:R-:W-:Y:S01]  /*e9d0*/  LEA.HI.X.SX32 R51, R47, R2, 0x1, P0 ;  /* 0x000000022f337211 */ /* 0x001fe200000f0eff */
[----:B------:R-:W-:-:S04]  /*e9e0*/  IMAD R47, R61, UR14, RZ ;  /* 0x0000000e3d2f7c24 */ /* 0x000fc8000f8e02ff */
[----:B------:R0:W2:Y:S01]  /*e9f0*/  @P3 LDG.E.U8 R48, desc[UR22][R50.64] ;  /* 0x0000001632303981 */ /* 0x0000a2000c1e1100 */
[----:B------:R-:W-:-:S03]  /*ea00*/  IADD3 R49, P0, PT, R47, R3, RZ ;  /* 0x000000032f317210 */ /* 0x000fc60007f1e0ff */
[----:B------:R-:W-:Y:S04]  /*ea10*/  STL [R1+0x404], R51 ;  /* 0x0004043301007387 */ /* 0x000fe80000100800 */
[----:B------:R-:W2:Y:S01]  /*ea20*/  LDL.LU R75, [R1+0x1f4] ;  /* 0x0001f400014b7983 */ /* 0x000ea20000300800 */
[----:B0-----:R-:W-:-:S03]  /*ea30*/  @P3 IMAD.MOV.U32 R50, RZ, RZ, R49 ;  /* 0x000000ffff323224 */ /* 0x001fc600078e0031 */
[----:B------:R0:W-:Y:S01]  /*ea40*/  STL [R1+0x438], R49 ;  /* 0x0004383101007387 */ /* 0x0001e20000100800 */
[----:B------:R-:W-:Y:S01]  /*ea50*/  LEA.HI.X.SX32 R62, R47, R2, 0x1, P0 ;  /* 0x000000022f3e7211 */ /* 0x000fe200000f0eff */
[----:B0-----:R-:W-:-:S04]  /*ea60*/  IMAD R49, R60, UR14, RZ ;  /* 0x0000000e3c317c24 */ /* 0x001fc8000f8e02ff */
[----:B------:R0:W-:Y:S01]  /*ea70*/  STL [R1+0x434], R62 ;  /* 0x0004343e01007387 */ /* 0x0001e20000100800 */
[----:B------:R-:W-:Y:S01]  /*ea80*/  @P3 IMAD.MOV.U32 R51, RZ, RZ, R62 ;  /* 0x000000ffff333224 */ /* 0x000fe200078e003e */
[C---:B------:R-:W-:Y:S02]  /*ea90*/  IADD3 R61, P0, PT, R49.reuse, R3, RZ ;  /* 0x00000003313d7210 */ /* 0x040fe40007f1e0ff */
[----:B------:R-:W4:Y:S02]  /*eaa0*/  LDL.LU R89, [R1+0xf4] ;  /* 0x0000f40001597983 */ /* 0x000f240000300800 */
[----:B0-----:R-:W-:Y:S02]  /*eab0*/  LEA.HI.X.SX32 R62, R49, R2, 0x1, P0 ;  /* 0x00000002313e7211 */ /* 0x001fe400000f0eff */
[----:B------:R-:W-:Y:S01]  /*eac0*/  STL [R1+0x460], R61 ;  /* 0x0004603d01007387 */ /* 0x000fe20000100800 */
[----:B------:R-:W-:-:S03]  /*ead0*/  IMAD R49, R54, UR14, RZ ;  /* 0x0000000e36317c24 */ /* 0x000fc6000f8e02ff */
[----:B------:R-:W-:Y:S04]  /*eae0*/  STL [R1+0x45c], R62 ;  /* 0x00045c3e01007387 */ /* 0x000fe80000100800 */
[----:B------:R-:W4:Y:S04]  /*eaf0*/  LDL.LU R54, [R1+0x720] ;  /* 0x0007200001367983 */ /* 0x000f280000300800 */
[----:B------:R-:W-:Y:S04]  /*eb00*/  STS.U8 [R68+UR10+0x1c80], R86 ;  /* 0x001c805644007988 */ /* 0x000fe8000800000a */
[----:B------:R-:W-:Y:S04]  /*eb10*/  STS.U8 [R68+UR10+0x2080], R78 ;  /* 0x0020804e44007988 */ /* 0x000fe8000800000a */
[----:B------:R-:W-:Y:S01]  /*eb20*/  STS.U8 [R68+UR10+0x2480], R74 ;  /* 0x0024804a44007988 */ /* 0x000fe2000800000a */
[----:B------:R-:W-:-:S03]  /*eb30*/  PRMT R47, RZ, 0x7610, R47 ;  /* 0x00007610ff2f7816 */ /* 0x000fc6000000002f */
[----:B------:R-:W-:Y:S04]  /*eb40*/  STS.U8 [R68+UR10+0x2880], R73 ;  /* 0x0028804944007988 */ /* 0x000fe8000800000a */
[----:B------:R-:W-:Y:S04]  /*eb50*/  STS.U8 [R68+UR10+0x2c80], R67 ;  /* 0x002c804344007988 */ /* 0x000fe8000800000a */
[----:B------:R-:W-:Y:S04]  /*eb60*/  STS.U8 [R68+UR10+0x3080], R65 ;  /* 0x0030804144007988 */ /* 0x000fe8000800000a */
[----:B------:R-:W-:Y:S04]  /*eb70*/  STS.U8 [R68+UR10+0x3480], R64 ;  /* 0x0034804044007988 */ /* 0x000fe8000800000a */
[----:B------:R-:W-:Y:S04]  /*eb80*/  STS.U8 [R68+UR10+0x3880], R59 ;  /* 0x0038803b44007988 */ /* 0x000fe8000800000a */
[----:B------:R0:W-:Y:S04]  /*eb90*/  STS.U8 [R68+UR10+0x3c80], R55 ;  /* 0x003c803744007988 */ /* 0x0001e8000800000a */
[----:B------:R1:W4:Y:S04]  /*eba0*/  @P3 LDG.E.U8 R47, desc[UR22][R50.64] ;  /* 0x00000016322f3981 */ /* 0x000328000c1e1100 */
[----:B0-----:R-:W4:Y:S01]  /*ebb0*/  LDL.LU R68, [R1+0xf0] ;  /* 0x0000f00001447983 */ /* 0x001f220000300800 */
[----:B-1----:R-:W-:-:S02]  /*ebc0*/  @P3 IMAD.MOV.U32 R50, RZ, RZ, R61 ;  /* 0x000000ffff323224 */ /* 0x002fc400078e003d */
[----:B------:R-:W-:-:S05]  /*ebd0*/  @P3 IMAD.MOV.U32 R51, RZ, RZ, R62 ;  /* 0x000000ffff333224 */ /* 0x000fca00078e003e */
[----:B------:R0:W4:Y:S02]  /*ebe0*/  @P3 LDG.E.U8 R53, desc[UR22][R50.64] ;  /* 0x0000001632353981 */ /* 0x000124000c1e1100 */
[----:B0-----:R-:W-:-:S04]  /*ebf0*/  IADD3 R50, P0, PT, R49, R3, RZ ;  /* 0x0000000331327210 */ /* 0x001fc80007f1e0ff */
[----:B------:R-:W-:Y:S01]  /*ec00*/  LEA.HI.X.SX32 R51, R49, R2, 0x1, P0 ;  /* 0x0000000231337211 */ /* 0x000fe200000f0eff */
[----:B------:R0:W-:Y:S04]  /*ec10*/  STL [R1+0xec], R50 ;  /* 0x0000ec3201007387 */ /* 0x0001e80000100800 */
[----:B------:R1:W-:Y:S01]  /*ec20*/  STL [R1+0xe8], R51 ;  /* 0x0000e83301007387 */ /* 0x0003e20000100800 */
[----:B---3--:R-:W-:-:S03]  /*ec30*/  IMAD R49, R66, UR14, RZ ;  /* 0x0000000e42317c24 */ /* 0x008fc6000f8e02ff */
[----:B------:R-:W3:Y:S01]  /*ec40*/  LDL.LU R66, [R1] ;  /* 0x0000000001427983 */ /* 0x000ee20000300800 */
[----:B------:R-:W-:-:S06]  /*ec50*/  PRMT R58, RZ, 0x7610, R58 ;  /* 0x00007610ff3a7816 */ /* 0x000fcc000000003a */
[----:B------:R0:W3:Y:S02]  /*ec60*/  @P3 LDG.E.U8 R58, desc[UR22][R50.64] ;  /* 0x00000016323a3981 */ /* 0x0000e4000c1e1100 */
[----:B0-----:R-:W-:-:S04]  /*ec70*/  IADD3 R50, P0, PT, R49, R3, RZ ;  /* 0x0000000331327210 */ /* 0x001fc80007f1e0ff */
[----:B-1----:R-:W-:Y:S02]  /*ec80*/  LEA.HI.X.SX32 R51, R49, R2, 0x1, P0 ;  /* 0x0000000231337211 */ /* 0x002fe400000f0eff */
[----:B------:R-:W-:Y:S01]  /*ec90*/  PRMT R59, RZ, 0x7610, R59 ;  /* 0x00007610ff3b7816 */ /* 0x000fe2000000003b */
[----:B------:R0:W-:Y:S04]  /*eca0*/  STL [R1+0x12c], R50 ;  /* 0x00012c3201007387 */ /* 0x0001e80000100800 */
[----:B------:R-:W-:Y:S01]  /*ecb0*/  STL [R1+0x128], R51 ;  /* 0x0001283301007387 */ /* 0x000fe20000100800 */
[----:B------:R-:W-:Y:S02]  /*ecc0*/  PRMT R55, RZ, 0x7610, R55 ;  /* 0x00007610ff377816 */ /* 0x000fe40000000037 */
[----:B------:R-:W-:-:S02]  /*ecd0*/  PRMT R56, RZ, 0x7610, R56 ;  /* 0x00007610ff387816 */ /* 0x000fc40000000038 */
[----:B------:R-:W-:-:S06]  /*ece0*/  PRMT R57, RZ, 0x7610, R57 ;  /* 0x00007610ff397816 */ /* 0x000fcc0000000039 */
[----:B------:R0:W3:Y:S02]  /*ecf0*/  @P3 LDG.E.U8 R57, desc[UR22][R50.64] ;  /* 0x0000001632393981 */ /* 0x0000e4000c1e1100 */
[----:B0-----:R-:W-:Y:S01]  /*ed00*/  PRMT R50, RZ, 0x7610, R50 ;  /* 0x00007610ff327816 */ /* 0x001fe20000000032 */
[----:B--2---:R-:W-:-:S05]  /*ed10*/  IMAD R49, R75, UR14, RZ ;  /* 0x0000000e4b317c24 */ /* 0x004fca000f8e02ff */
[----:B------:R-:W-:-:S04]  /*ed20*/  IADD3 R60, P0, PT, R49, R3, RZ ;  /* 0x00000003313c7210 */ /* 0x000fc80007f1e0ff */
[----:B------:R-:W-:Y:S01]  /*ed30*/  LEA.HI.X.SX32 R61, R49, R2, 0x1, P0 ;  /* 0x00000002313d7211 */ /* 0x000fe200000f0eff */
[----:B------:R-:W-:Y:S04]  /*ed40*/  STL [R1+0x16c], R60 ;  /* 0x00016c3c01007387 */ /* 0x000fe80000100800 */
[----:B----4-:R-:W-:Y:S04]  /*ed50*/  STS.U8 [R76+UR10+0x100], R54 ;  /* 0x000100364c007988 */ /* 0x010fe8000800000a */
[----:B------:R-:W-:Y:S04]  /*ed60*/  STS.U8 [R76+UR10+0x500], R52 ;  /* 0x000500344c007988 */ /* 0x000fe8000800000a */
[----:B------:R0:W-:Y:S04]  /*ed70*/  STS.U8 [R76+UR10+0x900], R5 ;  /* 0x000900054c007988 */ /* 0x0001e8000800000a */
[----:B------:R1:W-:Y:S01]  /*ed80*/  STS.U8 [R76+UR10+0xd00], R4 ;  /* 0x000d00044c007988 */ /* 0x0003e2000800000a */
[----:B0-----:R-:W-:-:S02]  /*ed90*/  @P3 IMAD.MOV.U32 R5, RZ, RZ, R61 ;  /* 0x000000ffff053224 */ /* 0x001fc400078e003d */
[----:B-1----:R-:W-:-:S05]  /*eda0*/  @P3 IMAD.MOV.U32 R4, RZ, RZ, R60 ;  /* 0x000000ffff043224 */ /* 0x002fca00078e003c */
[----:B------:R0:W2:Y:S02]  /*edb0*/  @P3 LDG.E.U8 R59, desc[UR22][R4.64] ;  /* 0x00000016043b3981 */ /* 0x0000a4000c1e1100 */
[----:B0-----:R-:W-:-:S05]  /*edc0*/  IMAD R4, R89, UR14, RZ ;  /* 0x0000000e59047c24 */ /* 0x001fca000f8e02ff */
[C---:B------:R-:W-:Y:S01]  /*edd0*/  IADD3 R5, P0, PT, R4.reuse, R3, RZ ;  /* 0x0000000304057210 */ /* 0x040fe20007f1e0ff */
[----:B------:R-:W-:Y:S03]  /*ede0*/  STL [R1+0x168], R61 ;  /* 0x0001683d01007387 */ /* 0x000fe60000100800 */
[----:B------:R-:W-:Y:S01]  /*edf0*/  LEA.HI.X.SX32 R60, R4, R2, 0x1, P0 ;  /* 0x00000002043c7211 */ /* 0x000fe200000f0eff */
[----:B------:R0:W-:Y:S01]  /*ee00*/  STL [R1+0x1b4], R5 ;  /* 0x0001b40501007387 */ /* 0x0001e20000100800 */
[----:B------:R-:W-:-:S03]  /*ee10*/  @P3 IMAD.MOV.U32 R4, RZ, RZ, R5 ;  /* 0x000000ffff043224 */ /* 0x000fc600078e0005 */
[----:B0-----:R-:W-:-:S05]  /*ee20*/  @P3 IMAD.MOV.U32 R5, RZ, RZ, R60 ;  /* 0x000000ffff053224 */ /* 0x001fca00078e003c */
[----:B------:R0:W4:Y:S02]  /*ee30*/  @P3 LDG.E.U8 R55, desc[UR22][R4.64] ;  /* 0x0000001604373981 */ /* 0x000124000c1e1100 */
[----:B0-----:R-:W-:Y:S02]  /*ee40*/  IMAD R4, R68, UR14, RZ ;  /* 0x0000000e44047c24 */ /* 0x001fe4000f8e02ff */
[----:B------:R0:W-:Y:S03]  /*ee50*/  STL [R1+0x1b0], R60 ;  /* 0x0001b03c01007387 */ /* 0x0001e60000100800 */
[----:B------:R-:W-:-:S04]  /*ee60*/  IADD3 R5, P0, PT, R4, R3, RZ ;  /* 0x0000000304057210 */ /* 0x000fc80007f1e0ff */
[----:B0-----:R-:W-:Y:S01]  /*ee70*/  LEA.HI.X.SX32 R60, R4, R2, 0x1, P0 ;  /* 0x00000002043c7211 */ /* 0x001fe200000f0eff */
[----:B------:R0:W-:Y:S01]  /*ee80*/  STL [R1+0x1f4], R5 ;  /* 0x0001f40501007387 */ /* 0x0001e20000100800 */
[----:B------:R-:W-:-:S03]  /*ee90*/  @P3 IMAD.MOV.U32 R4, RZ, RZ, R5 ;  /* 0x000000ffff043224 */ /* 0x000fc600078e0005 */
[----:B0-----:R-:W-:-:S05]  /*eea0*/  @P3 IMAD.MOV.U32 R5, RZ, RZ, R60 ;  /* 0x000000ffff053224 */ /* 0x001fca00078e003c */
[----:B------:R3:W2:Y:S04]  /*eeb0*/  @P3 LDG.E.U8 R56, desc[UR22][R4.64] ;  /* 0x0000001604383981 */ /* 0x0006a8000c1e1100 */
[----:B------:R-:W-:Y:S01]  /*eec0*/  STS.U8 [R76+UR10+0x1100], R7 ;  /* 0x001100074c007988 */ /* 0x000fe2000800000a */
[----:B---3--:R-:W-:-:S03]  /*eed0*/  IMAD R4, R66, UR14, RZ ;  /* 0x0000000e42047c24 */ /* 0x008fc6000f8e02ff */
[----:B------:R-:W-:Y:S02]  /*eee0*/  STS.U8 [R76+UR10+0x1500], R6 ;  /* 0x001500064c007988 */ /* 0x000fe4000800000a */
[----:B------:R-:W-:Y:S02]  /*eef0*/  IADD3 R5, P0, PT, R4, R3, RZ ;  /* 0x0000000304057210 */ /* 0x000fe40007f1e0ff */
[----:B------:R0:W-:Y:S01]  /*ef00*/  STS.U8 [R76+UR10+0x1900], R9 ;  /* 0x001900094c007988 */ /* 0x0001e2000800000a */
[----:B------:R-:W-:-:S03]  /*ef10*/  PRMT R52, RZ, 0x7610, R52 ;  /* 0x00007610ff347816 */ /* 0x000fc60000000034 */
[----:B------:R-:W-:Y:S01]  /*ef20*/  STL [R1+0x1f0], R60 ;  /* 0x0001f03c01007387 */ /* 0x000fe20000100800 */
[----:B0-----:R-:W-:-:S03]  /*ef30*/  LEA.HI.X.SX32 R9, R4, R2, 0x1, P0 ;  /* 0x0000000204097211 */ /* 0x001fc600000f0eff */
[----:B------:R0:W-:Y:S01]  /*ef40*/  STL [R1+0x234], R5 ;  /* 0x0002340501007387 */ /* 0x0001e20000100800 */
[----:B------:R-:W-:Y:S02]  /*ef50*/  @P3 IMAD.MOV.U32 R4, RZ, RZ, R5 ;  /* 0x000000ffff043224 */ /* 0x000fe400078e0005 */
[----:B0-----:R-:W-:-:S05]  /*ef60*/  @P3 IMAD.MOV.U32 R5, RZ, RZ, R9 ;  /* 0x000000ffff053224 */ /* 0x001fca00078e0009 */
[----:B------:R0:W3:Y:S04]  /*ef70*/  @P3 LDG.E.U8 R52, desc[UR22][R4.64] ;  /* 0x0000001604343981 */ /* 0x0000e8000c1e1100 */
[----:B------:R1:W-:Y:S01]  /*ef80*/  STL [R1+0x230], R9 ;  /* 0x0002300901007387 */ /* 0x0003e20000100800 */
[----:B0-----:R-:W-:-:S05]  /*ef90*/  IMAD R4, R88, UR14, RZ ;  /* 0x0000000e58047c24 */ /* 0x001fca000f8e02ff */
[----:B-1----:R-:W-:-:S04]  /*efa0*/  IADD3 R9, P0, PT, R4, R3, RZ ;  /* 0x0000000304097210 */ /* 0x002fc80007f1e0ff */
[----:B------:R-:W-:Y:S01]  /*efb0*/  LEA.HI.X.SX32 R60, R4, R2, 0x1, P0 ;  /* 0x00000002043c7211 */ /* 0x000fe200000f0eff */
[----:B------:R-:W-:Y:S01]  /*efc0*/  @P3 IMAD.MOV.U32 R4, RZ, RZ, R9 ;  /* 0x000000ffff043224 */ /* 0x000fe200078e0009 */
[----:B------:R-:W-:-:S03]  /*efd0*/  PRMT R54, RZ, 0x7610, R54 ;  /* 0x00007610ff367816 */ /* 0x000fc60000000036 */
[----:B------:R-:W-:-:S05]  /*efe0*/  @P3 IMAD.MOV.U32 R5, RZ, RZ, R60 ;  /* 0x000000ffff053224 */ /* 0x000fca00078e003c */
[----:B------:R0:W2:Y:S04]  /*eff0*/  @P3 LDG.E.U8 R54, desc[UR22][R4.64] ;  /* 0x0000001604363981 */ /* 0x0000a8000c1e1100 */
[----:B------:R-:W-:Y:S01]  /*f000*/  STS.U8 [R76+UR10+0x1d00], R8 ;  /* 0x001d00084c007988 */ /* 0x000fe2000800000a */
[----:B0-----:R-:W-:-:S03]  /*f010*/  IMAD R4, R87, UR14, RZ ;  /* 0x0000000e57047c24 */ /* 0x001fc6000f8e02ff */
[----:B------:R0:W-:Y:S04]  /*f020*/  STL [R1+0x274], R9 ;  /* 0x0002740901007387 */ /* 0x0001e80000100800 */
[----:B------:R-:W-:Y:S04]  /*f030*/  STS.U8 [R76+UR10+0x2100], R11 ;  /* 0x0021000b4c007988 */ /* 0x000fe8000800000a */
[----:B------:R-:W-:Y:S01]  /*f040*/  STS.U8 [R76+UR10+0x2500], R10 ;  /* 0x0025000a4c007988 */ /* 0x000fe2000800000a */
[----:B0-----:R-:W-:-:S03]  /*f050*/  IADD3 R9, P0, PT, R4, R3, RZ ;  /* 0x0000000304097210 */ /* 0x001fc60007f1e0ff */
[----:B------:R-:W-:Y:S04]  /*f060*/  STS.U8 [R76+UR10+0x2900], R13 ;  /* 0x0029000d4c007988 */ /* 0x000fe8000800000a */
[----:B------:R0:W-:Y:S02]  /*f070*/  STS.U8 [R76+UR10+0x2d00], R12 ;  /* 0x002d000c4c007988 */ /* 0x0001e4000800000a */
[----:B0-----:R-:W-:Y:S01]  /*f080*/  LEA.HI.X.SX32 R12, R4, R2, 0x1, P0 ;  /* 0x00000002040c7211 */ /* 0x001fe200000f0eff */
[----:B------:R-:W-:-:S04]  /*f090*/  @P3 IMAD.MOV.U32 R4, RZ, RZ, R9 ;  /* 0x000000ffff043224 */ /* 0x000fc800078e0009 */
[----:B------:R-:W-:-:S05]  /*f0a0*/  @P3 IMAD.MOV.U32 R5, RZ, RZ, R12 ;  /* 0x000000ffff053224 */ /* 0x000fca00078e000c */
[----:B------:R0:W2:Y:S02]  /*f0b0*/  @P3 LDG.E.U8 R50, desc[UR22][R4.64] ;  /* 0x0000001604323981 */ /* 0x0000a4000c1e1100 */
[----:B0-----:R-:W-:Y:S02]  /*f0c0*/  IMAD R4, R85, UR14, RZ ;  /* 0x0000000e55047c24 */ /* 0x001fe4000f8e02ff */
[----:B------:R-:W-:Y:S03]  /*f0d0*/  STL [R1+0x270], R60 ;  /* 0x0002703c01007387 */ /* 0x000fe60000100800 */
[----:B------:R-:W-:Y:S01]  /*f0e0*/  IADD3 R5, P0, PT, R4, R3, RZ ;  /* 0x0000000304057210 */ /* 0x000fe20007f1e0ff */
[----:B------:R0:W-:Y:S01]  /*f0f0*/  STL [R1+0x2b4], R9 ;  /* 0x0002b40901007387 */ /* 0x0001e20000100800 */
[----:B------:R-:W-:-:S03]  /*f100*/  PRMT R51, RZ, 0x7610, R51 ;  /* 0x00007610ff337816 */ /* 0x000fc60000000033 */
[----:B------:R-:W-:Y:S01]  /*f110*/  STL [R1+0x2b0], R12 ;  /* 0x0002b00c01007387 */ /* 0x000fe20000100800 */
[----:B0-----:R-:W-:-:S03]  /*f120*/  LEA.HI.X.SX32 R9, R4, R2, 0x1, P0 ;  /* 0x0000000204097211 */ /* 0x001fc600000f0eff */
[----:B------:R0:W-:Y:S01]  /*f130*/  STL [R1+0x2f4], R5 ;  /* 0x0002f40501007387 */ /* 0x0001e20000100800 */
[----:B------:R-:W-:Y:S02]  /*f140*/  @P3 IMAD.MOV.U32 R4, RZ, RZ, R5 ;  /* 0x000000ffff043224 */ /* 0x000fe400078e0005 */
[----:B0-----:R-:W-:-:S05]  /*f150*/  @P3 IMAD.MOV.U32 R5, RZ, RZ, R9 ;  /* 0x000000ffff053224 */ /* 0x001fca00078e0009 */
[----:B------:R0:W2:Y:S01]  /*f160*/  @P3 LDG.E.U8 R51, desc[UR22][R4.64] ;  /* 0x0000001604333981 */ /* 0x0000a2000c1e1100 */
[----:B------:R-:W-:-:S03]  /*f170*/  LOP3.LUT R89, R83, 0x30, RZ, 0x3c, !PT ;  /* 0x0000003053597812 */ /* 0x000fc600078e3cff */
[----:B------:R1:W-:Y:S01]  /*f180*/  STL [R1+0x2f0], R9 ;  /* 0x0002f00901007387 */ /* 0x0003e20000100800 */
[----:B0-----:R-:W-:-:S03]  /*f190*/  IMAD R4, R84, UR14, RZ ;  /* 0x0000000e54047c24 */ /* 0x001fc6000f8e02ff */
[----:B------:R-:W-:Y:S02]  /*f1a0*/  STS.U8 [R76+UR10+0x3100], R15 ;  /* 0x0031000f4c007988 */ /* 0x000fe4000800000a */
[C---:B-1----:R-:W-:Y:S02]  /*f1b0*/  IADD3 R9, P0, PT, R4.reuse, R3, RZ ;  /* 0x0000000304097210 */ /* 0x042fe40007f1e0ff */
[----:B------:R-:W-:Y:S02]  /*f1c0*/  STS.U8 [R76+UR10+0x3500], R14 ;  /* 0x0035000e4c007988 */ /* 0x000fe4000800000a */
[----:B------:R-:W-:Y:S02]  /*f1d0*/  LEA.HI.X.SX32 R12, R4, R2, 0x1, P0 ;  /* 0x00000002040c7211 */ /* 0x000fe400000f0eff */
[----:B------:R-:W-:Y:S04]  /*f1e0*/  STS.U8 [R76+UR10+0x3900], R17 ;  /* 0x003900114c007988 */ /* 0x000fe8000800000a */
[----:B------:R-:W-:Y:S01]  /*f1f0*/  STS.U8 [R76+UR10+0x3d00], R16 ;  /* 0x003d00104c007988 */ /* 0x000fe2000800000a */
[----:B------:R-:W-:-:S03]  /*f200*/  @P3 IMAD.MOV.U32 R4, RZ, RZ, R9 ;  /* 0x000000ffff043224 */ /* 0x000fc600078e0009 */
[----:B------:R-:W-:Y:S01]  /*f210*/  STS.U8 [R89+UR10+0x180], R19 ;  /* 0x0001801359007988 */ /* 0x000fe2000800000a */
[----:B------:R-:W-:-:S03]  /*f220*/  @P3 IMAD.MOV.U32 R5, RZ, RZ, R12 ;  /* 0x000000ffff053224 */ /* 0x000fc600078e000c */
[----:B------:R0:W-:Y:S02]  /*f230*/  STS.U8 [R89+UR10+0x580], R18 ;  /* 0x0005801259007988 */ /* 0x0001e4000800000a */
[----:B0-----:R-:W-:Y:S02]  /*f240*/  PRMT R18, RZ, 0x7610, R18 ;  /* 0x00007610ff127816 */ /* 0x001fe40000000012 */
[----:B------:R0:W-:Y:S04]  /*f250*/  STL [R1+0x334], R9 ;  /* 0x0003340901007387 */ /* 0x0001e80000100800 */
[----:B------:R1:W2:Y:S02]  /*f260*/  @P3 LDG.E.U8 R18, desc[UR22][R4.64] ;  /* 0x0000001604123981 */ /* 0x0002a4000c1e1100 */
[----:B-1----:R-:W-:-:S02]  /*f270*/  IMAD R4, R81, UR14, RZ ;  /* 0x0000000e51047c24 */ /* 0x002fc4000f8e02ff */
[----:B------:R1:W-:Y:S03]  /*f280*/  STL [R1+0x330], R12 ;  /* 0x0003300c01007387 */ /* 0x0003e60000100800 */
[C---:B0-----:R-:W-:Y:S02]  /*f290*/  IADD3 R9, P0, PT, R4.reuse, R3, RZ ;  /* 0x0000000304097210 */ /* 0x041fe40007f1e0ff */
[----:B------:R-:W-:Y:S02]  /*f2a0*/  PRMT R49, RZ, 0x7610, R49 ;  /* 0x00007610ff317816 */ /* 0x000fe40000000031 */
[----:B-1----:R-:W-:Y:S01]  /*f2b0*/  LEA.HI.X.SX32 R12, R4, R2, 0x1, P0 ;  /* 0x00000002040c7211 */ /* 0x002fe200000f0eff */
[----:B------:R-:W-:-:S04]  /*f2c0*/  @P3 IMAD.MOV.U32 R4, RZ, RZ, R9 ;  /* 0x000000ffff043224 */ /* 0x000fc800078e0009 */
[----:B------:R-:W-:-:S05]  /*f2d0*/  @P3 IMAD.MOV.U32 R5, RZ, RZ, R12 ;  /* 0x000000ffff053224 */ /* 0x000fca00078e000c */
[----:B------:R0:W2:Y:S04]  /*f2e0*/  @P3 LDG.E.U8 R49, desc[UR22][R4.64] ;  /* 0x0000001604313981 */ /* 0x0000a8000c1e1100 */
[----:B------:R1:W-:Y:S01]  /*f2f0*/  STL [R1+0x374], R9 ;  /* 0x0003740901007387 */ /* 0x0003e20000100800 */
[----:B0-----:R-:W-:-:S03]  /*f300*/  IMAD R4, R80, UR14, RZ ;  /* 0x0000000e50047c24 */ /* 0x001fc6000f8e02ff */
[----:B------:R0:W-:Y:S02]  /*f310*/  STL [R1+0x370], R12 ;  /* 0x0003700c01007387 */ /* 0x0001e40000100800 */
[C---:B-1----:R-:W-:Y:S02]  /*f320*/  IADD3 R9, P0, PT, R4.reuse, R3, RZ ;  /* 0x0000000304097210 */ /* 0x042fe40007f1e0ff */
[----:B------:R1:W-:Y:S02]  /*f330*/  STS.U8 [R89+UR10+0x980], R21 ;  /* 0x0009801559007988 */ /* 0x0003e4000800000a */
[----:B0-----:R-:W-:Y:S01]  /*f340*/  LEA.HI.X.SX32 R12, R4, R2, 0x1, P0 ;  /* 0x00000002040c7211 */ /* 0x001fe200000f0eff */
[----:B------:R-:W-:Y:S01]  /*f350*/  @P3 IMAD.MOV.U32 R4, RZ, RZ, R9 ;  /* 0x000000ffff043224 */ /* 0x000fe200078e0009 */
[----:B-1----:R-:W-:-:S03]  /*f360*/  PRMT R21, RZ, 0x7610, R21 ;  /* 0x00007610ff157816 */ /* 0x002fc60000000015 */
[----:B------:R-:W-:-:S05]  /*f370*/  @P3 IMAD.MOV.U32 R5, RZ, RZ, R12 ;  /* 0x000000ffff053224 */ /* 0x000fca00078e000c */
[----:B------:R0:W2:Y:S04]  /*f380*/  @P3 LDG.E.U8 R21, desc[UR22][R4.64] ;  /* 0x0000001604153981 */ /* 0x0000a8000c1e1100 */
[----:B------:R1:W-:Y:S01]  /*f390*/  STL [R1+0x3b0], R9 ;  /* 0x0003b00901007387 */ /* 0x0003e20000100800 */
[----:B0-----:R-:W-:-:S03]  /*f3a0*/  IMAD R4, R79, UR14, RZ ;  /* 0x0000000e4f047c24 */ /* 0x001fc6000f8e02ff */
[----:B------:R0:W-:Y:S02]  /*f3b0*/  STL [R1+0x3ac], R12 ;  /* 0x0003ac0c01007387 */ /* 0x0001e40000100800 */
[----:B-1----:R-:W-:-:S04]  /*f3c0*/  IADD3 R9, P0, PT, R4, R3, RZ ;  /* 0x0000000304097210 */ /* 0x002fc80007f1e0ff */
[----:B0-----:R-:W-:Y:S01]  /*f3d0*/  LEA.HI.X.SX32 R12, R4, R2, 0x1, P0 ;  /* 0x00000002040c7211 */ /* 0x001fe200000f0eff */
[----:B------:R-:W-:Y:S04]  /*f3e0*/  STL [R1+0x3e0], R9 ;  /* 0x0003e00901007387 */ /* 0x000fe80000100800 */
[----:B------:R-:W-:Y:S04]  /*f3f0*/  STL [R1+0x3dc], R12 ;  /* 0x0003dc0c01007387 */ /* 0x000fe80000100800 */
[----:B------:R-:W2:Y:S01]  /*f400*/  LDL.LU R83, [R1+0x1fc] ;  /* 0x0001fc0001537983 */ /* 0x000ea20000300800 */
[----:B------:R-:W-:-:S03]  /*f410*/  @P3 IMAD.MOV.U32 R4, RZ, RZ, R9 ;  /* 0x000000ffff043224 */ /* 0x000fc600078e0009 */
[----:B------:R0:W-:Y:S01]  /*f420*/  STS.U8 [R89+UR10+0xd80], R20 ;  /* 0x000d801459007988 */ /* 0x0001e2000800000a */
[----:B------:R-:W-:Y:S01]  /*f430*/  @P3 IMAD.MOV.U32 R5, RZ, RZ, R12 ;  /* 0x000000ffff053224 */ /* 0x000fe200078e000c */
[----:B0-----:R-:W-:-:S06]  /*f440*/  PRMT R20, RZ, 0x7610, R20 ;  /* 0x00007610ff147816 */ /* 0x001fcc0000000014 */
[----:B------:R0:W3:Y:S02]  /*f450*/  @P3 LDG.E.U8 R20, desc[UR22][R4.64] ;  /* 0x0000001604143981 */ /* 0x0000e4000c1e1100 */
[----:B0-----:R-:W-:-:S05]  /*f460*/  IMAD R4, R77, UR14, RZ ;  /* 0x0000000e4d047c24 */ /* 0x001fca000f8e02ff */
[----:B------:R-:W-:-:S04]  /*f470*/  IADD3 R9, P0, PT, R4, R3, RZ ;  /* 0x0000000304097210 */ /* 0x000fc80007f1e0ff */
[----:B------:R-:W-:Y:S01]  /*f480*/  LEA.HI.X.SX32 R12, R4, R2, 0x1, P0 ;  /* 0x00000002040c7211 */ /* 0x000fe200000f0eff */
[----:B------:R-:W-:Y:S01]  /*f490*/  @P3 IMAD.MOV.U32 R4, RZ, RZ, R9 ;  /* 0x000000ffff043224 */ /* 0x000fe200078e0009 */
[----:B------:R-:W-:Y:S01]  /*f4a0*/  PRMT R17, RZ, 0x7610, R17 ;  /* 0x00007610ff117816 */ /* 0x000fe20000000011 */
[----:B------:R0:W-:Y:S02]  /*f4b0*/  STL [R1+0x410], R9 ;  /* 0x0004100901007387 */ /* 0x0001e40000100800 */
[----:B------:R-:W-:Y:S02]  /*f4c0*/  @P3 IMAD.MOV.U32 R5, RZ, RZ, R12 ;  /* 0x000000ffff053224 */ /* 0x000fe400078e000c */
[----:B------:R1:W-:Y:S04]  /*f4d0*/  STL [R1+0x40c], R12 ;  /* 0x00040c0c01007387 */ /* 0x0003e80000100800 */
[----:B------:R-:W3:Y:S04]  /*f4e0*/  LDL.LU R68, [R1+0x204] ;  /* 0x0002040001447983 */ /* 0x000ee80000300800 */
[----:B------:R0:W4:Y:S01]  /*f4f0*/  @P3 LDG.E.U8 R17, desc[UR22][R4.64] ;  /* 0x0000001604113981 */ /* 0x000122000c1e1100 */
[----:B------:R-:W-:-:S03]  /*f500*/  PRMT R16, RZ, 0x7610, R16 ;  /* 0x00007610ff107816 */ /* 0x000fc60000000010 */
[----:B------:R-:W4:Y:S01]  /*f510*/  LDL.LU R66, [R1+0x200] ;  /* 0x0002000001427983 */ /* 0x000f220000300800 */
[----:B0-----:R-:W-:-:S05]  /*f520*/  IMAD R4, R72, UR14, RZ ;  /* 0x0000000e48047c24 */ /* 0x001fca000f8e02ff */
[----:B------:R-:W-:-:S04]  /*f530*/  IADD3 R9, P0, PT, R4, R3, RZ ;  /* 0x0000000304097210 */ /* 0x000fc80007f1e0ff */
[----:B-1----:R-:W-:Y:S01]  /*f540*/  LEA.HI.X.SX32 R12, R4, R2, 0x1, P0 ;  /* 0x00000002040c7211 */ /* 0x002fe200000f0eff */
[----:B------:R-:W-:-:S04]  /*f550*/  @P3 IMAD.MOV.U32 R4, RZ, RZ, R9 ;  /* 0x000000ffff043224 */ /* 0x000fc800078e0009 */
[----:B------:R-:W-:-:S05]  /*f560*/  @P3 IMAD.MOV.U32 R5, RZ, RZ, R12 ;  /* 0x000000ffff053224 */ /* 0x000fca00078e000c */
[----:B------:R0:W4:Y:S04]  /*f570*/  @P3 LDG.E.U8 R16, desc[UR22][R4.64] ;  /* 0x0000001604103981 */ /* 0x000128000c1e1100 */
[----:B------:R1:W-:Y:S01]  /*f580*/  STL [R1+0x440], R9 ;  /* 0x0004400901007387 */ /* 0x0003e20000100800 */
[----:B0-----:R-:W-:-:S03]  /*f590*/  IMAD R4, R71, UR14, RZ ;  /* 0x0000000e47047c24 */ /* 0x001fc6000f8e02ff */
[----:B------:R0:W-:Y:S02]  /*f5a0*/  STL [R1+0x43c], R12 ;  /* 0x00043c0c01007387 */ /* 0x0001e40000100800 */
[C---:B-1----:R-:W-:Y:S02]  /*f5b0*/  IADD3 R9, P0, PT, R4.reuse, R3, RZ ;  /* 0x0000000304097210 */ /* 0x042fe40007f1e0ff */
[----:B------:R-:W4:Y:S01]  /*f5c0*/  LDL.LU R76, [R1+0xfc] ;  /* 0x0000fc00014c7983 */ /* 0x000f220000300800 */
[----:B------:R-:W-:Y:S02]  /*f5d0*/  PRMT R11, RZ, 0x7610, R11 ;  /* 0x00007610ff0b7816 */ /* 0x000fe4000000000b */
[----:B0-----:R-:W-:Y:S01]  /*f5e0*/  LEA.HI.X.SX32 R12, R4, R2, 0x1, P0 ;  /* 0x00000002040c7211 */ /* 0x001fe200000f0eff */
[----:B------:R-:W-:-:S04]  /*f5f0*/  @P3 IMAD.MOV.U32 R4, RZ, RZ, R9 ;  /* 0x000000ffff043224 */ /* 0x000fc800078e0009 */
[----:B------:R-:W-:Y:S01]  /*f600*/  @P3 IMAD.MOV.U32 R5, RZ, RZ, R12 ;  /* 0x000000ffff053224 */ /* 0x000fe200078e000c */
[----:B------:R0:W-:Y:S04]  /*f610*/  STL [R1+0x468], R9 ;  /* 0x0004680901007387 */ /* 0x0001e80000100800 */
[----:B------:R2:W4:Y:S04]  /*f620*/  @P3 LDG.E.U8 R11, desc[UR22][R4.64] ;  /* 0x00000016040b3981 */ /* 0x000528000c1e1100 */
[----:B------:R-:W-:Y:S01]  /*f630*/  STL [R1+0x464], R12 ;  /* 0x0004640c01007387 */ /* 0x000fe20000100800 */
[----:B--2---:R-:W-:-:S03]  /*f640*/  IMAD R4, R83, UR14, RZ ;  /* 0x0000000e53047c24 */ /* 0x004fc6000f8e02ff */
[----:B------:R-:W2:Y:S02]  /*f650*/  LDL.LU R83, [R1+0xf8] ;  /* 0x0000f80001537983 */ /* 0x000ea40000300800 */
[----:B------:R-:W-:-:S04]  /*f660*/  IADD3 R5, P0, PT, R4, R3, RZ ;  /* 0x0000000304057210 */ /* 0x000fc80007f1e0ff */
[----:B0-----:R-:W-:Y:S01]  /*f670*/  LEA.HI.X.SX32 R9, R4, R2, 0x1, P0 ;  /* 0x0000000204097211 */ /* 0x001fe200000f0eff */
[----:B------:R0:W-:Y:S01]  /*f680*/  STL [R1+0xf4], R5 ;  /* 0x0000f40501007387 */ /* 0x0001e20000100800 */
[----:B------:R-:W-:Y:S01]  /*f690*/  PRMT R8, RZ, 0x7610, R8 ;  /* 0x00007610ff087816 */ /* 0x000fe20000000008 */
[----:B------:R-:W-:Y:S02]  /*f6a0*/  @P3 IMAD.MOV.U32 R4, RZ, RZ, R5 ;  /* 0x000000ffff043224 */ /* 0x000fe400078e0005 */
[----:B0-----:R-:W-:-:S05]  /*f6b0*/  @P3 IMAD.MOV.U32 R5, RZ, RZ, R9 ;  /* 0x000000ffff053224 */ /* 0x001fca00078e0009 */
[----:B------:R3:W2:Y:S04]  /*f6c0*/  @P3 LDG.E.U8 R8, desc[UR22][R4.64] ;  /* 0x0000001604083981 */ /* 0x0006a8000c1e1100 */
[----:B------:R0:W-:Y:S01]  /*f6d0*/  STL [R1+0xf0], R9 ;  /* 0x0000f00901007387 */ /* 0x0001e20000100800 */
[----:B------:R-:W-:Y:S01]  /*f6e0*/  PRMT R7, RZ, 0x7610, R7 ;  /* 0x00007610ff077816 */ /* 0x000fe20000000007 */
[----:B---3--:R-:W-:-:S05]  /*f6f0*/  IMAD R4, R68, UR14, RZ ;  /* 0x0000000e44047c24 */ /* 0x008fca000f8e02ff */
[----:B------:R-:W-:-:S04]  /*f700*/  IADD3 R5, P0, PT, R4, R3, RZ ;  /* 0x0000000304057210 */ /* 0x000fc80007f1e0ff */
[----:B0-----:R-:W-:Y:S01]  /*f710*/  LEA.HI.X.SX32 R9, R4, R2, 0x1, P0 ;  /* 0x0000000204097211 */ /* 0x001fe200000f0eff */
[----:B------:R0:W-:Y:S01]  /*f720*/  STL [R1+0x134], R5 ;  /* 0x0001340501007387 */ /* 0x0001e20000100800 */
[----:B------:R-:W-:-:S03]  /*f730*/  @P3 IMAD.MOV.U32 R4, RZ, RZ, R5 ;  /* 0x000000ffff043224 */ /* 0x000fc600078e0005 */
[----:B0-----:R-:W-:-:S05]  /*f740*/  @P3 IMAD.MOV.U32 R5, RZ, RZ, R9 ;  /* 0x000000ffff053224 */ /* 0x001fca00078e0009 */
[----:B------:R4:W3:Y:S02]  /*f750*/  @P3 LDG.E.U8 R7, desc[UR22][R4.64] ;  /* 0x0000001604073981 */ /* 0x0008e4000c1e1100 */
[----:B----4-:R-:W-:Y:S02]  /*f760*/  IMAD R4, R66, UR14, RZ ;  /* 0x0000000e42047c24 */ /* 0x010fe4000f8e02ff */
[----:B------:R0:W-:Y:S03]  /*f770*/  STL [R1+0x130], R9 ;  /* 0x0001300901007387 */ /* 0x0001e60000100800 */
[----:B------:R-:W-:-:S05]  /*f780*/  IADD3 R5, P0, PT, R4, R3, RZ ;  /* 0x0000000304057210 */ /* 0x000fca0007f1e0ff */
[----:B------:R1:W-:Y:S01]  /*f790*/  STL [R1+0x174], R5 ;  /* 0x0001740501007387 */ /* 0x0003e20000100800 */
[----:B0-----:R-:W-:Y:S01]  /*f7a0*/  LEA.HI.X.SX32 R9, R4, R2, 0x1, P0 ;  /* 0x0000000204097211 */ /* 0x001fe200000f0eff */
[----:B------:R-:W-:Y:S01]  /*f7b0*/  @P3 IMAD.MOV.U32 R12, RZ, RZ, R5 ;  /* 0x000000ffff0c3224 */ /* 0x000fe200078e0005 */
[----:B------:R-:W-:-:S03]  /*f7c0*/  PRMT R4, RZ, 0x7610, R4 ;  /* 0x00007610ff047816 */ /* 0x000fc60000000004 */
[----:B------:R-:W-:Y:S02]  /*f7d0*/  @P3 IMAD.MOV.U32 R13, RZ, RZ, R9 ;  /* 0x000000ffff0d3224 */ /* 0x000fe400078e0009 */
[----:B-1----:R-:W-:Y:S01]  /*f7e0*/  IMAD R5, R76, UR14, RZ ;  /* 0x0000000e4c057c24 */ /* 0x002fe2000f8e02ff */
[----:B------:R0:W-:Y:S04]  /*f7f0*/  STL [R1+0x170], R9 ;  /* 0x0001700901007387 */ /* 0x0001e80000100800 */
[----:B------:R1:W4:Y:S01]  /*f800*/  @P3 LDG.E.U8 R4, desc[UR22][R12.64] ;  /* 0x000000160c043981 */ /* 0x000322000c1e1100 */
[----:B0-----:R-:W-:-:S04]  /*f810*/  IADD3 R9, P0, PT, R5, R3, RZ ;  /* 0x0000000305097210 */ /* 0x001fc80007f1e0ff */
[----:B-1----:R-:W-:Y:S01]  /*f820*/  LEA.HI.X.SX32 R12, R5, R2, 0x1, P0 ;  /* 0x00000002050c7211 */ /* 0x002fe200000f0eff */
[----:B------:R-:W-:Y:S01]  /*f830*/  STL [R1+0x1bc], R9 ;  /* 0x0001bc0901007387 */ /* 0x000fe20000100800 */
[----:B------:R-:W-:-:S03]  /*f840*/  PRMT R6, RZ, 0x7610, R6 ;  /* 0x00007610ff067816 */ /* 0x000fc60000000006 */
[----:B------:R0:W-:Y:S01]  /*f850*/  STL [R1+0x1b8], R12 ;  /* 0x0001b80c01007387 */ /* 0x0001e20000100800 */
[----:B------:R-:W-:Y:S02]  /*f860*/  @P3 IMAD.MOV.U32 R13, RZ, RZ, R12 ;  /* 0x000000ffff0d3224 */ /* 0x000fe400078e000c */
[----:B0-----:R-:W-:-:S05]  /*f870*/  @P3 IMAD.MOV.U32 R12, RZ, RZ, R9 ;  /* 0x000000ffff0c3224 */ /* 0x001fca00078e0009 */
[----:B------:R0:W3:Y:S01]  /*f880*/  @P3 LDG.E.U8 R6, desc[UR22][R12.64] ;  /* 0x000000160c063981 */ /* 0x0000e2000c1e1100 */
[----:B--2---:R-:W-:-:S05]  /*f890*/  IMAD R5, R83, UR14, RZ ;  /* 0x0000000e53057c24 */ /* 0x004fca000f8e02ff */
[----:B------:R-:W-:-:S04]  /*f8a0*/  IADD3 R9, P0, PT, R5, R3, RZ ;  /* 0x0000000305097210 */ /* 0x000fc80007f1e0ff */
[----:B0-----:R-:W-:Y:S01]  /*f8b0*/  LEA.HI.X.SX32 R12, R5, R2, 0x1, P0 ;  /* 0x00000002050c7211 */ /* 0x001fe200000f0eff */
[----:B------:R-:W-:Y:S04]  /*f8c0*/  STL [R1+0x1fc], R9 ;  /* 0x0001fc0901007387 */ /* 0x000fe80000100800 */
[----:B------:R0:W-:Y:S01]  /*f8d0*/  STL [R1+0x1f8], R12 ;  /* 0x0001f80c01007387 */ /* 0x0001e20000100800 */
[----:B------:R-:W-:-:S03]  /*f8e0*/  @P3 IMAD.MOV.U32 R13, RZ, RZ, R12 ;  /* 0x000000ffff0d3224 */ /* 0x000fc600078e000c */
[----:B------:R-:W2:Y:S01]  /*f8f0*/  LDL.LU R76, [R1+0x284] ;  /* 0x00028400014c7983 */ /* 0x000ea20000300800 */
[----:B0-----:R-:W-:Y:S02]  /*f900*/  @P3 IMAD.MOV.U32 R12, RZ, RZ, R9 ;  /* 0x000000ffff0c3224 */ /* 0x001fe400078e0009 */
[----:B------:R-:W-:-:S05]  /*f910*/  IMAD R9, R93, UR14, RZ ;  /* 0x0000000e5d097c24 */ /* 0x000fca000f8e02ff */
[----:B------:R-:W-:-:S04]  /*f920*/  IADD3 R14, P0, PT, R9, R3, RZ ;  /* 0x00000003090e7210 */ /* 0x000fc80007f1e0ff */
[----:B------:R-:W-:Y:S01]  /*f930*/  LEA.HI.X.SX32 R15, R9, R2, 0x1, P0 ;  /* 0x00000002090f7211 */ /* 0x000fe200000f0eff */
[----:B------:R0:W-:Y:S01]  /*f940*/  STL [R1+0x23c], R14 ;  /* 0x00023c0e01007387 */ /* 0x0001e20000100800 */
[----:B------:R-:W-:-:S03]  /*f950*/  PRMT R5, RZ, 0x7610, R5 ;  /* 0x00007610ff057816 */ /* 0x000fc60000000005 */
[----:B------:R1:W-:Y:S04]  /*f960*/  STL [R1+0x238], R15 ;  /* 0x0002380f01007387 */ /* 0x0003e80000100800 */
[----:B------:R-:W3:Y:S01]  /*f970*/  LDL.LU R83, [R1+0x280] ;  /* 0x0002800001537983 */ /* 0x000ee20000300800 */
[----:B------:R-:W-:-:S03]  /*f980*/  IMAD R9, R92, UR14, RZ ;  /* 0x0000000e5c097c24 */ /* 0x000fc6000f8e02ff */
[----:B------:R0:W3:Y:S02]  /*f990*/  @P3 LDG.E.U8 R5, desc[UR22][R12.64] ;  /* 0x000000160c053981 */ /* 0x0000e4000c1e1100 */
[----:B0-----:R-:W-:Y:S01]  /*f9a0*/  @P3 IMAD.MOV.U32 R12, RZ, RZ, R14 ;  /* 0x000000ffff0c3224 */ /* 0x001fe200078e000e */
[----:B------:R-:W-:Y:S01]  /*f9b0*/  IADD3 R14, P0, PT, R9, R3, RZ ;  /* 0x00000003090e7210 */ /* 0x000fe20007f1e0ff */
[----:B------:R-:W-:-:S03]  /*f9c0*/  @P3 IMAD.MOV.U32 R13, RZ, RZ, R15 ;  /* 0x000000ffff0d3224 */ /* 0x000fc600078e000f */
[----:B-1----:R-:W-:Y:S01]  /*f9d0*/  LEA.HI.X.SX32 R15, R9, R2, 0x1, P0 ;  /* 0x00000002090f7211 */ /* 0x002fe200000f0eff */
[----:B------:R0:W-:Y:S04]  /*f9e0*/  STL [R1+0x27c], R14 ;  /* 0x00027c0e01007387 */ /* 0x0001e80000100800 */
[----:B------:R1:W-:Y:S04]  /*f9f0*/  STL [R1+0x278], R15 ;  /* 0x0002780f01007387 */ /* 0x0003e80000100800 */
[----:B------:R-:W4:Y:S01]  /*fa00*/  LDL.LU R66, [R1+0x244] ;  /* 0x0002440001427983 */ /* 0x000f220000300800 */
[----:B------:R-:W-:-:S02]  /*fa10*/  PRMT R10, RZ, 0x7610, R10 ;  /* 0x00007610ff0a7816 */ /* 0x000fc4000000000a */
[----:B------:R-:W-:-:S04]  /*fa20*/  PRMT R9, RZ, 0x7610, R9 ;  /* 0x00007610ff097816 */ /* 0x000fc80000000009 */
[----:B------:R0:W4:Y:S02]  /*fa30*/  @P3 LDG.E.U8 R10, desc[UR22][R12.64] ;  /* 0x000000160c0a3981 */ /* 0x000124000c1e1100 */
[----:B0-----:R-:W-:Y:S02]  /*fa40*/  @P3 IMAD.MOV.U32 R12, RZ, RZ, R14 ;  /* 0x000000ffff0c3224 */ /* 0x001fe400078e000e */
[----:B------:R-:W-:-:S05]  /*fa50*/  @P3 IMAD.MOV.U32 R13, RZ, RZ, R15 ;  /* 0x000000ffff0d3224 */ /* 0x000fca00078e000f */
[----:B------:R0:W4:Y:S02]  /*fa60*/  @P3 LDG.E.U8 R9, desc[UR22][R12.64] ;  /* 0x000000160c093981 */ /* 0x000124000c1e1100 */
[----:B0-----:R-:W-:-:S05]  /*fa70*/  IMAD R12, R91, UR14, RZ ;  /* 0x0000000e5b0c7c24 */ /* 0x001fca000f8e02ff */
[----:B------:R-:W-:-:S04]  /*fa80*/  IADD3 R14, P0, PT, R12, R3, RZ ;  /* 0x000000030c0e7210 */ /* 0x000fc80007f1e0ff */
[----:B-1----:R-:W-:Y:S01]  /*fa90*/  LEA.HI.X.SX32 R15, R12, R2, 0x1, P0 ;  /* 0x000000020c0f7211 */ /* 0x002fe200000f0eff */
[----:B------:R0:W-:Y:S04]  /*faa0*/  STL [R1+0x2bc], R14 ;  /* 0x0002bc0e01007387 */ /* 0x0001e80000100800 */
[----:B------:R1:W-:Y:S04]  /*fab0*/  STL [R1+0x2b8], R15 ;  /* 0x0002b80f01007387 */ /* 0x0003e80000100800 */
[----:B------:R-:W4:Y:S01]  /*fac0*/  LDL.LU R68, [R1+0x240] ;  /* 0x0002400001447983 */ /* 0x000f220000300800 */
[----:B------:R-:W-:-:S03]  /*fad0*/  PRMT R13, RZ, 0x7610, R13 ;  /* 0x00007610ff0d7816 */ /* 0x000fc6000000000d */
[----:B------:R-:W-:Y:S04]  /*fae0*/  STS.U8 [R89+UR10+0x1180], R23 ;  /* 0x0011801759007988 */ /* 0x000fe8000800000a */
[----:B------:R-:W-:Y:S04]  /*faf0*/  STS.U8 [R89+UR10+0x1580], R22 ;  /* 0x0015801659007988 */ /* 0x000fe8000800000a */
[----:B------:R-:W-:Y:S04]  /*fb00*/  STS.U8 [R89+UR10+0x1980], R25 ;  /* 0x0019801959007988 */ /* 0x000fe8000800000a */
[----:B------:R-:W-:Y:S01]  /*fb10*/  STS.U8 [R89+UR10+0x1d80], R24 ;  /* 0x001d801859007988 */ /* 0x000fe2000800000a */
[----:B------:R-:W-:-:S03]  /*fb20*/  LOP3.LUT R19, R82, 0x40, RZ, 0x3c, !PT ;  /* 0x0000004052137812 */ /* 0x000fc600078e3cff */
[----:B------:R-:W-:Y:S04]  /*fb30*/  STS.U8 [R89+UR10+0x2180], R27 ;  /* 0x0021801b59007988 */ /* 0x000fe8000800000a */
[----:B------:R0:W4:Y:S04]  /*fb40*/  @P3 LDG.E.U8 R13, desc[UR22][R14.64] ;  /* 0x000000160e0d3981 */ /* 0x000128000c1e1100 */
[----:B------:R-:W-:Y:S04]  /*fb50*/  STS.U8 [R89+UR10+0x2580], R26 ;  /* 0x0025801a59007988 */ /* 0x000fe8000800000a */
        /* <DEDUP_REMOVED lines=21> */
[----:B------:R-:W-:Y:S01]  /*fcb0*/  STS.U8 [R19+UR10+0x3e00], R53 ;  /* 0x003e003513007988 */ /* 0x000fe2000800000a */
[----:B--2---:R-:W-:-:S03]  /*fcc0*/  IMAD R12, R76, UR14, RZ ;  /* 0x0000000e4c0c7c24 */ /* 0x004fc6000f8e02ff */
[----:B------:R-:W2:Y:S02]  /*fcd0*/  LDL.LU R76, [R1+0x10] ;  /* 0x00001000014c7983 */ /* 0x000ea40000300800 */
[----:B0-----:R-:W-:-:S04]  /*fce0*/  IADD3 R14, P0, PT, R12, R3, RZ ;  /* 0x000000030c0e7210 */ /* 0x001fc80007f1e0ff */
[----:B-1----:R-:W-:Y:S02]  /*fcf0*/  LEA.HI.X.SX32 R15, R12, R2, 0x1, P0 ;  /* 0x000000020c0f7211 */ /* 0x002fe400000f0eff */
[----:B------:R-:W-:Y:S01]  /*fd00*/  PRMT R12, RZ, 0x7610, R12 ;  /* 0x00007610ff0c7816 */ /* 0x000fe2000000000c */
[----:B------:R3:W-:Y:S04]  /*fd10*/  STL [R1+0x2fc], R14 ;  /* 0x0002fc0e01007387 */ /* 0x0007e80000100800 */
[----:B------:R0:W-:Y:S04]  /*fd20*/  STL [R1+0x2f8], R15 ;  /* 0x0002f80f01007387 */ /* 0x0001e80000100800 */
[----:B------:R3:W2:Y:S02]  /*fd30*/  @P3 LDG.E.U8 R12, desc[UR22][R14.64] ;  /* 0x000000160e0c3981 */ /* 0x0006a4000c1e1100 */
[----:B---3--:R-:W-:-:S02]  /*fd40*/  IMAD R14, R83, UR14, RZ ;  /* 0x0000000e530e7c24 */ /* 0x008fc4000f8e02ff */
[----:B------:R-:W3:Y:S03]  /*fd50*/  LDL.LU R83, [R1+0xc] ;  /* 0x00000c0001537983 */ /* 0x000ee60000300800 */
[----:B------:R-:W-:-:S04]  /*fd60*/  IADD3 R19, P0, PT, R14, R3, RZ ;  /* 0x000000030e137210 */ /* 0x000fc80007f1e0ff */
[----:B------:R-:W-:Y:S01]  /*fd70*/  LEA.HI.X.SX32 R22, R14, R2, 0x1, P0 ;  /* 0x000000020e167211 */ /* 0x000fe200000f0eff */
[----:B------:R-:W-:Y:S04]  /*fd80*/  STL [R1+0x33c], R19 ;  /* 0x00033c1301007387 */ /* 0x000fe80000100800 */
[----:B------:R1:W-:Y:S01]  /*fd90*/  STL [R1+0x338], R22 ;  /* 0x0003381601007387 */ /* 0x0003e20000100800 */
[----:B----4-:R-:W-:-:S03]  /*fda0*/  IMAD R14, R66, UR14, RZ ;  /* 0x0000000e420e7c24 */ /* 0x010fc6000f8e02ff */
[----:B------:R-:W4:Y:S01]  /*fdb0*/  LDL.LU R66, [R1+0x8] ;  /* 0x0000080001427983 */ /* 0x000f220000300800 */
[----:B0-----:R-:W-:Y:S01]  /*fdc0*/  PRMT R15, RZ, 0x7610, R15 ;  /* 0x00007610ff0f7816 */ /* 0x001fe2000000000f */
[----:B------:R-:W-:Y:S02]  /*fdd0*/  @P3 IMAD.MOV.U32 R23, RZ, RZ, R22 ;  /* 0x000000ffff173224 */ /* 0x000fe400078e0016 */
[----:B-1----:R-:W-:Y:S01]  /*fde0*/  @P3 IMAD.MOV.U32 R22, RZ, RZ, R19 ;  /* 0x000000ffff163224 */ /* 0x002fe200078e0013 */
[----:B------:R-:W-:-:S04]  /*fdf0*/  IADD3 R19, P0, PT, R14, R3, RZ ;  /* 0x000000030e137210 */ /* 0x000fc80007f1e0ff */
[----:B------:R0:W4:Y:S04]  /*fe00*/  @P3 LDG.E.U8 R15, desc[UR22][R22.64] ;  /* 0x00000016160f3981 */ /* 0x000128000c1e1100 */
[----:B------:R-:W-:Y:S01]  /*fe10*/  STL [R1+0x37c], R19 ;  /* 0x00037c1301007387 */ /* 0x000fe20000100800 */
[----:B0-----:R-:W-:Y:S02]  /*fe20*/  LEA.HI.X.SX32 R22, R14, R2, 0x1, P0 ;  /* 0x000000020e167211 */ /* 0x001fe400000f0eff */
[----:B------:R-:W-:-:S03]  /*fe30*/  PRMT R14, RZ, 0x7610, R14 ;  /* 0x00007610ff0e7816 */ /* 0x000fc6000000000e */
[----:B------:R0:W-:Y:S01]  /*fe40*/  STL [R1+0x378], R22 ;  /* 0x0003781601007387 */ /* 0x0001e20000100800 */
[----:B------:R-:W-:Y:S02]  /*fe50*/  @P3 IMAD.MOV.U32 R23, RZ, RZ, R22 ;  /* 0x000000ffff173224 */ /* 0x000fe400078e0016 */
[----:B0-----:R-:W-:-:S05]  /*fe60*/  @P3 IMAD.MOV.U32 R22, RZ, RZ, R19 ;  /* 0x000000ffff163224 */ /* 0x001fca00078e0013 */
[----:B------:R0:W4:Y:S01]  /*fe70*/  @P3 LDG.E.U8 R14, desc[UR22][R22.64] ;  /* 0x00000016160e3981 */ /* 0x000122000c1e1100 */
[----:B------:R-:W-:-:S05]  /*fe80*/  IMAD R19, R68, UR14, RZ ;  /* 0x0000000e44137c24 */ /* 0x000fca000f8e02ff */
[----:B0-----:R-:W-:-:S04]  /*fe90*/  IADD3 R22, P0, PT, R19, R3, RZ ;  /* 0x0000000313167210 */ /* 0x001fc80007f1e0ff */
[----:B------:R-:W-:Y:S02]  /*fea0*/  LEA.HI.X.SX32 R23, R19, R2, 0x1, P0 ;  /* 0x0000000213177211 */ /* 0x000fe400000f0eff */
[----:B------:R-:W-:Y:S01]  /*feb0*/  PRMT R19, RZ, 0x7610, R19 ;  /* 0x00007610ff137816 */ /* 0x000fe20000000013 */
[----:B------:R-:W-:Y:S01]  /*fec0*/  STL [R1+0x3b8], R22 ;  /* 0x0003b81601007387 */ /* 0x000fe20000100800 */
[----:B------:R-:W-:-:S04]  /*fed0*/  LOP3.LUT R24, R82, 0x50, RZ, 0x3c, !PT ;  /* 0x0000005052187812 */ /* 0x000fc800078e3cff */
[----:B------:R2:W4:Y:S04]  /*fee0*/  @P3 LDG.E.U8 R19, desc[UR22][R22.64] ;  /* 0x0000001616133981 */ /* 0x000528000c1e1100 */
[----:B------:R-:W-:Y:S04]  /*fef0*/  STS.U8 [R24+UR10+0x280], R58 ;  /* 0x0002803a18007988 */ /* 0x000fe8000800000a */
[----:B------:R-:W-:Y:S04]  /*ff00*/  STS.U8 [R24+UR10+0x680], R57 ;  /* 0x0006803918007988 */ /* 0x000fe8000800000a */
[----:B------:R-:W-:Y:S04]  /*ff10*/  STL [R1+0x3b4], R23 ;  /* 0x0003b41701007387 */ /* 0x000fe80000100800 */
[----:B------:R-:W-:Y:S04]  /*ff20*/  STS.U8 [R24+UR10+0xa80], R59 ;  /* 0x000a803b18007988 */ /* 0x000fe8000800000a */
[----:B------:R-:W-:Y:S04]  /*ff30*/  STS.U8 [R24+UR10+0xe80], R55 ;  /* 0x000e803718007988 */ /* 0x000fe8000800000a */
[----:B------:R-:W-:Y:S04]  /*ff40*/  STS.U8 [R24+UR10+0x1280], R56 ;  /* 0x0012803818007988 */ /* 0x000fe8000800000a */
[----:B------:R-:W-:Y:S04]  /*ff50*/  STS.U8 [R24+UR10+0x1680], R52 ;  /* 0x0016803418007988 */ /* 0x000fe8000800000a */
[----:B------:R-:W-:Y:S04]  /*ff60*/  STS.U8 [R24+UR10+0x1a80], R54 ;  /* 0x001a803618007988 */ /* 0x000fe8000800000a */
[----:B------:R-:W-:Y:S04]  /*ff70*/  STS.U8 [R24+UR10+0x1e80], R50 ;  /* 0x001e803218007988 */ /* 0x000fe8000800000a */
[----:B------:R-:W-:Y:S04]  /*ff80*/  STS.U8 [R24+UR10+0x2280], R51 ;  /* 0x0022803318007988 */ /* 0x000fe8000800000a */
[----:B------:R0:W-:Y:S02]  /*ff90*/  STS.U8 [R24+UR10+0x2680], R18 ;  /* 0x0026801218007988 */ /* 0x0001e4000800000a */
[----:B0-----:R-:W-:-:S02]  /*ffa0*/  PRMT R18, RZ, 0x7610, R18 ;  /* 0x00007610ff127816 */ /* 0x001fc40000000012 */
[----:B------:R-:W-:Y:S04]  /*ffb0*/  STS.U8 [R24+UR10+0x2a80], R49 ;  /* 0x002a803118007988 */ /* 0x000fe8000800000a */
[----:B------:R0:W-:Y:S02]  /*ffc0*/  STS.U8 [R24+UR10+0x2e80], R21 ;  /* 0x002e801518007988 */ /* 0x0001e4000800000a */
[----:B0-----:R-:W-:Y:S01]  /*ffd0*/  PRMT R21, RZ, 0x7610, R21 ;  /* 0x00007610ff157816 */ /* 0x001fe20000000015 */
[----:B--2---:R-:W-:-:S05]  /*ffe0*/  IMAD R22, R76, UR14, RZ ;  /* 0x0000000e4c167c24 */ /* 0x004fca000f8e02ff */
[----:B------:R-:W-:-:S04]  /*fff0*/  IADD3 R23, P0, PT, R22, R3, RZ ;  /* 0x0000000316177210 */ /* 0x000fc80007f1e0ff */
[----:B------:R-:W-:Y:S01]  /*10000*/  LEA.HI.X.SX32 R25, R22, R2, 0x1, P0 ;  /* 0x0000000216197211 */ /* 0x000fe200000f0eff */
[----:B------:R0:W-:Y:S01]  /*10010*/  STL [R1+0x3e8], R23 ;  /* 0x0003e81701007387 */ /* 0x0001e20000100800 */
[----:B------:R-:W-:-:S03]  /*10020*/  @P3 IMAD.MOV.U32 R22, RZ, RZ, R23 ;  /* 0x000000ffff163224 */ /* 0x000fc600078e0017 */
[----:B------:R1:W-:Y:S04]  /*10030*/  STL [R1+0x3e4], R25 ;  /* 0x0003e41901007387 */ /* 0x0003e80000100800 */
[----:B------:R-:W2:Y:S01]  /*10040*/  LDL.LU R76, [R1+0x2c4] ;  /* 0x0002c400014c7983 */ /* 0x000ea20000300800 */
[----:B0-----:R-:W-:-:S05]  /*10050*/  @P3 IMAD.MOV.U32 R23, RZ, RZ, R25 ;  /* 0x000000ffff173224 */ /* 0x001fca00078e0019 */
[----:B------:R3:W2:Y:S02]  /*10060*/  @P3 LDG.E.U8 R18, desc[UR22][R22.64] ;  /* 0x0000001616123981 */ /* 0x0006a4000c1e1100 */
[----:B---3--:R-:W-:-:S05]  /*10070*/  IMAD R22, R83, UR14, RZ ;  /* 0x0000000e53167c24 */ /* 0x008fca000f8e02ff */
[----:B------:R-:W-:-:S04]  /*10080*/  IADD3 R23, P0, PT, R22, R3, RZ ;  /* 0x0000000316177210 */ /* 0x000fc80007f1e0ff */
[----:B-1----:R-:W-:Y:S01]  /*10090*/  LEA.HI.X.SX32 R25, R22, R2, 0x1, P0 ;  /* 0x0000000216197211 */ /* 0x002fe200000f0eff */
[----:B------:R0:W-:Y:S01]  /*100a0*/  STL [R1+0x418], R23 ;  /* 0x0004181701007387 */ /* 0x0001e20000100800 */
[----:B------:R-:W-:-:S03]  /*100b0*/  @P3 IMAD.MOV.U32 R22, RZ, RZ, R23 ;  /* 0x000000ffff163224 */ /* 0x000fc600078e0017 */
[----:B------:R1:W-:Y:S04]  /*100c0*/  STL [R1+0x414], R25 ;  /* 0x0004141901007387 */ /* 0x0003e80000100800 */
[----:B------:R-:W3:Y:S01]  /*100d0*/  LDL.LU R83, [R1+0x384] ;  /* 0x0003840001537983 */ /* 0x000ee20000300800 */
[----:B0-----:R-:W-:-:S05]  /*100e0*/  @P3 IMAD.MOV.U32 R23, RZ, RZ, R25 ;  /* 0x000000ffff173224 */ /* 0x001fca00078e0019 */
[----:B------:R4:W3:Y:S02]  /*100f0*/  @P3 LDG.E.U8 R21, desc[UR22][R22.64] ;  /* 0x0000001616153981 */ /* 0x0008e4000c1e1100 */
[----:B----4-:R-:W-:-:S05]  /*10100*/  IMAD R22, R66, UR14, RZ ;  /* 0x0000000e42167c24 */ /* 0x010fca000f8e02ff */
[----:B------:R-:W-:-:S04]  /*10110*/  IADD3 R23, P0, PT, R22, R3, RZ ;  /* 0x0000000316177210 */ /* 0x000fc80007f1e0ff */
[----:B-1----:R-:W-:Y:S01]  /*10120*/  LEA.HI.X.SX32 R25, R22, R2, 0x1, P0 ;  /* 0x0000000216197211 */ /* 0x002fe200000f0eff */
[----:B------:R0:W-:Y:S04]  /*10130*/  STL [R1+0x448], R23 ;  /* 0x0004481701007387 */ /* 0x0001e80000100800 */
[----:B------:R-:W-:Y:S04]  /*10140*/  STL [R1+0x444], R25 ;  /* 0x0004441901007387 */ /* 0x000fe80000100800 */
[----:B------:R-:W4:Y:S01]  /*10150*/  LDL.LU R68, [R1+0x380] ;  /* 0x0003800001447983 */ /* 0x000f220000300800 */
[----:B------:R-:W-:-:S03]  /*10160*/  @P3 IMAD.MOV.U32 R22, RZ, RZ, R23 ;  /* 0x000000ffff163224 */ /* 0x000fc600078e0017 */
[----:B------:R-:W4:Y:S01]  /*10170*/  LDL.LU R66, [R1+0x344] ;  /* 0x0003440001427983 */ /* 0x000f220000300800 */
[----:B0-----:R-:W-:-:S03]  /*10180*/  @P3 IMAD.MOV.U32 R23, RZ, RZ, R25 ;  /* 0x000000ffff173224 */ /* 0x001fc600078e0019 */
[----:B------:R-:W-:Y:S04]  /*10190*/  STS.U8 [R24+UR10+0x3280], R20 ;  /* 0x0032801418007988 */ /* 0x000fe8000800000a */
[----:B------:R0:W-:Y:S04]  /*101a0*/  STS.U8 [R24+UR10+0x3680], R17 ;  /* 0x0036801118007988 */ /* 0x0001e8000800000a */
[----:B------:R-:W-:Y:S04]  /*101b0*/  STS.U8 [R24+UR10+0x3a80], R16 ;  /* 0x003a801018007988 */ /* 0x000fe8000800000a */
[----:B------:R1:W-:Y:S01]  /*101c0*/  STS.U8 [R24+UR10+0x3e80], R11 ;  /* 0x003e800b18007988 */ /* 0x0003e2000800000a */
[----:B0-----:R-:W-:-:S06]  /*101d0*/  PRMT R17, RZ, 0x7610, R17 ;  /* 0x00007610ff117816 */ /* 0x001fcc0000000011 */
[----:B------:R0:W4:Y:S01]  /*101e0*/  @P3 LDG.E.U8 R17, desc[UR22][R22.64] ;  /* 0x0000001616113981 */ /* 0x000122000c1e1100 */
[----:B-1----:R-:W-:Y:S01]  /*101f0*/  IMAD R11, R90, UR14, RZ ;  /* 0x0000000e5a0b7c24 */ /* 0x002fe2000f8e02ff */
[----:B------:R-:W-:-:S04]  /*10200*/  LOP3.LUT R24, R82, 0x60, RZ, 0x3c, !PT ;  /* 0x0000006052187812 */ /* 0x000fc800078e3cff */
[----:B0-----:R-:W-:-:S04]  /*10210*/  IADD3 R22, P0, PT, R11, R3, RZ ;  /* 0x000000030b167210 */ /* 0x001fc80007f1e0ff */
[----:B------:R-:W-:Y:S01]  /*10220*/  LEA.HI.X.SX32 R23, R11, R2, 0x1, P0 ;  /* 0x000000020b177211 */ /* 0x000fe200000f0eff */
[----:B------:R2:W-:Y:S04]  /*10230*/  STS.U8 [R24+UR10+0x300], R8 ;  /* 0x0003000818007988 */ /* 0x0005e8000800000a */
[----:B------:R0:W-:Y:S01]  /*10240*/  STL [R1+0x470], R22 ;  /* 0x0004701601007387 */ /* 0x0001e20000100800 */
[----:B------:R-:W-:-:S03]  /*10250*/  PRMT R16, RZ, 0x7610, R16 ;  /* 0x00007610ff107816 */ /* 0x000fc60000000010 */
[----:B------:R1:W-:Y:S04]  /*10260*/  STL [R1+0x46c], R23 ;  /* 0x00046c1701007387 */ /* 0x0003e80000100800 */
[----:B------:R0:W4:Y:S01]  /*10270*/  @P3 LDG.E.U8 R16, desc[UR22][R22.64] ;  /* 0x0000001616103981 */ /* 0x000122000c1e1100 */
[----:B------:R-:W-:-:S03]  /*10280*/  PRMT R11, RZ, 0x7610, R11 ;  /* 0x00007610ff0b7816 */ /* 0x000fc6000000000b */
[----:B------:R-:W-:Y:S04]  /*10290*/  STS.U8 [R24+UR10+0x700], R7 ;  /* 0x0007000718007988 */ /* 0x000fe8000800000a */
[----:B------:R3:W-:Y:S01]  /*102a0*/  STS.U8 [R24+UR10+0xb00], R4 ;  /* 0x000b000418007988 */ /* 0x0007e2000800000a */
[----:B------:R-:W-:-:S03]  /*102b0*/  PRMT R20, RZ, 0x7610, R20 ;  /* 0x00007610ff147816 */ /* 0x000fc60000000014 */
[----:B------:R-:W-:Y:S04]  /*102c0*/  STS.U8 [R24+UR10+0xf00], R6 ;  /* 0x000f000618007988 */ /* 0x000fe8000800000a */
[----:B------:R-:W-:Y:S01]  /*102d0*/  STS.U8 [R24+UR10+0x1300], R5 ;  /* 0x0013000518007988 */ /* 0x000fe2000800000a */
[----:B--2---:R-:W-:-:S03]  /*102e0*/  IMAD R8, R76, UR14, RZ ;  /* 0x0000000e4c087c24 */ /* 0x004fc6000f8e02ff */
[----:B------:R-:W2:Y:S02]  /*102f0*/  LDL.LU R76, [R1+0x340] ;  /* 0x00034000014c7983 */ /* 0x000ea40000300800 */
[----:B0-----:R-:W-:-:S04]  /*10300*/  IADD3 R22, P0, PT, R8, R3, RZ ;  /* 0x0000000308167210 */ /* 0x001fc80007f1e0ff */
[----:B-1----:R-:W-:Y:S01]  /*10310*/  LEA.HI.X.SX32 R23, R8, R2, 0x1, P0 ;  /* 0x0000000208177211 */ /* 0x002fe200000f0eff */
[----:B------:R0:W-:Y:S04]  /*10320*/  STL [R1+0xfc], R22 ;  /* 0x0000fc1601007387 */ /* 0x0001e80000100800 */
[----:B------:R0:W2:Y:S04]  /*10330*/  @P3 LDG.E.U8 R11, desc[UR22][R22.64] ;  /* 0x00000016160b3981 */ /* 0x0000a8000c1e1100 */
[----:B------:R1:W-:Y:S01]  /*10340*/  STL [R1+0xf8], R23 ;  /* 0x0000f81701007387 */ /* 0x0003e20000100800 */
[----:B---3--:R-:W-:-:S03]  /*10350*/  IMAD R4, R83, UR14, RZ ;  /* 0x0000000e53047c24 */ /* 0x008fc6000f8e02ff */
[----:B------:R-:W3:Y:S02]  /*10360*/  LDL.LU R83, [R1+0x304] ;  /* 0x0003040001537983 */ /* 0x000ee40000300800 */
[----:B0-----:R-:W-:-:S04]  /*10370*/  IADD3 R22, P0, PT, R4, R3, RZ ;  /* 0x0000000304167210 */ /* 0x001fc80007f1e0ff */
[----:B-1----:R-:W-:Y:S01]  /*10380*/  LEA.HI.X.SX32 R23, R4, R2, 0x1, P0 ;  /* 0x0000000204177211 */ /* 0x002fe200000f0eff */
[----:B------:R-:W-:-:S04]  /*10390*/  @P3 IMAD.MOV.U32 R4, RZ, RZ, R22 ;  /* 0x000000ffff043224 */ /* 0x000fc800078e0016 */
[----:B------:R-:W-:Y:S01]  /*103a0*/  @P3 IMAD.MOV.U32 R5, RZ, RZ, R23 ;  /* 0x000000ffff053224 */ /* 0x000fe200078e0017 */
[----:B------:R0:W-:Y:S04]  /*103b0*/  STL [R1+0x13c], R22 ;  /* 0x00013c1601007387 */ /* 0x0001e80000100800 */
[----:B------:R4:W3:Y:S04]  /*103c0*/  @P3 LDG.E.U8 R20, desc[UR22][R4.64] ;  /* 0x0000001604143981 */ /* 0x0008e8000c1e1100 */
[----:B------:R-:W-:Y:S01]  /*103d0*/  STL [R1+0x138], R23 ;  /* 0x0001381701007387 */ /* 0x000fe20000100800 */
[----:B----4-:R-:W-:-:S03]  /*103e0*/  IMAD R4, R68, UR14, RZ ;  /* 0x0000000e44047c24 */ /* 0x010fc6000f8e02ff */
[----:B------:R-:W4:Y:S02]  /*103f0*/  LDL.LU R68, [R1+0x300] ;  /* 0x0003000001447983 */ /* 0x000f240000300800 */
[----:B------:R-:W-:-:S04]  /*10400*/  IADD3 R5, P0, PT, R4, R3, RZ ;  /* 0x0000000304057210 */ /* 0x000fc80007f1e0ff */
[----:B0-----:R-:W-:Y:S01]  /*10410*/  LEA.HI.X.SX32 R22, R4, R2, 0x1, P0 ;  /* 0x0000000204167211 */ /* 0x001fe200000f0eff */
[----:B------:R0:W-:Y:S01]  /*10420*/  STL [R1+0x184], R5 ;  /* 0x0001840501007387 */ /* 0x0001e20000100800 */
[----:B------:R-:W-:Y:S01]  /*10430*/  PRMT R7, RZ, 0x7610, R7 ;  /* 0x00007610ff077816 */ /* 0x000fe20000000007 */
[----:B------:R-:W-:Y:S02]  /*10440*/  @P3 IMAD.MOV.U32 R4, RZ, RZ, R5 ;  /* 0x000000ffff043224 */ /* 0x000fe400078e0005 */
[----:B0-----:R-:W-:-:S05]  /*10450*/  @P3 IMAD.MOV.U32 R5, RZ, RZ, R22 ;  /* 0x000000ffff053224 */ /* 0x001fca00078e0016 */
[----:B------:R0:W4:Y:S02]  /*10460*/  @P3 LDG.E.U8 R7, desc[UR22][R4.64] ;  /* 0x0000001604073981 */ /* 0x000124000c1e1100 */
[----:B0-----:R-:W-:Y:S02]  /*10470*/  IMAD R4, R66, UR14, RZ ;  /* 0x0000000e42047c24 */ /* 0x001fe4000f8e02ff */
[----:B------:R-:W-:Y:S03]  /*10480*/  STS.U8 [R24+UR10+0x1700], R10 ;  /* 0x0017000a18007988 */ /* 0x000fe6000800000a */
[----:B------:R-:W-:Y:S01]  /*10490*/  IADD3 R5, P0, PT, R4, R3, RZ ;  /* 0x0000000304057210 */ /* 0x000fe20007f1e0ff */
[----:B------:R0:W-:Y:S01]  /*104a0*/  STS.U8 [R24+UR10+0x1b00], R9 ;  /* 0x001b000918007988 */ /* 0x0001e2000800000a */
[----:B------:R-:W-:-:S03]  /*104b0*/  PRMT R8, RZ, 0x7610, R8 ;  /* 0x00007610ff087816 */ /* 0x000fc60000000008 */
[----:B------:R-:W-:Y:S01]  /*104c0*/  STL [R1+0x178], R22 ;  /* 0x0001781601007387 */ /* 0x000fe20000100800 */
[----:B0-----:R-:W-:-:S03]  /*104d0*/  LEA.HI.X.SX32 R9, R4, R2, 0x1, P0 ;  /* 0x0000000204097211 */ /* 0x001fc600000f0eff */
[----:B------:R0:W-:Y:S01]  /*104e0*/  STL [R1+0x1c4], R5 ;  /* 0x0001c40501007387 */ /* 0x0001e20000100800 */
[----:B------:R-:W-:-:S03]  /*104f0*/  @P3 IMAD.MOV.U32 R4, RZ, RZ, R5 ;  /* 0x000000ffff043224 */ /* 0x000fc600078e0005 */
[----:B------:R1:W-:Y:S04]  /*10500*/  STL [R1+0x1c0], R9 ;  /* 0x0001c00901007387 */ /* 0x0003e80000100800 */
[----:B------:R-:W4:Y:S01]  /*10510*/  LDL.LU R89, [R1+0x714] ;  /* 0x0007140001597983 */ /* 0x000f220000300800 */
[----:B0-----:R-:W-:-:S03]  /*10520*/  @P3 IMAD.MOV.U32 R5, RZ, RZ, R9 ;  /* 0x000000ffff053224 */ /* 0x001fc600078e0009 */
[----:B------:R-:W4:Y:S04]  /*10530*/  LDL.LU R66, [R1+0x2c0] ;  /* 0x0002c00001427983 */ /* 0x000f280000300800 */
[----:B------:R2:W4:Y:S04]  /*10540*/  @P3 LDG.E.U8 R8, desc[UR22][R4.64] ;  /* 0x0000001604083981 */ /* 0x000528000c1e1100 */
[----:B------:R-:W-:Y:S04]  /*10550*/  STS.U8 [R24+UR10+0x1f00], R13 ;  /* 0x001f000d18007988 */ /* 0x000fe8000800000a */
[----:B------:R0:W-:Y:S01]  /*10560*/  STS.U8 [R24+UR10+0x2300], R12 ;  /* 0x0023000c18007988 */ /* 0x0001e2000800000a */
[----:B--2---:R-:W-:-:S05]  /*10570*/  IMAD R4, R76, UR14, RZ ;  /* 0x0000000e4c047c24 */ /* 0x004fca000f8e02ff */
[----:B------:R-:W-:-:S04]  /*10580*/  IADD3 R5, P0, PT, R4, R3, RZ ;  /* 0x0000000304057210 */ /* 0x000fc80007f1e0ff */
[----:B-1----:R-:W-:Y:S01]  /*10590*/  LEA.HI.X.SX32 R9, R4, R2, 0x1, P0 ;  /* 0x0000000204097211 */ /* 0x002fe200000f0eff */
[----:B------:R3:W-:Y:S04]  /*105a0*/  STL [R1+0x204], R5 ;  /* 0x0002040501007387 */ /* 0x0007e80000100800 */
[----:B------:R1:W-:Y:S04]  /*105b0*/  STL [R1+0x200], R9 ;  /* 0x0002000901007387 */ /* 0x0003e80000100800 */
[----:B------:R-:W2:Y:S01]  /*105c0*/  LDL.LU R76, [R1+0x710] ;  /* 0x00071000014c7983 */ /* 0x000ea20000300800 */
[----:B0-----:R-:W-:-:S02]  /*105d0*/  @P3 IMAD.MOV.U32 R12, RZ, RZ, R5 ;  /* 0x000000ffff0c3224 */ /* 0x001fc400078e0005 */
[----:B------:R-:W-:Y:S01]  /*105e0*/  @P3 IMAD.MOV.U32 R13, RZ, RZ, R9 ;  /* 0x000000ffff0d3224 */ /* 0x000fe200078e0009 */
[----:B------:R-:W-:-:S06]  /*105f0*/  PRMT R4, RZ, 0x7610, R4 ;  /* 0x00007610ff047816 */ /* 0x000fcc0000000004 */
[----:B------:R0:W2:Y:S01]  /*10600*/  @P3 LDG.E.U8 R4, desc[UR22][R12.64] ;  /* 0x000000160c043981 */ /* 0x0000a2000c1e1100 */
[----:B---3--:R-:W-:-:S05]  /*10610*/  IMAD R5, R83, UR14, RZ ;  /* 0x0000000e53057c24 */ /* 0x008fca000f8e02ff */
[----:B-1----:R-:W-:-:S04]  /*10620*/  IADD3 R9, P0, PT, R5, R3, RZ ;  /* 0x0000000305097210 */ /* 0x002fc80007f1e0ff */
[----:B------:R-:W-:Y:S01]  /*10630*/  LEA.HI.X.SX32 R10, R5, R2, 0x1, P0 ;  /* 0x00000002050a7211 */ /* 0x000fe200000f0eff */
[----:B------:R1:W-:Y:S04]  /*10640*/  STL [R1+0x244], R9 ;  /* 0x0002440901007387 */ /* 0x0003e80000100800 */
[----:B------:R3:W-:Y:S04]  /*10650*/  STL [R1+0x240], R10 ;  /* 0x0002400a01007387 */ /* 0x0007e80000100800 */
[----:B------:R-:W2:Y:S01]  /*10660*/  LDL.LU R83, [R1+0x3f0] ;  /* 0x0003f00001537983 */ /* 0x000ea20000300800 */
[----:B0-----:R-:W-:-:S02]  /*10670*/  @P3 IMAD.MOV.U32 R12, RZ, RZ, R9 ;  /* 0x000000ffff0c3224 */ /* 0x001fc400078e0009 */
[----:B------:R-:W-:Y:S02]  /*10680*/  @P3 IMAD.MOV.U32 R13, RZ, RZ, R10 ;  /* 0x000000ffff0d3224 */ /* 0x000fe400078e000a */
[----:B----4-:R-:W-:-:S05]  /*10690*/  IMAD R5, R68, UR14, RZ ;  /* 0x0000000e44057c24 */ /* 0x010fca000f8e02ff */
[----:B-1----:R-:W-:-:S04]  /*106a0*/  IADD3 R9, P0, PT, R5, R3, RZ ;  /* 0x0000000305097210 */ /* 0x002fc80007f1e0ff */
[----:B---3--:R-:W-:Y:S01]  /*106b0*/  LEA.HI.X.SX32 R10, R5, R2, 0x1, P0 ;  /* 0x00000002050a7211 */ /* 0x008fe200000f0eff */
[----:B------:R0:W-:Y:S04]  /*106c0*/  STL [R1+0x284], R9 ;  /* 0x0002840901007387 */ /* 0x0001e80000100800 */
[----:B------:R1:W-:Y:S04]  /*106d0*/  STL [R1+0x280], R10 ;  /* 0x0002800a01007387 */ /* 0x0003e80000100800 */
[----:B------:R-:W3:Y:S01]  /*106e0*/  LDL.LU R68, [R1+0x3c0] ;  /* 0x0003c00001447983 */ /* 0x000ee20000300800 */
[----:B------:R-:W-:-:S02]  /*106f0*/  PRMT R6, RZ, 0x7610, R6 ;  /* 0x00007610ff067816 */ /* 0x000fc40000000006 */
[----:B------:R-:W-:-:S04]  /*10700*/  PRMT R5, RZ, 0x7610, R5 ;  /* 0x00007610ff057816 */ /* 0x000fc80000000005 */
[----:B------:R4:W3:Y:S04]  /*10710*/  @P3 LDG.E.U8 R6, desc[UR22][R12.64] ;  /* 0x000000160c063981 */ /* 0x0008e8000c1e1100 */
[----:B------:R-:W-:Y:S01]  /*10720*/  STS.U8 [R24+UR10+0x2700], R15 ;  /* 0x0027000f18007988 */ /* 0x000fe2000800000a */
[----:B----4-:R-:W-:Y:S02]  /*10730*/  @P3 IMAD.MOV.U32 R12, RZ, RZ, R9 ;  /* 0x000000ffff0c3224 */ /* 0x010fe400078e0009 */
[----:B------:R-:W-:Y:S01]  /*10740*/  @P3 IMAD.MOV.U32 R13, RZ, RZ, R10 ;  /* 0x000000ffff0d3224 */ /* 0x000fe200078e000a */
[----:B------:R-:W-:Y:S04]  /*10750*/  STS.U8 [R24+UR10+0x2b00], R14 ;  /* 0x002b000e18007988 */ /* 0x000fe8000800000a */
[----:B------:R4:W3:Y:S04]  /*10760*/  @P3 LDG.E.U8 R5, desc[UR22][R12.64] ;  /* 0x000000160c053981 */ /* 0x0008e8000c1e1100 */
[----:B------:R-:W-:Y:S04]  /*10770*/  STS.U8 [R24+UR10+0x2f00], R19 ;  /* 0x002f001318007988 */ /* 0x000fe8000800000a */
[----:B------:R-:W-:Y:S01]  /*10780*/  STS.U8 [R24+UR10+0x3300], R18 ;  /* 0x0033001218007988 */ /* 0x000fe2000800000a */
[----:B0-----:R-:W-:Y:S01]  /*10790*/  IMAD R9, R89, UR14, RZ ;  /* 0x0000000e59097c24 */ /* 0x001fe2000f8e02ff */
[----:B----4-:R-:W-:-:S04]  /*107a0*/  LOP3.LUT R12, R82, 0x70, RZ, 0x3c, !PT ;  /* 0x00000070520c7812 */ /* 0x010fc800078e3cff */
[C---:B-1----:R-:W-:Y:S01]  /*107b0*/  IADD3 R10, P0, PT, R9.reuse, R3, RZ ;  /* 0x00000003090a7210 */ /* 0x042fe20007f1e0ff */
[----:B------:R-:W-:Y:S03]  /*107c0*/  STS.U8 [R24+UR10+0x3700], R21 ;  /* 0x0037001518007988 */ /* 0x000fe6000800000a */
[----:B------:R-:W-:Y:S01]  /*107d0*/  LEA.HI.X.SX32 R13, R9, R2, 0x1, P0 ;  /* 0x00000002090d7211 */ /* 0x000fe200000f0eff */
[----:B------:R-:W-:Y:S01]  /*107e0*/  STS.U8 [R24+UR10+0x3b00], R17 ;  /* 0x003b001118007988 */ /* 0x000fe2000800000a */
[----:B------:R-:W-:-:S03]  /*107f0*/  PRMT R9, RZ, 0x7610, R9 ;  /* 0x00007610ff097816 */ /* 0x000fc60000000009 */
[----:B------:R-:W-:Y:S04]  /*10800*/  STS.U8 [R24+UR10+0x3f00], R16 ;  /* 0x003f001018007988 */ /* 0x000fe8000800000a */
[----:B------:R0:W-:Y:S04]  /*10810*/  STS.U8 [R12+UR10+0x3f80], R66 ;  /* 0x003f80420c007988 */ /* 0x0001e8000800000a */
[----:B------:R1:W-:Y:S04]  /*10820*/  STS.U8 [R12+UR10+0x380], R11 ;  /* 0x0003800b0c007988 */ /* 0x0003e8000800000a */
[----:B0-----:R-:W4:Y:S01]  /*10830*/  LDL.LU R66, [R1+0x3bc] ;  /* 0x0003bc0001427983 */ /* 0x001f220000300800 */
[----:B-1----:R-:W-:-:S03]  /*10840*/  @P3 IMAD.MOV.U32 R11, RZ, RZ, R13 ;  /* 0x000000ffff0b3224 */ /* 0x002fc600078e000d */
[----:B------:R-:W-:Y:S04]  /*10850*/  STL [R1+0x2c4], R10 ;  /* 0x0002c40a01007387 */ /* 0x000fe80000100800 */
[----:B------:R2:W4:Y:S04]  /*10860*/  @P3 LDG.E.U8 R9, desc[UR22][R10.64] ;  /* 0x000000160a093981 */ /* 0x000528000c1e1100 */
[----:B------:R-:W-:Y:S04]  /*10870*/  STL [R1+0x2c0], R13 ;  /* 0x0002c00d01007387 */ /* 0x000fe80000100800 */
[----:B------:R-:W-:Y:S04]  /*10880*/  STS.U8 [R12+UR10+0x780], R20 ;  /* 0x000780140c007988 */ /* 0x000fe8000800000a */
[----:B------:R0:W-:Y:S02]  /*10890*/  STS.U8 [R12+UR10+0xb80], R7 ;  /* 0x000b80070c007988 */ /* 0x0001e4000800000a */
[----:B0-----:R-:W-:-:S02]  /*108a0*/  PRMT R7, RZ, 0x7610, R7 ;  /* 0x00007610ff077816 */ /* 0x001fc40000000007 */
[----:B------:R0:W-:Y:S02]  /*108b0*/  STS.U8 [R12+UR10+0xf80], R8 ;  /* 0x000f80080c007988 */ /* 0x0001e4000800000a */
[----:B0-----:R-:W-:Y:S01]  /*108c0*/  PRMT R8, RZ, 0x7610, R8 ;  /* 0x00007610ff087816 */ /* 0x001fe20000000008 */
[----:B--2---:R-:W-:Y:S02]  /*108d0*/  IMAD R10, R76, UR14, RZ ;  /* 0x0000000e4c0a7c24 */ /* 0x004fe4000f8e02ff */
[----:B------:R-:W2:Y:S03]  /*108e0*/  LDL.LU R76, [R1+0x3ec] ;  /* 0x0003ec00014c7983 */ /* 0x000ea60000300800 */
[----:B------:R-:W-:-:S04]  /*108f0*/  IADD3 R11, P0, PT, R10, R3, RZ ;  /* 0x000000030a0b7210 */ /* 0x000fc80007f1e0ff */
[----:B------:R-:W-:Y:S01]  /*10900*/  LEA.HI.X.SX32 R13, R10, R2, 0x1, P0 ;  /* 0x000000020a0d7211 */ /* 0x000fe200000f0eff */
[----:B------:R0:W-:Y:S01]  /*10910*/  STL [R1+0x304], R11 ;  /* 0x0003040b01007387 */ /* 0x0001e20000100800 */
[----:B------:R-:W-:-:S03]  /*10920*/  @P3 IMAD.MOV.U32 R10, RZ, RZ, R11 ;  /* 0x000000ffff0a3224 */ /* 0x000fc600078e000b */
[----:B0-----:R-:W-:-:S05]  /*10930*/  @P3 IMAD.MOV.U32 R11, RZ, RZ, R13 ;  /* 0x000000ffff0b3224 */ /* 0x001fca00078e000d */
[----:B------:R0:W2:Y:S02]  /*10940*/  @P3 LDG.E.U8 R7, desc[UR22][R10.64] ;  /* 0x000000160a073981 */ /* 0x0000a4000c1e1100 */
[----:B0-----:R-:W-:Y:S02]  /*10950*/  IMAD R10, R83, UR14, RZ ;  /* 0x0000000e530a7c24 */ /* 0x001fe4000f8e02ff */
[----:B------:R0:W-:Y:S03]  /*10960*/  STL [R1+0x300], R13 ;  /* 0x0003000d01007387 */ /* 0x0001e60000100800 */
[C---:B------:R-:W-:Y:S01]  /*10970*/  IADD3 R11, P0, PT, R10.reuse, R3, RZ ;  /* 0x000000030a0b7210 */ /* 0x040fe20007f1e0ff */
[----:B------:R-:W2:Y:S03]  /*10980*/  LDL.LU R83, [R1+0x420] ;  /* 0x0004200001537983 */ /* 0x000ea60000300800 */
[----:B0-----:R-:W-:Y:S01]  /*10990*/  LEA.HI.X.SX32 R13, R10, R2, 0x1, P0 ;  /* 0x000000020a0d7211 */ /* 0x001fe200000f0eff */
[----:B------:R0:W-:Y:S01]  /*109a0*/  STL [R1+0x344], R11 ;  /* 0x0003440b01007387 */ /* 0x0001e20000100800 */
[----:B------:R-:W-:-:S03]  /*109b0*/  @P3 IMAD.MOV.U32 R10, RZ, RZ, R11 ;  /* 0x000000ffff0a3224 */ /* 0x000fc600078e000b */
[----:B------:R3:W-:Y:S01]  /*109c0*/  STS.U8 [R12+UR10+0x1380], R4 ;  /* 0x001380040c007988 */ /* 0x0007e2000800000a */
[----:B0-----:R-:W-:-:S05]  /*109d0*/  @P3 IMAD.MOV.U32 R11, RZ, RZ, R13 ;  /* 0x000000ffff0b3224 */ /* 0x001fca00078e000d */
[----:B------:R0:W2:Y:S01]  /*109e0*/  @P3 LDG.E.U8 R8, desc[UR22][R10.64] ;  /* 0x000000160a083981 */ /* 0x0000a2000c1e1100 */
[----:B---3--:R-:W-:-:S05]  /*109f0*/  IMAD R4, R68, UR14, RZ ;  /* 0x0000000e44047c24 */ /* 0x008fca000f8e02ff */
[----:B0-----:R-:W-:-:S04]  /*10a00*/  IADD3 R10, P0, PT, R4, R3, RZ ;  /* 0x00000003040a7210 */ /* 0x001fc80007f1e0ff */
[----:B------:R-:W-:Y:S02]  /*10a10*/  LEA.HI.X.SX32 R11, R4, R2, 0x1, P0 ;  /* 0x00000002040b7211 */ /* 0x000fe400000f0eff */
[----:B------:R-:W-:-:S06]  /*10a20*/  PRMT R4, RZ, 0x7610, R4 ;  /* 0x00007610ff047816 */ /* 0x000fcc0000000004 */
[----:B------:R0:W3:Y:S04]  /*10a30*/  @P3 LDG.E.U8 R4, desc[UR22][R10.64] ;  /* 0x000000160a043981 */ /* 0x0000e8000c1e1100 */
[----:B------:R-:W-:Y:S04]  /*10a40*/  STS.U8 [R12+UR10+0x1780], R6 ;  /* 0x001780060c007988 */ /* 0x000fe8000800000a */
[----:B------:R4:W-:Y:S04]  /*10a50*/  STS.U8 [R12+UR10+0x1b80], R5 ;  /* 0x001b80050c007988 */ /* 0x0009e8000800000a */
[----:B------:R-:W-:Y:S04]  /*10a60*/  STL [R1+0x340], R13 ;  /* 0x0003400d01007387 */ /* 0x000fe80000100800 */
[----:B------:R0:W-:Y:S04]  /*10a70*/  STL [R1+0x384], R10 ;  /* 0x0003840a01007387 */ /* 0x0001e80000100800 */
[----:B------:R-:W-:Y:S01]  /*10a80*/  STL [R1+0x380], R11 ;  /* 0x0003800b01007387 */ /* 0x000fe20000100800 */
[----:B----4-:R-:W-:-:S05]  /*10a90*/  IMAD R5, R66, UR14, RZ ;  /* 0x0000000e42057c24 */ /* 0x010fca000f8e02ff */
[----:B------:R-:W-:-:S04]  /*10aa0*/  IADD3 R6, P0, PT, R5, R3, RZ ;  /* 0x0000000305067210 */ /* 0x000fc80007f1e0ff */
[----:B0-----:R-:W-:Y:S01]  /*10ab0*/  LEA.HI.X.SX32 R10, R5, R2, 0x1, P0 ;  /* 0x00000002050a7211 */ /* 0x001fe200000f0eff */
[----:B------:R-:W-:Y:S01]  /*10ac0*/  STS.U8 [R12+UR10+0x1f80], R9 ;  /* 0x001f80090c007988 */ /* 0x000fe2000800000a */
[----:B------:R-:W-:-:S03]  /*10ad0*/  PRMT R5, RZ, 0x7610, R5 ;  /* 0x00007610ff057816 */ /* 0x000fc60000000005 */
[----:B------:R-:W-:Y:S04]  /*10ae0*/  STL [R1+0x3c0], R6 ;  /* 0x0003c00601007387 */ /* 0x000fe80000100800 */
[----:B------:R-:W-:Y:S04]  /*10af0*/  STL [R1+0x3bc], R10 ;  /* 0x0003bc0a01007387 */ /* 0x000fe80000100800 */
[----:B--2---:R0:W-:Y:S02]  /*10b00*/  STS.U8 [R12+UR10+0x2380], R7 ;  /* 0x002380070c007988 */ /* 0x0041e4000800000a */
[----:B0-----:R-:W-:-:S05]  /*10b10*/  @P3 IMAD.MOV.U32 R7, RZ, RZ, R10 ;  /* 0x000000ffff073224 */ /* 0x001fca00078e000a */
[----:B------:R0:W2:Y:S02]  /*10b20*/  @P3 LDG.E.U8 R5, desc[UR22][R6.64] ;  /* 0x0000001606053981 */ /* 0x0000a4000c1e1100 */
[----:B0-----:R-:W-:-:S05]  /*10b30*/  IMAD R6, R76, UR14, RZ ;  /* 0x0000000e4c067c24 */ /* 0x001fca000f8e02ff */
[----:B------:R-:W-:-:S04]  /*10b40*/  IADD3 R7, P0, PT, R6, R3, RZ ;  /* 0x0000000306077210 */ /* 0x000fc80007f1e0ff */
[----:B------:R-:W-:Y:S01]  /*10b50*/  LEA.HI.X.SX32 R9, R6, R2, 0x1, P0 ;  /* 0x0000000206097211 */ /* 0x000fe200000f0eff */
[----:B------:R0:W-:Y:S01]  /*10b60*/  STL [R1+0x3f0], R7 ;  /* 0x0003f00701007387 */ /* 0x0001e20000100800 */
[----:B------:R-:W-:-:S03]  /*10b70*/  @P3 IMAD.MOV.U32 R6, RZ, RZ, R7 ;  /* 0x000000ffff063224 */ /* 0x000fc600078e0007 */
[----:B------:R-:W-:Y:S01]  /*10b80*/  STS.U8 [R12+UR10+0x2780], R8 ;  /* 0x002780080c007988 */ /* 0x000fe2000800000a */
[----:B0-----:R-:W-:-:S03]  /*10b90*/  @P3 IMAD.MOV.U32 R7, RZ, RZ, R9 ;  /* 0x000000ffff073224 */ /* 0x001fc600078e0009 */
[----:B---3--:R0:W-:Y:S02]  /*10ba0*/  STS.U8 [R12+UR10+0x2b80], R4 ;  /* 0x002b80040c007988 */ /* 0x0081e4000800000a */
[----:B0-----:R-:W-:-:S06]  /*10bb0*/  PRMT R4, RZ, 0x7610, R4 ;  /* 0x00007610ff047816 */ /* 0x001fcc0000000004 */
[----:B------:R0:W3:Y:S02]  /*10bc0*/  @P3 LDG.E.U8 R4, desc[UR22][R6.64] ;  /* 0x0000001606043981 */ /* 0x0000e4000c1e1100 */
[----:B0-----:R-:W-:-:S05]  /*10bd0*/  IMAD R6, R83, UR14, RZ ;  /* 0x0000000e53067c24 */ /* 0x001fca000f8e02ff */
[CC--:B------:R-:W-:Y:S01]  /*10be0*/  IADD3 R7, P0, PT, R6.reuse, R3.reuse, RZ ;  /* 0x0000000306077210 */ /* 0x0c0fe20007f1e0ff */
[----:B------:R-:W-:Y:S03]  /*10bf0*/  STL [R1+0x3ec], R9 ;  /* 0x0003ec0901007387 */ /* 0x000fe60000100800 */
[----:B------:R-:W-:Y:S01]  /*10c00*/  LEA.HI.X.SX32 R6, R6, R2, 0x1, P0 ;  /* 0x0000000206067211 */ /* 0x000fe200000f0eff */
[----:B--2---:R0:W-:Y:S02]  /*10c10*/  STS.U8 [R12+UR10+0x2f80], R5 ;  /* 0x002f80050c007988 */ /* 0x0041e4000800000a */
[----:B0-----:R-:W-:Y:S02]  /*10c20*/  IMAD R5, R0, UR14, RZ ;  /* 0x0000000e00057c24 */ /* 0x001fe4000f8e02ff */
[----:B------:R-:W5:Y:S04]  /*10c30*/  LDL.LU R0, [R1+0x71c] ;  /* 0x00071c0001007983 */ /* 0x000f680000300800 */
[----:B------:R0:W-:Y:S01]  /*10c40*/  STL [R1+0x420], R7 ;  /* 0x0004200701007387 */ /* 0x0001e20000100800 */
[----:B------:R-:W-:-:S03]  /*10c50*/  IADD3 R3, P0, PT, R5, R3, RZ ;  /* 0x0000000305037210 */ /* 0x000fc60007f1e0ff */
[----:B------:R1:W-:Y:S01]  /*10c60*/  STL [R1+0x41c], R6 ;  /* 0x00041c0601007387 */ /* 0x0003e20000100800 */
[----:B0-----:R-:W-:-:S04]  /*10c70*/  @P3 LOP3.LUT R7, R7, R6, RZ, 0x3c, !PT ;  /* 0x0000000607073212 */ /* 0x001fc800078e3cff */
[----:B-1----:R-:W-:Y:S02]  /*10c80*/  @P3 LOP3.LUT R6, R7, R6, RZ, 0x3c, !PT ;  /* 0x0000000607063212 */ /* 0x002fe400078e3cff */
[----:B------:R-:W-:Y:S02]  /*10c90*/  LEA.HI.X.SX32 R8, R5, R2, 0x1, P0 ;  /* 0x0000000205087211 */ /* 0x000fe400000f0eff */
[----:B------:R-:W-:Y:S02]  /*10ca0*/  @P3 LOP3.LUT R7, R7, R6, RZ, 0x3c, !PT ;  /* 0x0000000607073212 */ /* 0x000fe400078e3cff */
[----:B------:R-:W-:Y:S01]  /*10cb0*/  PRMT R2, RZ, 0x7610, R2 ;  /* 0x00007610ff027816 */ /* 0x000fe20000000002 */
[----:B---3--:R0:W-:Y:S02]  /*10cc0*/  STS.U8 [R12+UR10+0x3380], R4 ;  /* 0x003380040c007988 */ /* 0x0081e4000800000a */
[----:B0-----:R-:W-:-:S06]  /*10cd0*/  PRMT R4, RZ, 0x7610, R4 ;  /* 0x00007610ff047816 */ /* 0x001fcc0000000004 */
[----:B------:R0:W2:Y:S02]  /*10ce0*/  @P3 LDG.E.U8 R4, desc[UR22][R6.64] ;  /* 0x0000001606043981 */ /* 0x0000a4000c1e1100 */
[----:B0-----:R-:W-:Y:S02]  /*10cf0*/  @P3 IMAD.MOV.U32 R6, RZ, RZ, R3 ;  /* 0x000000ffff063224 */ /* 0x001fe400078e0003 */
[----:B------:R-:W-:-:S05]  /*10d00*/  @P3 IMAD.MOV.U32 R7, RZ, RZ, R8 ;  /* 0x000000ffff073224 */ /* 0x000fca00078e0008 */
[----:B------:R-:W3:Y:S04]  /*10d10*/  @P3 LDG.E.U8 R2, desc[UR22][R6.64] ;  /* 0x0000001606023981 */ /* 0x000ee8000c1e1100 */
[----:B------:R0:W-:Y:S04]  /*10d20*/  STL [R1+0x180], R3 ;  /* 0x0001800301007387 */ /* 0x0001e80000100800 */
[----:B------:R0:W-:Y:S01]  /*10d30*/  STL [R1+0x17c], R8 ;  /* 0x00017c0801007387 */ /* 0x0001e20000100800 */
[----:B------:R-:W-:-:S04]  /*10d40*/  UISETP.NE.U32.AND UP1, UPT, UR9, URZ, UPT ;  /* 0x000000ff0900728c */ /* 0x000fc8000bf25070 */
[----:B------:R-:W-:Y:S02]  /*10d50*/  UISETP.LT.OR UP3, UPT, UR25, 0x80, UP1 ;  /* 0x000000801900788c */ /* 0x000fe40008f61670 */
[----:B------:R-:W-:Y:S01]  /*10d60*/  UISETP.GE.AND UP2, UPT, UR25, 0x100, UPT ;  /* 0x000001001900788c */ /* 0x000fe2000bf46270 */
[----:B--2---:R0:W-:Y:S04]  /*10d70*/  STS.U8 [R12+UR10+0x3780], R4 ;  /* 0x003780040c007988 */ /* 0x0041e8000800000a */
[----:B---3--:R0:W-:Y:S01]  /*10d80*/  STS.U8 [R12+UR10+0x3b80], R2 ;  /* 0x003b80020c007988 */ /* 0x0081e2000800000a */
[----:B------:R1:W-:Y:S06]  /*10d90*/  MEMBAR.ALL.CTA ;  /* 0x0000000000007992 */ /* 0x0003ec0000008000 */
[----:B-1----:R-:W1:Y:S02]  /*10da0*/  FENCE.VIEW.ASYNC.S ;  /* 0x00000000000073c6 */ /* 0x002e640000000000 */
[----:B-1----:R-:W-:Y:S06]  /*10db0*/  BAR.SYNC.DEFER_BLOCKING 0x0 ;  /* 0x0000000000007b1d */ /* 0x002fec0000010000 */
[----:B------:R-:W-:Y:S05]  /*10dc0*/  BRA.U UP3, `(.L_x_6) ;  /* 0x0000000103847547 */ /* 0x000fea000b800000 */
[----:B------:R-:W-:Y:S02]  /*10dd0*/  UIADD3 UR4, UPT, UPT, UR10, 0x8000, URZ ;  /* 0x000080000a047890 */ /* 0x000fe4000fffe0ff */
[----:B------:R-:W-:Y:S02]  /*10de0*/  USHF.R.U32.HI UR16, URZ, 0x4, UR10 ;  /* 0x00000004ff107899 */ /* 0x000fe4000801160a */
[----:B------:R-:W-:Y:S02]  /*10df0*/  USHF.R.U32.HI UR4, URZ, 0x4, UR4 ;  /* 0x00000004ff047899 */ /* 0x000fe40008011604 */
[----:B------:R-:W-:Y:S02]  /*10e00*/  USGXT.U32 UR16, UR16, 0xe ;  /* 0x0000000e1010789a */ /* 0x000fe40008000000 */
[----:B------:R-:W-:Y:S02]  /*10e10*/  USGXT.U32 UR14, UR4, 0xe ;  /* 0x0000000e040e789a */ /* 0x000fe40008000000 */
[----:B------:R-:W-:-:S02]  /*10e20*/  UIADD3 UR32, UP4, UPT, UR16, 0x2, URZ ;  /* 0x0000000210207890 */ /* 0x000fc4000ff9e0ff */
[----:B------:R-:W-:Y:S01]  /*10e30*/  UIADD3 UR30, UP3, UPT, UR14, 0x80, URZ ;  /* 0x000000800e1e7890 */ /* 0x000fe2000ff7e0ff */
[----:B------:R-:W-:Y:S01]  /*10e40*/  UMOV UR4, URZ ;  /* 0x000000ff00047c82 */ /* 0x000fe20008000000 */
[----:B------:R-:W-:Y:S01]  /*10e50*/  UMOV UR34, 0x0 ;  /* 0x0000000000227882 */ /* 0x000fe20000000000 */
[----:B------:R-:W-:Y:S02]  /*10e60*/  UIADD3.X UR33, UPT, UPT, UR4, 0x40004040, URZ, UP4, !UPT ;  /* 0x4000404004217890 */ /* 0x000fe4000a7fe4ff */
[----:B------:R-:W-:Y:S02]  /*10e70*/  UIADD3.X UR31, UPT, UPT, UR4, -0x7fffbfe0, URZ, UP3, !UPT ;  /* 0x80004020041f7890 */ /* 0x000fe40009ffe4ff */
[----:B------:R-:W-:Y:S02]  /*10e80*/  UIADD3.64 UR20, UPT, UPT, UR32, 0x2, URZ ;  /* 0x0000000220147897 */ /* 0x000fe4000fffe0ff */
[----:B------:R-:W-:Y:S02]  /*10e90*/  UIADD3.64 UR18, UPT, UPT, UR30, 0x80, URZ ;  /* 0x000000801e127897 */ /* 0x000fe4000fffe0ff */
[----:B------:R-:W-:-:S02]  /*10ea0*/  UIADD3.64 UR28, UPT, UPT, UR32, 0x4, URZ ;  /* 0x00000004201c7897 */ /* 0x000fc4000fffe0ff */
[----:B------:R-:W-:Y:S01]  /*10eb0*/  UIADD3.64 UR26, UPT, UPT, UR30, 0x100, URZ ;  /* 0x000001001e1a7897 */ /* 0x000fe2000fffe0ff */
[----:B------:R-:W-:Y:S01]  /*10ec0*/  UMOV UR35, 0x4208490 ;  /* 0x0420849000237882 */ /* 0x000fe20000000000 */
[----:B------:R-:W-:Y:S01]  /*10ed0*/  UMOV UR17, 0x40004040 ;  /* 0x4000404000117882 */ /* 0x000fe20000000000 */
[----:B------:R-:W-:Y:S01]  /*10ee0*/  UMOV UR15, 0x80004020 ;  /* 0x80004020000f7882 */ /* 0x000fe20000000000 */
[----:B------:R-:W-:Y:S01]  /*10ef0*/  UMOV UR36, 0x0 ;  /* 0x0000000000247882 */ /* 0x000fe20000000000 */
[----:B------:R-:W-:Y:S01]  /*10f00*/  UMOV UR37, 0x4208490 ;  /* 0x0420849000257882 */ /* 0x000fe20000000000 */
[----:B------:R-:W-:Y:S01]  /*10f10*/  UMOV UR38, 0x0 ;  /* 0x0000000000267882 */ /* 0x000fe20000000000 */
[----:B------:R-:W-:Y:S01]  /*10f20*/  UMOV UR39, 0x4208490 ;  /* 0x0420849000277882 */ /* 0x000fe20000000000 */
[----:B------:R-:W-:Y:S01]  /*10f30*/  UMOV UR4, UR8 ;  /* 0x0000000800047c82 */ /* 0x000fe20008000000 */
[----:B------:R-:W-:Y:S01]  /*10f40*/  UMOV UR5, URZ ;  /* 0x000000ff00057c82 */ /* 0x000fe20008000000 */
[----:B------:R1:W-:Y:S01]  /*10f50*/  UTCQMMA gdesc[UR14], gdesc[UR16], tmem[UR7], tmem[UR34], idesc[UR35], !UPT ;  /* 0x00ff22100e0075ea */ /* 0x0003e2000f800307 */
[----:B------:R-:W-:Y:S01]  /*10f60*/  UMOV UR40, 0x0 ;  /* 0x0000000000287882 */ /* 0x000fe20000000000 */
[----:B------:R-:W-:Y:S01]  /*10f70*/  UMOV UR41, 0x4208490 ;  /* 0x0420849000297882 */ /* 0x000fe20000000000 */
[----:B------:R1:W-:Y:S01]  /*10f80*/  UTCQMMA gdesc[UR30], gdesc[UR32], tmem[UR7], tmem[UR36], idesc[UR37], UPT ;  /* 0x00ff24201e0075ea */ /* 0x0003e2000b800307 */
[----:B------:R-:W-:Y:S01]  /*10f90*/  UMOV UR4, UR4 ;  /* 0x0000000400047c82 */ /* 0x000fe20008000000 */
[----:B------:R1:W-:Y:S01]  /*10fa0*/  UTCQMMA gdesc[UR18], gdesc[UR20], tmem[UR7], tmem[UR38], idesc[UR39], UPT ;  /* 0x00ff2614120075ea */ /* 0x0003e2000b800307 */
[----:B------:R1:W-:Y:S01]  /*10fb0*/  UTCQMMA gdesc[UR26], gdesc[UR28], tmem[UR7], tmem[UR40], idesc[UR41], UPT ;  /* 0x00ff281c1a0075ea */ /* 0x0003e2000b800307 */
[----:B------:R1:W-:Y:S01]  /*10fc0*/  UTCBAR [UR4], URZ ;  /* 0x000000ff040073e9 */ /* 0x0003e200080000ff */
[----:B------:R-:W-:Y:S01]  /*10fd0*/  NOP ;  /* 0x0000000000007918 */ /* 0x000fe20000000000 */
.L_x_6:
[----:B-1----:R-:W-:Y:S01]  /*10fe0*/  UMOV UR4, URZ ;  /* 0x000000ff00047c82 */ /* 0x002fe20008000000 */
[----:B------:R-:W-:Y:S05]  /*10ff0*/  BRA.U !UP2, `(.L_x_7) ;  /* 0x000000b90a087547 */ /* 0x000fea000b800000 */
[----:B------:R-:W-:Y:S01]  /*11000*/  USHF.R.S32.HI UR6, URZ, 0x1f, UR25 ;  /* 0x0000001fff067899 */ /* 0x000fe20008011419 */
[----:B0-----:R-:W-:Y:S01]  /*11010*/  IMAD.MOV.U32 R2, RZ, RZ, RZ ;  /* 0x000000ffff027224 */ /* 0x001fe200078e00ff */
[----:B------:R-:W-:Y:S02]  /*11020*/  USHF.L.U32 UR18, UR12, 0x7, URZ ;  /* 0x000000070c127899 */ /* 0x000fe400080006ff */
[----:B------:R-:W-:Y:S02]  /*11030*/  UIADD3 UR9, UPT, UPT, UR10, 0xa000, URZ ;  /* 0x0000a0000a097890 */ /* 0x000fe4000fffe0ff */
[----:B------:R-:W-:Y:S02]  /*11040*/  UIADD3 UR12, UPT, UPT, UR10, 0x4000, URZ ;  /* 0x000040000a0c7890 */ /* 0x000fe4000fffe0ff */
[----:B------:R-:W-:Y:S02]  /*11050*/  ULEA.HI UR6, UR6, UR25, URZ, 0x7 ;  /* 0x0000001906067291 */ /* 0x000fe4000f8f38ff */
[----:B------:R-:W-:-:S02]  /*11060*/  USHF.R.U32.HI UR9, URZ, 0x4, UR9 ;  /* 0x00000004ff097899 */ /* 0x000fc40008011609 */
[----:B------:R-:W-:Y:S02]  /*11070*/  USHF.R.U32.HI UR14, URZ, 0x4, UR12 ;  /* 0x00000004ff0e7899 */ /* 0x000fe4000801160c */
[----:B------:R-:W-:Y:S02]  /*11080*/  USHF.R.S32.HI UR6, URZ, 0x7, UR6 ;  /* 0x00000007ff067899 */ /* 0x000fe40008011406 */
[----:B------:R-:W-:Y:S02]  /*11090*/  USGXT.U32 UR12, UR9, 0xe ;  /* 0x0000000e090c789a */ /* 0x000fe40008000000 */
[----:B------:R-:W-:Y:S02]  /*110a0*/  USGXT.U32 UR14, UR14, 0xe ;  /* 0x0000000e0e0e789a */ /* 0x000fe40008000000 */
[----:B------:R-:W-:Y:S02]  /*110b0*/  UISETP.LT.AND UP4, UPT, UR6, 0x2, UPT ;  /* 0x000000020600788c */ /* 0x000fe4000bf81270 */
[----:B------:R-:W-:-:S02]  /*110c0*/  UIADD3 UR28, UP2, UPT, UR12, 0x80, URZ ;  /* 0x000000800c1c7890 */ /* 0x000fc4000ff5e0ff */
[----:B------:R-:W-:Y:S02]  /*110d0*/  UIADD3 UR26, UP3, UPT, UR14, 0x2, URZ ;  /* 0x000000020e1a7890 */ /* 0x000fe4000ff7e0ff */
[----:B------:R-:W-:Y:S01]  /*110e0*/  USEL UR6, UR6, 0x2, !UP4 ;  /* 0x0000000206067887 */ /* 0x000fe2000e000000 */
[----:B------:R-:W-:Y:S01]  /*110f0*/  UMOV UR4, URZ ;  /* 0x000000ff00047c82 */ /* 0x000fe20008000000 */
[----:B------:R-:W-:Y:S01]  /*11100*/  UMOV UR5, URZ ;  /* 0x000000ff00057c82 */ /* 0x000fe20008000000 */
[----:B------:R-:W-:Y:S02]  /*11110*/  USHF.L.U32 UR19, UR13, 0x7, URZ ;  /* 0x000000070d137899 */ /* 0x000fe400080006ff */
[----:B------:R-:W-:Y:S02]  /*11120*/  UIADD3.X UR29, UPT, UPT, UR4, -0x7fffbfe0, URZ, UP2, !UPT ;  /* 0x80004020041d7890 */ /* 0x000fe400097fe4ff */
[----:B------:R-:W-:Y:S02]  /*11130*/  UIADD3.X UR27, UPT, UPT, UR5, 0x40004040, URZ, UP3, !UPT ;  /* 0x40004040051b7890 */ /* 0x000fe40009ffe4ff */
[----:B------:R-:W-:Y:S01]  /*11140*/  UIADD3 UR20, UPT, UPT, UR6, -0x2, URZ ;  /* 0xfffffffe06147890 */ /* 0x000fe2000fffe0ff */
[----:B------:R-:W0:Y:S01]  /*11150*/  LDCU UR40, c[0x0][0x3a0] ;  /* 0x00007400ff2877ac */ /* 0x000e220008000800 */
[----:B------:R-:W-:-:S02]  /*11160*/  USHF.R.S32.HI UR38, URZ, 0x1f, UR18 ;  /* 0x0000001fff267899 */ /* 0x000fc40008011412 */
[----:B------:R-:W-:Y:S02]  /*11170*/  USHF.R.S32.HI UR39, URZ, 0x1f, UR19 ;  /* 0x0000001fff277899 */ /* 0x000fe40008011413 */
[----:B------:R-:W-:Y:S02]  /*11180*/  UIADD3.64 UR30, UPT, UPT, UR28, 0x80, URZ ;  /* 0x000000801c1e7897 */ /* 0x000fe4000fffe0ff */
[----:B------:R-:W-:Y:S02]  /*11190*/  UIADD3.64 UR32, UPT, UPT, UR26, 0x2, URZ ;  /* 0x000000021a207897 */ /* 0x000fe4000fffe0ff */
[----:B------:R-:W-:Y:S02]  /*111a0*/  UIADD3.64 UR34, UPT, UPT, UR28, 0x100, URZ ;  /* 0x000001001c227897 */ /* 0x000fe4000fffe0ff */
[----:B------:R-:W-:Y:S01]  /*111b0*/  UIADD3.64 UR36, UPT, UPT, UR26, 0x4, URZ ;  /* 0x000000041a247897 */ /* 0x000fe2000fffe0ff */
[----:B------:R-:W-:Y:S01]  /*111c0*/  UMOV UR21, 0x1 ;  /* 0x0000000100157882 */ /* 0x000fe20000000000 */
[----:B------:R-:W-:-:S10]  /*111d0*/  UMOV UR6, URZ ;  /* 0x000000ff00067c82 */ /* 0x000fd40008000000 */
.L_x_10:
[----:B------:R-:W2:Y:S04]  /*111e0*/  LDL.LU R17, [R1+0x4bc] ;  /* 0x0004bc0001117983 */ /* 0x000ea80000300800 */
[----:B------:R-:W3:Y:S04]  /*111f0*/  LDL.LU R16, [R1+0x470] ;  /* 0x0004700001107983 */ /* 0x000ee80000300800 */
[----:B------:R-:W4:Y:S04]  /*11200*/  LDL.LU R15, [R1+0x468] ;  /* 0x00046800010f7983 */ /* 0x000f280000300800 */
[----:B------:R-:W4:Y:S04]  /*11210*/  LDL.LU R14, [R1+0x460] ;  /* 0x00046000010e7983 */ /* 0x000f280000300800 */
[----:B------:R-:W4:Y:S04]  /*11220*/  LDL.LU R13, [R1+0x458] ;  /* 0x00045800010d7983 */ /* 0x000f280000300800 */
[----:B------:R-:W4:Y:S04]  /*11230*/  LDL.LU R12, [R1+0x4b8] ;  /* 0x0004b800010c7983 */ /* 0x000f280000300800 */
[----:B------:R-:W4:Y:S04]  /*11240*/  LDL.LU R9, [R1+0x450] ;  /* 0x0004500001097983 */ /* 0x000f280000300800 */
[----:B------:R-:W4:Y:S04]  /*11250*/  LDL.LU R5, [R1+0x46c] ;  /* 0x00046c0001057983 */ /* 0x000f280000300800 */
[----:B------:R-:W4:Y:S04]  /*11260*/  LDL.LU R11, [R1+0x47c] ;  /* 0x00047c00010b7983 */ /* 0x000f280000300800 */
[----:B------:R-:W4:Y:S04]  /*11270*/  LDL.LU R10, [R1+0x464] ;  /* 0x00046400010a7983 */ /* 0x000f280000300800 */
[----:B------:R-:W4:Y:S01]  /*11280*/  LDL.LU R4, [R1+0x4b4] ;  /* 0x0004b40001047983 */ /* 0x000f220000300800 */
[----:B------:R-:W1:Y:S03]  /*11290*/  S2R R8, SR_TID.X ;  /* 0x0000000000087919 */ /* 0x000e660000002100 */
[----:B------:R-:W4:Y:S04]  /*112a0*/  LDL.LU R7, [R1+0x45c] ;  /* 0x00045c0001077983 */ /* 0x000f280000300800 */
[----:B------:R-:W4:Y:S01]  /*112b0*/  LDL.LU R6, [R1+0x180] ;  /* 0x0001800001067983 */ /* 0x000f220000300800 */
[----:B------:R-:W-:Y:S01]  /*112c0*/  UIADD3 UR24, UPT, UPT, UR6, 0x1, URZ ;  /* 0x0000000106187890 */ /* 0x000fe2000fffe0ff */
[----:B------:R-:W-:-:S03]  /*112d0*/  IMAD.U32 R2, R2, -0x80000000, RZ ;  /* 0x8000000002027824 */ /* 0x000fc600078e00ff */
[----:B0-----:R-:W-:Y:S01]  /*112e0*/  UIMAD UR4, UR24, -0x80, UR40 ;  /* 0xffffff80180478a4 */ /* 0x001fe2000f8e0228 */
[----:B-1----:R-:W-:-:S04]  /*112f0*/  SHF.R.U32.HI R3, RZ, 0x6, R8 ;  /* 0x00000006ff037819 */ /* 0x002fc80000011608 */
[----:B------:R-:W-:-:S04]  /*11300*/  SGXT.U32 R3, R3, 0x1 ;  /* 0x000000010303781a */ /* 0x000fc80000000000 */
[----:B------:R-:W-:Y:S02]  /*11310*/  ISETP.GE.AND P0, PT, R3, UR4, PT ;  /* 0x0000000403007c0c */ /* 0x000fe4000bf06270 */
[----:B--2---:R-:W-:Y:S02]  /*11320*/  IADD3 R17, P6, PT, R17, UR19, RZ ;  /* 0x0000001311117c10 */ /* 0x004fe4000ffde0ff */
[----:B---3--:R-:W-:-:S03]  /*11330*/  IADD3 R16, P1, PT, R16, UR19, RZ ;  /* 0x0000001310107c10 */ /* 0x008fc6000ff3e0ff */
[----:B------:R-:W-:Y:S01]  /*11340*/  STL [R1+0x4bc], R17 ;  /* 0x0004bc1101007387 */ /* 0x000fe20000100800 */
[----:B----4-:R-:W-:-:S03]  /*11350*/  IADD3 R15, P3, PT, R15, UR19, RZ ;  /* 0x000000130f0f7c10 */ /* 0x010fc6000ff7e0ff */
[----:B------:R-:W-:Y:S01]  /*11360*/  STL [R1+0x470], R16 ;  /* 0x0004701001007387 */ /* 0x000fe20000100800 */
[----:B------:R-:W-:-:S03]  /*11370*/  IADD3 R14, P4, PT, R14, UR19, RZ ;  /* 0x000000130e0e7c10 */ /* 0x000fc6000ff9e0ff */
[----:B------:R-:W-:Y:S01]  /*11380*/  STL [R1+0x468], R15 ;  /* 0x0004680f01007387 */ /* 0x000fe20000100800 */
[----:B------:R-:W-:-:S03]  /*11390*/  IADD3 R13, P5, PT, R13, UR19, RZ ;  /* 0x000000130d0d7c10 */ /* 0x000fc6000ffbe0ff */
[----:B------:R-:W-:Y:S01]  /*113a0*/  STL [R1+0x460], R14 ;  /* 0x0004600e01007387 */ /* 0x000fe20000100800 */
[----:B------:R-:W-:-:S03]  /*113b0*/  IADD3.X R12, PT, PT, R12, UR39, RZ, P6, !PT ;  /* 0x000000270c0c7c10 */ /* 0x000fc6000b7fe4ff */
[----:B------:R-:W-:Y:S01]  /*113c0*/  STL [R1+0x458], R13 ;  /* 0x0004580d01007387 */ /* 0x000fe20000100800 */
[----:B------:R-:W-:Y:S02]  /*113d0*/  IADD3 R9, P6, PT, R9, UR19, RZ ;  /* 0x0000001309097c10 */ /* 0x000fe4000ffde0ff */
[----:B------:R-:W-:-:S03]  /*113e0*/  IADD3.X R5, PT, PT, R5, UR39, RZ, P1, !PT ;  /* 0x0000002705057c10 */ /* 0x000fc60008ffe4ff */
[----:B------:R0:W-:Y:S01]  /*113f0*/  STL [R1+0x450], R9 ;  /* 0x0004500901007387 */ /* 0x0001e20000100800 */
[----:B------:R-:W-:-:S03]  /*11400*/  IADD3 R11, P1, PT, R11, UR19, RZ ;  /* 0x000000130b0b7c10 */ /* 0x000fc6000ff3e0ff */
[----:B------:R-:W-:Y:S01]  /*11410*/  STL [R1+0x4b8], R12 ;  /* 0x0004b80c01007387 */ /* 0x000fe20000100800 */
[----:B------:R-:W-:-:S03]  /*11420*/  IADD3.X R10, PT, PT, R10, UR39, RZ, P3, !PT ;  /* 0x000000270a0a7c10 */ /* 0x000fc60009ffe4ff */
[----:B0-----:R-:W2:Y:S01]  /*11430*/  LDL.LU R9, [R1+0x454] ;  /* 0x0004540001097983 */ /* 0x001ea20000300800 */
[----:B------:R-:W-:-:S03]  /*11440*/  IADD3 R4, P3, PT, R4, UR19, RZ ;  /* 0x0000001304047c10 */ /* 0x000fc6000ff7e0ff */
[----:B------:R0:W-:Y:S04]  /*11450*/  STL [R1+0x46c], R5 ;  /* 0x00046c0501007387 */ /* 0x0001e80000100800 */
[----:B0-----:R-:W3:Y:S04]  /*11460*/  LDL.LU R5, [R1+0x448] ;  /* 0x0004480001057983 */ /* 0x001ee80000300800 */
[----:B------:R-:W4:Y:S04]  /*11470*/  LDL.LU R30, [R1+0x44c] ;  /* 0x00044c00011e7983 */ /* 0x000f280000300800 */
[----:B------:R-:W-:Y:S04]  /*11480*/  STL [R1+0x47c], R11 ;  /* 0x00047c0b01007387 */ /* 0x000fe80000100800 */
[----:B------:R0:W-:Y:S04]  /*11490*/  STL [R1+0x4b4], R4 ;  /* 0x0004b40401007387 */ /* 0x0001e80000100800 */
[----:B------:R-:W-:Y:S04]  /*114a0*/  STL [R1+0x464], R10 ;  /* 0x0004640a01007387 */ /* 0x000fe80000100800 */
[----:B0-----:R-:W4:Y:S01]  /*114b0*/  LDL.LU R4, [R1+0x440] ;  /* 0x0004400001047983 */ /* 0x001f220000300800 */
[----:B------:R-:W-:-:S03]  /*114c0*/  IADD3.X R7, PT, PT, R7, UR39, RZ, P4, !PT ;  /* 0x0000002707077c10 */ /* 0x000fc6000a7fe4ff */
[----:B------:R-:W4:Y:S01]  /*114d0*/  LDL.LU R3, [R1+0x478] ;  /* 0x0004780001037983 */ /* 0x000f220000300800 */
[----:B------:R-:W-:-:S03]  /*114e0*/  IADD3 R6, P4, PT, R6, UR19, RZ ;  /* 0x0000001306067c10 */ /* 0x000fc6000ff9e0ff */
[----:B------:R-:W4:Y:S04]  /*114f0*/  LDL.LU R29, [R1+0x438] ;  /* 0x00043800011d7983 */ /* 0x000f280000300800 */
[----:B------:R0:W-:Y:S04]  /*11500*/  STL [R1+0x45c], R7 ;  /* 0x00045c0701007387 */ /* 0x0001e80000100800 */
[----:B------:R-:W4:Y:S04]  /*11510*/  LDL.LU R28, [R1+0x4b0] ;  /* 0x0004b000011c7983 */ /* 0x000f280000300800 */
[----:B------:R-:W4:Y:S04]  /*11520*/  LDL.LU R27, [R1+0x430] ;  /* 0x00043000011b7983 */ /* 0x000f280000300800 */
[----:B------:R1:W-:Y:S04]  /*11530*/  STL [R1+0x180], R6 ;  /* 0x0001800601007387 */ /* 0x0003e80000100800 */
        /* <DEDUP_REMOVED lines=16> */
[----:B0-----:R-:W4:Y:S04]  /*11640*/  LDL.LU R7, [R1+0x41c] ;  /* 0x00041c0001077983 */ /* 0x001f280000300800 */
[----:B-1----:R-:W4:Y:S04]  /*11650*/  LDL.LU R6, [R1+0x3f8] ;  /* 0x0003f80001067983 */ /* 0x002f280000300800 */
[----:B------:R-:W4:Y:S01]  /*11660*/  LDL.LU R10, [R1+0x414] ;  /* 0x00041400010a7983 */ /* 0x000f220000300800 */
[----:B--2---:R-:W-:-:S05]  /*11670*/  IADD3.X R9, PT, PT, R9, UR39, RZ, P5, !PT ;  /* 0x0000002709097c10 */ /* 0x004fca000affe4ff */
[----:B------:R0:W-:Y:S01]  /*11680*/  STL [R1+0x454], R9 ;  /* 0x0004540901007387 */ /* 0x0001e20000100800 */
[----:B---3--:R-:W-:-:S03]  /*11690*/  IADD3 R5, P5, PT, R5, UR19, RZ ;  /* 0x0000001305057c10 */ /* 0x008fc6000ffbe0ff */
[----:B0-----:R-:W2:Y:S01]  /*116a0*/  LDL.LU R9, [R1+0x49c] ;  /* 0x00049c0001097983 */ /* 0x001ea20000300800 */
[----:B----4-:R-:W-:-:S03]  /*116b0*/  IADD3.X R30, PT, PT, R30, UR39, RZ, P6, !PT ;  /* 0x000000271e1e7c10 */ /* 0x010fc6000b7fe4ff */
[----:B------:R0:W-:Y:S04]  /*116c0*/  STL [R1+0x448], R5 ;  /* 0x0004480501007387 */ /* 0x0001e80000100800 */
[----:B0-----:R-:W3:Y:S01]  /*116d0*/  LDL.LU R5, [R1+0x40c] ;  /* 0x00040c0001057983 */ /* 0x001ee20000300800 */
[----:B------:R-:W-:Y:S02]  /*116e0*/  IADD3 R4, P6, PT, R4, UR19, RZ ;  /* 0x0000001304047c10 */ /* 0x000fe4000ffde0ff */
[----:B------:R-:W-:-:S03]  /*116f0*/  IADD3.X R3, PT, PT, R3, UR39, RZ, P1, !PT ;  /* 0x0000002703037c10 */ /* 0x000fc60008ffe4ff */
[----:B------:R0:W-:Y:S04]  /*11700*/  STL [R1+0x440], R4 ;  /* 0x0004400401007387 */ /* 0x0001e80000100800 */
[----:B0-----:R-:W4:Y:S04]  /*11710*/  LDL.LU R4, [R1+0x494] ;  /* 0x0004940001047983 */ /* 0x001f280000300800 */
[----:B------:R-:W-:Y:S04]  /*11720*/  STL [R1+0x44c], R30 ;  /* 0x00044c1e01007387 */ /* 0x000fe80000100800 */
[----:B------:R0:W-:Y:S04]  /*11730*/  STL [R1+0x478], R3 ;  /* 0x0004780301007387 */ /* 0x0001e80000100800 */
[----:B0-----:R-:W4:Y:S01]  /*11740*/  LDL.LU R3, [R1+0x404] ;  /* 0x0004040001037983 */ /* 0x001f220000300800 */
[----:B------:R-:W-:-:S02]  /*11750*/  IADD3 R29, P1, PT, R29, UR19, RZ ;  /* 0x000000131d1d7c10 */ /* 0x000fc4000ff3e0ff */
[----:B------:R-:W-:Y:S02]  /*11760*/  IADD3.X R28, PT, PT, R28, UR39, RZ, P3, !PT ;  /* 0x000000271c1c7c10 */ /* 0x000fe40009ffe4ff */
[----:B------:R-:W-:Y:S02]  /*11770*/  IADD3 R27, P3, PT, R27, UR19, RZ ;  /* 0x000000131b1b7c10 */ /* 0x000fe4000ff7e0ff */
[----:B------:R-:W-:Y:S01]  /*11780*/  IADD3.X R26, PT, PT, R26, UR39, RZ, P4, !PT ;  /* 0x000000271a1a7c10 */ /* 0x000fe2000a7fe4ff */
[----:B------:R-:W-:Y:S01]  /*11790*/  STL [R1+0x438], R29 ;  /* 0x0004381d01007387 */ /* 0x000fe20000100800 */
[----:B------:R-:W-:Y:S02]  /*117a0*/  IADD3 R25, P4, PT, R25, UR19, RZ ;  /* 0x0000001319197c10 */ /* 0x000fe4000ff9e0ff */
[----:B------:R-:W-:Y:S01]  /*117b0*/  IADD3.X R24, PT, PT, R24, UR39, RZ, P5, !PT ;  /* 0x0000002718187c10 */ /* 0x000fe2000affe4ff */
[----:B------:R-:W-:Y:S01]  /*117c0*/  STL [R1+0x4b0], R28 ;  /* 0x0004b01c01007387 */ /* 0x000fe20000100800 */
[----:B------:R-:W-:-:S02]  /*117d0*/  IADD3 R23, P5, PT, R23, UR19, RZ ;  /* 0x0000001317177c10 */ /* 0x000fc4000ffbe0ff */
[----:B------:R-:W-:Y:S01]  /*117e0*/  IADD3.X R22, PT, PT, R22, UR39, RZ, P6, !PT ;  /* 0x0000002716167c10 */ /* 0x000fe2000b7fe4ff */
[----:B------:R-:W-:Y:S01]  /*117f0*/  STL [R1+0x430], R27 ;  /* 0x0004301b01007387 */ /* 0x000fe20000100800 */
[----:B------:R-:W-:Y:S02]  /*11800*/  IADD3 R21, P6, PT, R21, UR19, RZ ;  /* 0x0000001315157c10 */ /* 0x000fe4000ffde0ff */
[----:B------:R-:W-:Y:S01]  /*11810*/  IADD3.X R20, PT, PT, R20, UR39, RZ, P1, !PT ;  /* 0x0000002714147c10 */ /* 0x000fe20008ffe4ff */
[----:B------:R-:W-:Y:S01]  /*11820*/  STL [R1+0x17c], R26 ;  /* 0x00017c1a01007387 */ /* 0x000fe20000100800 */
[----:B------:R-:W-:-:S03]  /*11830*/  IADD3 R19, P1, PT, R19, UR19, RZ ;  /* 0x0000001313137c10 */ /* 0x000fc6000ff3e0ff */
[----:B------:R-:W-:Y:S01]  /*11840*/  STL [R1+0x428], R25 ;  /* 0x0004281901007387 */ /* 0x000fe20000100800 */
[----:B------:R-:W-:-:S03]  /*11850*/  IADD3.X R18, PT, PT, R18, UR39, RZ, P3, !PT ;  /* 0x0000002712127c10 */ /* 0x000fc60009ffe4ff */
        /* <DEDUP_REMOVED lines=12> */
[----:B------:R-:W-:Y:S04]  /*11920*/  STL [R1+0x42c], R18 ;  /* 0x00042c1201007387 */ /* 0x000fe80000100800 */
[----:B------:R-:W-:Y:S01]  /*11930*/  STL [R1+0x418], R17 ;  /* 0x0004181101007387 */ /* 0x000fe20000100800 */
[----:B------:R-:W-:Y:S02]  /*11940*/  IADD3 R11, P6, PT, R11, UR19, RZ ;  /* 0x000000130b0b7c10 */ /* 0x000fe4000ffde0ff */
[----:B------:R-:W-:Y:S01]  /*11950*/  IADD3.X R7, PT, PT, R7, UR39, RZ, P1, !PT ;  /* 0x0000002707077c10 */ /* 0x000fe20008ffe4ff */
[----:B------:R-:W-:Y:S04]  /*11960*/  STL [R1+0x424], R16 ;  /* 0x0004241001007387 */ /* 0x000fe80000100800 */
[----:B------:R-:W-:Y:S01]  /*11970*/  STL [R1+0x410], R15 ;  /* 0x0004100f01007387 */ /* 0x000fe20000100800 */
[----:B------:R-:W-:-:S03]  /*11980*/  IADD3 R6, P1, PT, R6, UR19, RZ ;  /* 0x0000001306067c10 */ /* 0x000fc6000ff3e0ff */
[----:B------:R-:W-:Y:S04]  /*11990*/  STL [R1+0x4a8], R14 ;  /* 0x0004a80e01007387 */ /* 0x000fe80000100800 */
[----:B------:R-:W-:Y:S01]  /*119a0*/  STL [R1+0x408], R13 ;  /* 0x0004080d01007387 */ /* 0x000fe20000100800 */
[----:B------:R-:W-:-:S03]  /*119b0*/  IADD3.X R10, PT, PT, R10, UR39, RZ, P3, !PT ;  /* 0x000000270a0a7c10 */ /* 0x000fc60009ffe4ff */
[----:B------:R-:W-:Y:S04]  /*119c0*/  STL [R1+0x4a0], R12 ;  /* 0x0004a00c01007387 */ /* 0x000fe80000100800 */
[----:B------:R0:W-:Y:S04]  /*119d0*/  STL [R1+0x41c], R7 ;  /* 0x00041c0701007387 */ /* 0x0001e80000100800 */
[----:B------:R-:W-:Y:S04]  /*119e0*/  STL [R1+0x400], R11 ;  /* 0x0004000b01007387 */ /* 0x000fe80000100800 */
[----:B0-----:R-:W4:Y:S04]  /*119f0*/  LDL.LU R7, [R1+0x3f0] ;  /* 0x0003f00001077983 */ /* 0x001f280000300800 */
[----:B------:R0:W-:Y:S04]  /*11a00*/  STL [R1+0x3f8], R6 ;  /* 0x0003f80601007387 */ /* 0x0001e80000100800 */
[----:B0-----:R-:W4:Y:S04]  /*11a10*/  LDL.LU R6, [R1+0x3fc] ;  /* 0x0003fc0001067983 */ /* 0x001f280000300800 */
[----:B------:R-:W4:Y:S04]  /*11a20*/  LDL.LU R30, [R1+0x3e8] ;  /* 0x0003e800011e7983 */ /* 0x000f280000300800 */
[----:B------:R-:W-:Y:S01]  /*11a30*/  STL [R1+0x414], R10 ;  /* 0x0004140a01007387 */ /* 0x000fe20000100800 */
[----:B--2---:R-:W-:-:S02]  /*11a40*/  IADD3 R9, P3, PT, R9, UR19, RZ ;  /* 0x0000001309097c10 */ /* 0x004fc4000ff7e0ff */
[----:B---3--:R-:W-:-:S05]  /*11a50*/  IADD3.X R5, PT, PT, R5, UR39, RZ, P4, !PT ;  /* 0x0000002705057c10 */ /* 0x008fca000a7fe4ff */
[----:B------:R0:W-:Y:S04]  /*11a60*/  STL [R1+0x40c], R5 ;  /* 0x00040c0501007387 */ /* 0x0001e80000100800 */
[----:B------:R-:W-:Y:S04]  /*11a70*/  STL [R1+0x49c], R9 ;  /* 0x00049c0901007387 */ /* 0x000fe80000100800 */
[----:B0-----:R-:W2:Y:S01]  /*11a80*/  LDL.LU R5, [R1+0x3f4] ;  /* 0x0003f40001057983 */ /* 0x001ea20000300800 */
[----:B----4-:R-:W-:-:S05]  /*11a90*/  IADD3 R4, P4, PT, R4, UR19, RZ ;  /* 0x0000001304047c10 */ /* 0x010fca000ff9e0ff */
[----:B------:R0:W-:Y:S04]  /*11aa0*/  STL [R1+0x494], R4 ;  /* 0x0004940401007387 */ /* 0x0001e80000100800 */
[----:B0-----:R-:W3:Y:S01]  /*11ab0*/  LDL.LU R4, [R1+0x3e0] ;  /* 0x0003e00001047983 */ /* 0x001ee20000300800 */
[----:B------:R-:W-:-:S03]  /*11ac0*/  IADD3.X R3, PT, PT, R3, UR39, RZ, P5, !PT ;  /* 0x0000002703037c10 */ /* 0x000fc6000affe4ff */
[----:B------:R-:W4:Y:S04]  /*11ad0*/  LDL.LU R29, [R1+0x498] ;  /* 0x00049800011d7983 */ /* 0x000f280000300800 */
        /* <DEDUP_REMOVED lines=21> */
[----:B------:R-:W4:Y:S01]  /*11c30*/  LDL.LU R10, [R1+0x398] ;  /* 0x00039800010a7983 */ /* 0x000f220000300800 */
[----:B------:R-:W-:-:S05]  /*11c40*/  IADD3 R7, P5, PT, R7, UR19, RZ ;  /* 0x0000001307077c10 */ /* 0x000fca000ffbe0ff */
[----:B------:R0:W-:Y:S01]  /*11c50*/  STL [R1+0x3f0], R7 ;  /* 0x0003f00701007387 */ /* 0x0001e20000100800 */
[----:B------:R-:W-:-:S03]  /*11c60*/  IADD3.X R6, PT, PT, R6, UR39, RZ, P6, !PT ;  /* 0x0000002706067c10 */ /* 0x000fc6000b7fe4ff */
[----:B0-----:R-:W4:Y:S04]  /*11c70*/  LDL.LU R7, [R1+0x3b4] ;  /* 0x0003b40001077983 */ /* 0x001f280000300800 */
[----:B------:R0:W-:Y:S01]  /*11c80*/  STL [R1+0x3fc], R6 ;  /* 0x0003fc0601007387 */ /* 0x0001e20000100800 */
[----:B------:R-:W-:-:S03]  /*11c90*/  IADD3 R30, P6, PT, R30, UR19, RZ ;  /* 0x000000131e1e7c10 */ /* 0x000fc6000ffde0ff */
[----:B0-----:R-:W4:Y:S01]  /*11ca0*/  LDL.LU R6, [R1+0x474] ;  /* 0x0004740001067983 */ /* 0x001f220000300800 */
[----:B--2---:R-:W-:-:S05]  /*11cb0*/  IADD3.X R5, PT, PT, R5, UR39, RZ, P1, !PT ;  /* 0x0000002705057c10 */ /* 0x004fca0008ffe4ff */
[----:B------:R0:W-:Y:S04]  /*11cc0*/  STL [R1+0x3f4], R5 ;  /* 0x0003f40501007387 */ /* 0x0001e80000100800 */
[----:B0-----:R-:W2:Y:S01]  /*11cd0*/  LDL.LU R5, [R1+0x3ac] ;  /* 0x0003ac0001057983 */ /* 0x001ea20000300800 */
[----:B---3--:R-:W-:-:S03]  /*11ce0*/  IADD3 R4, P1, PT, R4, UR19, RZ ;  /* 0x0000001304047c10 */ /* 0x008fc6000ff3e0ff */
[----:B------:R-:W-:Y:S01]  /*11cf0*/  STL [R1+0x3e8], R30 ;  /* 0x0003e81e01007387 */ /* 0x000fe20000100800 */
[----:B----4-:R-:W-:-:S03]  /*11d00*/  IADD3.X R29, PT, PT, R29, UR39, RZ, P3, !PT ;  /* 0x000000271d1d7c10 */ /* 0x010fc60009ffe4ff */
[----:B------:R0:W-:Y:S01]  /*11d10*/  STL [R1+0x3e0], R4 ;  /* 0x0003e00401007387 */ /* 0x0001e20000100800 */
[----:B------:R-:W-:Y:S02]  /*11d20*/  IADD3 R28, P3, PT, R28, UR19, RZ ;  /* 0x000000131c1c7c10 */ /* 0x000fe4000ff7e0ff */
[----:B------:R-:W-:Y:S01]  /*11d30*/  IADD3.X R27, PT, PT, R27, UR39, RZ, P4, !PT ;  /* 0x000000271b1b7c10 */ /* 0x000fe2000a7fe4ff */
[----:B0-----:R-:W3:Y:S01]  /*11d40*/  LDL.LU R4, [R1+0x38c] ;  /* 0x00038c0001047983 */ /* 0x001ee20000300800 */
        /* <DEDUP_REMOVED lines=36> */
[----:B------:R0:W-:Y:S04]  /*11f90*/  STL [R1+0x3a0], R9 ;  /* 0x0003a00901007387 */ /* 0x0001e80000100800 */
[----:B------:R-:W-:Y:S04]  /*11fa0*/  STL [R1+0x480], R11 ;  /* 0x0004800b01007387 */ /* 0x000fe80000100800 */
[----:B0-----:R-:W4:Y:S04]  /*11fb0*/  LDL.LU R9, [R1+0x3a4] ;  /* 0x0003a40001097983 */ /* 0x001f280000300800 */
[----:B------:R0:W-:Y:S04]  /*11fc0*/  STL [R1+0x3bc], R3 ;  /* 0x0003bc0301007387 */ /* 0x0001e80000100800 */
[----:B0-----:R-:W4:Y:S01]  /*11fd0*/  LDL.LU R3, [R1+0x384] ;  /* 0x0003840001037983 */ /* 0x001f220000300800 */
[----:B------:R-:W-:-:S02]  /*11fe0*/  IADD3 R10, P3, PT, R10, UR19, RZ ;  /* 0x000000130a0a7c10 */ /* 0x000fc4000ff7e0ff */
[----:B------:R-:W-:Y:S01]  /*11ff0*/  IADD3.X R7, PT, PT, R7, UR39, RZ, P4, !PT ;  /* 0x0000002707077c10 */ /* 0x000fe2000a7fe4ff */
[----:B------:R-:W4:Y:S01]  /*12000*/  LDL.LU R30, [R1+0x39c] ;  /* 0x00039c00011e7983 */ /* 0x000f220000300800 */
[----:B------:R-:W-:-:S03]  /*12010*/  IADD3 R6, P4, PT, R6, UR19, RZ ;  /* 0x0000001306067c10 */ /* 0x000fc6000ff9e0ff */
[----:B------:R-:W-:Y:S04]  /*12020*/  STL [R1+0x398], R10 ;  /* 0x0003980a01007387 */ /* 0x000fe80000100800 */
[----:B------:R0:W-:Y:S04]  /*12030*/  STL [R1+0x474], R6 ;  /* 0x0004740601007387 */ /* 0x0001e80000100800 */
[----:B------:R-:W-:Y:S04]  /*12040*/  STL [R1+0x3b4], R7 ;  /* 0x0003b40701007387 */ /* 0x000fe80000100800 */
[----:B0-----:R-:W4:Y:S01]  /*12050*/  LDL.LU R6, [R1+0x37c] ;  /* 0x00037c0001067983 */ /* 0x001f220000300800 */
[----:B--2---:R-:W-:-:S05]  /*12060*/  IADD3.X R5, PT, PT, R5, UR39, RZ, P5, !PT ;  /* 0x0000002705057c10 */ /* 0x004fca000affe4ff */
[----:B------:R0:W-:Y:S04]  /*12070*/  STL [R1+0x3ac], R5 ;  /* 0x0003ac0501007387 */ /* 0x0001e80000100800 */
[----:B0-----:R-:W2:Y:S04]  /*12080*/  LDL.LU R5, [R1+0x394] ;  /* 0x0003940001057983 */ /* 0x001ea80000300800 */
[----:B------:R-:W2:Y:S01]  /*12090*/  LDL.LU R29, [R1+0x374] ;  /* 0x00037400011d7983 */ /* 0x000ea20000300800 */
[----:B---3--:R-:W-:-:S03]  /*120a0*/  IADD3 R4, P5, PT, R4, UR19, RZ ;  /* 0x0000001304047c10 */ /* 0x008fc6000ffbe0ff */
[----:B------:R-:W3:Y:S04]  /*120b0*/  LDL.LU R28, [R1+0x390] ;  /* 0x00039000011c7983 */ /* 0x000ee80000300800 */
[----:B------:R-:W3:Y:S04]  /*120c0*/  LDL.LU R27, [R1+0x36c] ;  /* 0x00036c00011b7983 */ /* 0x000ee80000300800 */
[----:B------:R0:W-:Y:S04]  /*120d0*/  STL [R1+0x38c], R4 ;  /* 0x00038c0401007387 */ /* 0x0001e80000100800 */
[----:B------:R-:W3:Y:S04]  /*120e0*/  LDL.LU R26, [R1+0x388] ;  /* 0x00038800011a7983 */ /* 0x000ee80000300800 */
        /* <DEDUP_REMOVED lines=16> */
[----:B0-----:R-:W3:Y:S04]  /*121f0*/  LDL.LU R4, [R1+0x324] ;  /* 0x0003240001047983 */ /* 0x001ee80000300800 */
[----:B------:R-:W3:Y:S01]  /*12200*/  LDL.LU R10, [R1+0x340] ;  /* 0x00034000010a7983 */ /* 0x000ee20000300800 */
[----:B----4-:R-:W-:-:S05]  /*12210*/  IADD3.X R9, PT, PT, R9, UR39, RZ, P6, !PT ;  /* 0x0000002709097c10 */ /* 0x010fca000b7fe4ff */
[----:B------:R0:W-:Y:S01]  /*12220*/  STL [R1+0x3a4], R9 ;  /* 0x0003a40901007387 */ /* 0x0001e20000100800 */
[----:B------:R-:W-:-:S03]  /*12230*/  IADD3 R3, P6, PT, R3, UR19, RZ ;  /* 0x0000001303037c10 */ /* 0x000fc6000ffde0ff */
[----:B0-----:R-:W4:Y:S04]  /*12240*/  LDL.LU R9, [R1+0x31c] ;  /* 0x00031c0001097983 */ /* 0x001f280000300800 */
[----:B------:R0:W-:Y:S04]  /*12250*/  STL [R1+0x384], R3 ;  /* 0x0003840301007387 */ /* 0x0001e80000100800 */
[----:B0-----:R-:W4:Y:S01]  /*12260*/  LDL.LU R3, [R1+0x338] ;  /* 0x0003380001037983 */ /* 0x001f220000300800 */
[----:B------:R-:W-:Y:S02]  /*12270*/  IADD3.X R30, PT, PT, R30, UR39, RZ, P1, !PT ;  /* 0x000000271e1e7c10 */ /* 0x000fe40008ffe4ff */
[----:B------:R-:W-:-:S05]  /*12280*/  IADD3 R6, P1, PT, R6, UR19, RZ ;  /* 0x0000001306067c10 */ /* 0x000fca000ff3e0ff */
[----:B------:R0:W-:Y:S04]  /*12290*/  STL [R1+0x37c], R6 ;  /* 0x00037c0601007387 */ /* 0x0001e80000100800 */
[----:B0-----:R-:W4:Y:S04]  /*122a0*/  LDL.LU R6, [R1+0x314] ;  /* 0x0003140001067983 */ /* 0x001f280000300800 */
[----:B------:R-:W-:Y:S01]  /*122b0*/  STL [R1+0x39c], R30 ;  /* 0x00039c1e01007387 */ /* 0x000fe20000100800 */
[----:B--2---:R-:W-:Y:S02]  /*122c0*/  IADD3.X R5, PT, PT, R5, UR39, RZ, P3, !PT ;  /* 0x0000002705057c10 */ /* 0x004fe40009ffe4ff */
[----:B------:R-:W-:-:S03]  /*122d0*/  IADD3 R29, P3, PT, R29, UR19, RZ ;  /* 0x000000131d1d7c10 */ /* 0x000fc6000ff7e0ff */
[----:B------:R0:W-:Y:S01]  /*122e0*/  STL [R1+0x394], R5 ;  /* 0x0003940501007387 */ /* 0x0001e20000100800 */
[----:B---3--:R-:W-:Y:S02]  /*122f0*/  IADD3.X R28, PT, PT, R28, UR39, RZ, P4, !PT ;  /* 0x000000271c1c7c10 */ /* 0x008fe4000a7fe4ff */
[----:B------:R-:W-:Y:S01]  /*12300*/  IADD3 R27, P4, PT, R27, UR19, RZ ;  /* 0x000000131b1b7c10 */ /* 0x000fe2000ff9e0ff */
[----:B0-----:R-:W2:Y:S01]  /*12310*/  LDL.LU R5, [R1+0x330] ;  /* 0x0003300001057983 */ /* 0x001ea20000300800 */
        /* <DEDUP_REMOVED lines=35> */
[----:B------:R-:W-:Y:S04]  /*12550*/  STL [R1+0x350], R12 ;  /* 0x0003500c01007387 */ /* 0x000fe80000100800 */
[----:B------:R0:W-:Y:S01]  /*12560*/  STL [R1+0x348], R7 ;  /* 0x0003480701007387 */ /* 0x0001e20000100800 */
[----:B------:R-:W-:-:S03]  /*12570*/  IADD3.X R10, PT, PT, R10, UR39, RZ, P4, !PT ;  /* 0x000000270a0a7c10 */ /* 0x000fc6000a7fe4ff */
[----:B------:R-:W-:Y:S04]  /*12580*/  STL [R1+0x32c], R11 ;  /* 0x00032c0b01007387 */ /* 0x000fe80000100800 */
[----:B0-----:R-:W3:Y:S04]  /*12590*/  LDL.LU R7, [R1+0x30c] ;  /* 0x00030c0001077983 */ /* 0x001ee80000300800 */
[----:B------:R0:W-:Y:S01]  /*125a0*/  STL [R1+0x324], R4 ;  /* 0x0003240401007387 */ /* 0x0001e20000100800 */
[----:B----4-:R-:W-:-:S03]  /*125b0*/  IADD3 R9, P4, PT, R9, UR19, RZ ;  /* 0x0000001309097c10 */ /* 0x010fc6000ff9e0ff */
[----:B0-----:R-:W4:Y:S04]  /*125c0*/  LDL.LU R4, [R1+0x328] ;  /* 0x0003280001047983 */ /* 0x001f280000300800 */
[----:B------:R-:W4:Y:S01]  /*125d0*/  LDL.LU R30, [R1+0x304] ;  /* 0x00030400011e7983 */ /* 0x000f220000300800 */
[----:B------:R-:W-:-:S03]  /*125e0*/  IADD3.X R3, PT, PT, R3, UR39, RZ, P5, !PT ;  /* 0x0000002703037c10 */ /* 0x000fc6000affe4ff */
[----:B------:R-:W-:Y:S04]  /*125f0*/  STL [R1+0x340], R10 ;  /* 0x0003400a01007387 */ /* 0x000fe80000100800 */
[----:B------:R0:W-:Y:S04]  /*12600*/  STL [R1+0x338], R3 ;  /* 0x0003380301007387 */ /* 0x0001e80000100800 */
[----:B------:R-:W-:Y:S04]  /*12610*/  STL [R1+0x31c], R9 ;  /* 0x00031c0901007387 */ /* 0x000fe80000100800 */
[----:B0-----:R-:W4:Y:S01]  /*12620*/  LDL.LU R3, [R1+0x320] ;  /* 0x0003200001037983 */ /* 0x001f220000300800 */
[----:B------:R-:W-:-:S05]  /*12630*/  IADD3 R6, P5, PT, R6, UR19, RZ ;  /* 0x0000001306067c10 */ /* 0x000fca000ffbe0ff */
[----:B------:R0:W-:Y:S04]  /*12640*/  STL [R1+0x314], R6 ;  /* 0x0003140601007387 */ /* 0x0001e80000100800 */
[----:B0-----:R-:W4:Y:S04]  /*12650*/  LDL.LU R6, [R1+0x2fc] ;  /* 0x0002fc0001067983 */ /* 0x001f280000300800 */
[----:B------:R-:W4:Y:S04]  /*12660*/  LDL.LU R29, [R1+0x318] ;  /* 0x00031800011d7983 */ /* 0x000f280000300800 */
[----:B------:R-:W4:Y:S04]  /*12670*/  LDL.LU R28, [R1+0x2f4] ;  /* 0x0002f400011c7983 */ /* 0x000f280000300800 */
[----:B------:R-:W4:Y:S01]  /*12680*/  LDL.LU R27, [R1+0x310] ;  /* 0x00031000011b7983 */ /* 0x000f220000300800 */
[----:B--2---:R-:W-:-:S05]  /*12690*/  IADD3.X R5, PT, PT, R5, UR39, RZ, P6, !PT ;  /* 0x0000002705057c10 */ /* 0x004fca000b7fe4ff */
[----:B------:R0:W-:Y:S04]  /*126a0*/  STL [R1+0x330], R5 ;  /* 0x0003300501007387 */ /* 0x0001e80000100800 */
[----:B------:R-:W2:Y:S04]  /*126b0*/  LDL.LU R26, [R1+0x2ec] ;  /* 0x0002ec00011a7983 */ /* 0x000ea80000300800 */
        /* <DEDUP_REMOVED lines=16> */
[----:B0-----:R-:W2:Y:S04]  /*127c0*/  LDL.LU R5, [R1+0x2c8] ;  /* 0x0002c80001057983 */ /* 0x001ea80000300800 */
[----:B------:R-:W2:Y:S01]  /*127d0*/  LDL.LU R10, [R1+0x2a4] ;  /* 0x0002a400010a7983 */ /* 0x000ea20000300800 */
[----:B---3--:R-:W-:-:S05]  /*127e0*/  IADD3 R7, P6, PT, R7, UR19, RZ ;  /* 0x0000001307077c10 */ /* 0x008fca000ffde0ff */
[----:B------:R0:W-:Y:S01]  /*127f0*/  STL [R1+0x30c], R7 ;  /* 0x00030c0701007387 */ /* 0x0001e20000100800 */
[----:B----4-:R-:W-:-:S03]  /*12800*/  IADD3.X R4, PT, PT, R4, UR39, RZ, P1, !PT ;  /* 0x0000002704047c10 */ /* 0x010fc60008ffe4ff */
[----:B0-----:R-:W3:Y:S04]  /*12810*/  LDL.LU R7, [R1+0x2c0] ;  /* 0x0002c00001077983 */ /* 0x001ee80000300800 */
[----:B------:R0:W-:Y:S04]  /*12820*/  STL [R1+0x328], R4 ;  /* 0x0003280401007387 */ /* 0x0001e80000100800 */
[----:B0-----:R-:W4:Y:S01]  /*12830*/  LDL.LU R4, [R1+0x29c] ;  /* 0x00029c0001047983 */ /* 0x001f220000300800 */
[----:B------:R-:W-:-:S05]  /*12840*/  IADD3.X R3, PT, PT, R3, UR39, RZ, P3, !PT ;  /* 0x0000002703037c10 */ /* 0x000fca0009ffe4ff */
[----:B------:R0:W-:Y:S04]  /*12850*/  STL [R1+0x320], R3 ;  /* 0x0003200301007387 */ /* 0x0001e80000100800 */
[----:B0-----:R-:W4:Y:S01]  /*12860*/  LDL.LU R3, [R1+0x2b8] ;  /* 0x0002b80001037983 */ /* 0x001f220000300800 */
[----:B------:R-:W-:Y:S02]  /*12870*/  IADD3 R30, P1, PT, R30, UR19, RZ ;  /* 0x000000131e1e7c10 */ /* 0x000fe4000ff3e0ff */
[----:B------:R-:W-:-:S03]  /*12880*/  IADD3 R6, P3, PT, R6, UR19, RZ ;  /* 0x0000001306067c10 */ /* 0x000fc6000ff7e0ff */
[----:B------:R-:W-:Y:S01]  /*12890*/  STL [R1+0x304], R30 ;  /* 0x0003041e01007387 */ /* 0x000fe20000100800 */
[----:B------:R-:W-:-:S03]  /*128a0*/  IADD3.X R29, PT, PT, R29, UR39, RZ, P4, !PT ;  /* 0x000000271d1d7c10 */ /* 0x000fc6000a7fe4ff */
[----:B------:R0:W-:Y:S01]  /*128b0*/  STL [R1+0x2fc], R6 ;  /* 0x0002fc0601007387 */ /* 0x0001e20000100800 */
[----:B------:R-:W-:Y:S02]  /*128c0*/  IADD3 R28, P4, PT, R28, UR19, RZ ;  /* 0x000000131c1c7c10 */ /* 0x000fe4000ff9e0ff */
[----:B------:R-:W-:Y:S01]  /*128d0*/  IADD3.X R27, PT, PT, R27, UR39, RZ, P5, !PT ;  /* 0x000000271b1b7c10 */ /* 0x000fe2000affe4ff */
[----:B0-----:R-:W4:Y:S04]  /*128e0*/  LDL.LU R6, [R1+0x294] ;  /* 0x0002940001067983 */ /* 0x001f280000300800 */
[----:B------:R-:W-:Y:S04]  /*128f0*/  STL [R1+0x318], R29 ;  /* 0x0003181d01007387 */ /* 0x000fe80000100800 */
[----:B------:R-:W-:Y:S04]  /*12900*/  STL [R1+0x2f4], R28 ;  /* 0x0002f41c01007387 */ /* 0x000fe80000100800 */
[----:B------:R-:W-:Y:S01]  /*12910*/  STL [R1+0x310], R27 ;  /* 0x0003101b01007387 */ /* 0x000fe20000100800 */
[----:B--2---:R-:W-:-:S02]  /*12920*/  IADD3 R26, P5, PT, R26, UR19, RZ ;  /* 0x000000131a1a7c10 */ /* 0x004fc4000ffbe0ff */
        /* <DEDUP_REMOVED lines=26> */
[----:B------:R-:W-:Y:S02]  /*12ad0*/  IADD3 R12, P1, PT, R12, UR19, RZ ;  /* 0x000000130c0c7c10 */ /* 0x000fe4000ff3e0ff */
[----:B------:R-:W-:Y:S01]  /*12ae0*/  IADD3.X R11, PT, PT, R11, UR39, RZ, P3, !PT ;  /* 0x000000270b0b7c10 */ /* 0x000fe20009ffe4ff */
[----:B------:R-:W-:Y:S01]  /*12af0*/  STL [R1+0x2d8], R13 ;  /* 0x0002d80d01007387 */ /* 0x000fe20000100800 */
[----:B------:R-:W-:-:S03]  /*12b00*/  IADD3 R9, P3, PT, R9, UR19, RZ ;  /* 0x0000001309097c10 */ /* 0x000fc6000ff7e0ff */
[----:B------:R-:W-:Y:S01]  /*12b10*/  STL [R1+0x2b4], R12 ;  /* 0x0002b40c01007387 */ /* 0x000fe20000100800 */
[----:B------:R-:W-:-:S03]  /*12b20*/  IADD3.X R5, PT, PT, R5, UR39, RZ, P4, !PT ;  /* 0x0000002705057c10 */ /* 0x000fc6000a7fe4ff */
[----:B------:R0:W-:Y:S01]  /*12b30*/  STL [R1+0x2ac], R9 ;  /* 0x0002ac0901007387 */ /* 0x0001e20000100800 */
[----:B------:R-:W-:-:S03]  /*12b40*/  IADD3 R10, P4, PT, R10, UR19, RZ ;  /* 0x000000130a0a7c10 */ /* 0x000fc6000ff9e0ff */
[----:B------:R-:W-:Y:S04]  /*12b50*/  STL [R1+0x2d0], R11 ;  /* 0x0002d00b01007387 */ /* 0x000fe80000100800 */
[----:B0-----:R-:W2:Y:S04]  /*12b60*/  LDL.LU R9, [R1+0x2b0] ;  /* 0x0002b00001097983 */ /* 0x001ea80000300800 */
[----:B------:R0:W-:Y:S04]  /*12b70*/  STL [R1+0x2c8], R5 ;  /* 0x0002c80501007387 */ /* 0x0001e80000100800 */
[----:B0-----:R-:W2:Y:S01]  /*12b80*/  LDL.LU R5, [R1+0x28c] ;  /* 0x00028c0001057983 */ /* 0x001ea20000300800 */
[----:B---3--:R-:W-:-:S03]  /*12b90*/  IADD3.X R7, PT, PT, R7, UR39, RZ, P5, !PT ;  /* 0x0000002707077c10 */ /* 0x008fc6000affe4ff */
[----:B------:R-:W3:Y:S04]  /*12ba0*/  LDL.LU R30, [R1+0x2a8] ;  /* 0x0002a800011e7983 */ /* 0x000ee80000300800 */
[----:B------:R-:W-:Y:S01]  /*12bb0*/  STL [R1+0x2a4], R10 ;  /* 0x0002a40a01007387 */ /* 0x000fe20000100800 */
[----:B----4-:R-:W-:-:S05]  /*12bc0*/  IADD3 R4, P5, PT, R4, UR19, RZ ;  /* 0x0000001304047c10 */ /* 0x010fca000ffbe0ff */
[----:B------:R0:W-:Y:S04]  /*12bd0*/  STL [R1+0x29c], R4 ;  /* 0x00029c0401007387 */ /* 0x0001e80000100800 */
[----:B------:R-:W-:Y:S04]  /*12be0*/  STL [R1+0x2c0], R7 ;  /* 0x0002c00701007387 */ /* 0x000fe80000100800 */
[----:B0-----:R-:W4:Y:S01]  /*12bf0*/  LDL.LU R4, [R1+0x284] ;  /* 0x0002840001047983 */ /* 0x001f220000300800 */
[----:B------:R-:W-:-:S05]  /*12c00*/  IADD3.X R3, PT, PT, R3, UR39, RZ, P6, !PT ;  /* 0x0000002703037c10 */ /* 0x000fca000b7fe4ff */
[----:B------:R0:W-:Y:S04]  /*12c10*/  STL [R1+0x2b8], R3 ;  /* 0x0002b80301007387 */ /* 0x0001e80000100800 */
[----:B0-----:R-:W4:Y:S04]  /*12c20*/  LDL.LU R3, [R1+0x2a0] ;  /* 0x0002a00001037983 */ /* 0x001f280000300800 */
[----:B------:R-:W4:Y:S01]  /*12c30*/  LDL.LU R29, [R1+0x27c] ;  /* 0x00027c00011d7983 */ /* 0x000f220000300800 */
[----:B------:R-:W-:-:S03]  /*12c40*/  IADD3 R6, P6, PT, R6, UR19, RZ ;  /* 0x0000001306067c10 */ /* 0x000fc6000ffde0ff */
        /* <DEDUP_REMOVED lines=22> */
[----:B--2---:R-:W-:-:S05]  /*12db0*/  IADD3.X R9, PT, PT, R9, UR39, RZ, P1, !PT ;  /* 0x0000002709097c10 */ /* 0x004fca0008ffe4ff */
[----:B------:R0:W-:Y:S01]  /*12dc0*/  STL [R1+0x2b0], R9 ;  /* 0x0002b00901007387 */ /* 0x0001e20000100800 */
[----:B------:R-:W-:-:S03]  /*12dd0*/  IADD3 R5, P1, PT, R5, UR19, RZ ;  /* 0x0000001305057c10 */ /* 0x000fc6000ff3e0ff */
[----:B0-----:R-:W2:Y:S01]  /*12de0*/  LDL.LU R9, [R1+0x224] ;  /* 0x0002240001097983 */ /* 0x001ea20000300800 */
[----:B---3--:R-:W-:-:S03]  /*12df0*/  IADD3.X R30, PT, PT, R30, UR39, RZ, P3, !PT ;  /* 0x000000271e1e7c10 */ /* 0x008fc60009ffe4ff */
[----:B------:R0:W-:Y:S04]  /*12e00*/  STL [R1+0x28c], R5 ;  /* 0x00028c0501007387 */ /* 0x0001e80000100800 */
[----:B0-----:R-:W3:Y:S01]  /*12e10*/  LDL.LU R5, [R1+0x240] ;  /* 0x0002400001057983 */ /* 0x001ee20000300800 */
[----:B----4-:R-:W-:-:S05]  /*12e20*/  IADD3 R4, P3, PT, R4, UR19, RZ ;  /* 0x0000001304047c10 */ /* 0x010fca000ff7e0ff */
[----:B------:R0:W-:Y:S04]  /*12e30*/  STL [R1+0x284], R4 ;  /* 0x0002840401007387 */ /* 0x0001e80000100800 */
[----:B0-----:R-:W4:Y:S01]  /*12e40*/  LDL.LU R4, [R1+0x21c] ;  /* 0x00021c0001047983 */ /* 0x001f220000300800 */
[----:B------:R-:W-:-:S03]  /*12e50*/  IADD3.X R3, PT, PT, R3, UR39, RZ, P4, !PT ;  /* 0x0000002703037c10 */ /* 0x000fc6000a7fe4ff */
[----:B------:R-:W-:Y:S04]  /*12e60*/  STL [R1+0x2a8], R30 ;  /* 0x0002a81e01007387 */ /* 0x000fe80000100800 */
[----:B------:R0:W-:Y:S04]  /*12e70*/  STL [R1+0x2a0], R3 ;  /* 0x0002a00301007387 */ /* 0x0001e80000100800 */
[----:B0-----:R-:W4:Y:S01]  /*12e80*/  LDL.LU R3, [R1+0x238] ;  /* 0x0002380001037983 */ /* 0x001f220000300800 */
[----:B------:R-:W-:Y:S02]  /*12e90*/  IADD3 R29, P4, PT, R29, UR19, RZ ;  /* 0x000000131d1d7c10 */ /* 0x000fe4000ff9e0ff */
[----:B------:R-:W-:-:S02]  /*12ea0*/  IADD3.X R28, PT, PT, R28, UR39, RZ, P5, !PT ;  /* 0x000000271c1c7c10 */ /* 0x000fc4000affe4ff */
        /* <DEDUP_REMOVED lines=35> */
[----:B------:R-:W-:Y:S04]  /*130e0*/  STL [R1+0x23c], R13 ;  /* 0x00023c0d01007387 */ /* 0x000fe80000100800 */
[----:B------:R-:W-:Y:S01]  /*130f0*/  STL [R1+0x258], R12 ;  /* 0x0002580c01007387 */ /* 0x000fe20000100800 */
[----:B------:R-:W-:-:S03]  /*13100*/  IADD3.X R10, PT, PT, R10, UR39, RZ, P5, !PT ;  /* 0x000000270a0a7c10 */ /* 0x000fc6000affe4ff */
        /* <DEDUP_REMOVED lines=14> */
[----:B0-----:R-:W3:Y:S04]  /*131f0*/  LDL.LU R4, [R1+0x204] ;  /* 0x0002040001047983 */ /* 0x001ee80000300800 */
[----:B------:R-:W4:Y:S01]  /*13200*/  LDL.LU R29, [R1+0x220] ;  /* 0x00022000011d7983 */ /* 0x000f220000300800 */
[----:B------:R-:W-:-:S03]  /*13210*/  IADD3.X R3, PT, PT, R3, UR39, RZ, P1, !PT ;  /* 0x0000002703037c10 */ /* 0x000fc60008ffe4ff */
        /* <DEDUP_REMOVED lines=31> */
[----:B0-----:R-:W2:Y:S04]  /*13410*/  LDL.LU R5, [R1+0x1c0] ;  /* 0x0001c00001057983 */ /* 0x001ea80000300800 */
[----:B------:R-:W-:Y:S01]  /*13420*/  STL [R1+0x20c], R30 ;  /* 0x00020c1e01007387 */ /* 0x000fe20000100800 */
[----:B---3--:R-:W-:Y:S02]  /*13430*/  IADD3 R4, P4, PT, R4, UR19, RZ ;  /* 0x0000001304047c10 */ /* 0x008fe4000ff9e0ff */
        /* <DEDUP_REMOVED lines=57> */
[----:B------:R-:W2:Y:S04]  /*137d0*/  LDL.LU R29, [R1+0x184] ;  /* 0x00018400011d7983 */ /* 0x000ea80000300800 */
[----:B------:R-:W2:Y:S04]  /*137e0*/  LDL.LU R28, [R1+0x1a0] ;  /* 0x0001a000011c7983 */ /* 0x000ea80000300800 */
[----:B------:R-:W2:Y:S01]  /*137f0*/  LDL.LU R27, [R1+0x174] ;  /* 0x00017400011b7983 */ /* 0x000ea20000300800 */
[----:B---3--:R-:W-:-:S05]  /*13800*/  IADD3 R4, P1, PT, R4, UR19, RZ ;  /* 0x0000001304047c10 */ /* 0x008fca000ff3e0ff */
        /* <DEDUP_REMOVED lines=34> */
[----:B------:R-:W-:Y:S02]  /*13a30*/  IADD3.X R28, PT, PT, R28, UR39, RZ, P6, !PT ;  /* 0x000000271c1c7c10 */ /* 0x000fe4000b7fe4ff */
[----:B------:R-:W-:Y:S01]  /*13a40*/  IADD3 R27, P6, PT, R27, UR19, RZ ;  /* 0x000000131b1b7c10 */ /* 0x000fe2000ffde0ff */
[----:B0-----:R-:W2:Y:S04]  /*13a50*/  LDL.LU R5, [R1+0x138] ;  /* 0x0001380001057983 */ /* 0x001ea80000300800 */
[----:B------:R-:W-:Y:S01]  /*13a60*/  STL [R1+0x184], R29 ;  /* 0x0001841d01007387 */ /* 0x000fe20000100800 */
[----:B---3--:R-:W-:-:S03]  /*13a70*/  IADD3.X R26, PT, PT, R26, UR39, RZ, P1, !PT ;  /* 0x000000271a1a7c10 */ /* 0x008fc60008ffe4ff */
        /* <DEDUP_REMOVED lines=34> */
[----:B------:R0:W-:Y:S01]  /*13ca0*/  STL [R1+0x150], R7 ;  /* 0x0001500701007387 */ /* 0x0001e20000100800 */
[----:B------:R-:W-:-:S03]  /*13cb0*/  IADD3.X R10, PT, PT, R10, UR39, RZ, P6, !PT ;  /* 0x000000270a0a7c10 */ /* 0x000fc6000b7fe4ff */
[----:B------:R-:W-:Y:S04]  /*13cc0*/  STL [R1+0x134], R11 ;  /* 0x0001340b01007387 */ /* 0x000fe80000100800 */
[----:B0-----:R-:W3:Y:S04]  /*13cd0*/  LDL.LU R7, [R1+0x114] ;  /* 0x0001140001077983 */ /* 0x001ee80000300800 */
[----:B------:R0:W-:Y:S04]  /*13ce0*/  STL [R1+0x12c], R4 ;  /* 0x00012c0401007387 */ /* 0x0001e80000100800 */
[----:B0-----:R-:W3:Y:S01]  /*13cf0*/  LDL.LU R4, [R1+0x130] ;  /* 0x0001300001047983 */ /* 0x001ee20000300800 */
[----:B----4-:R-:W-:-:S03]  /*13d00*/  IADD3 R9, P6, PT, R9, UR19, RZ ;  /* 0x0000001309097c10 */ /* 0x010fc6000ffde0ff */
[----:B------:R-:W4:Y:S04]  /*13d10*/  LDL.LU R30, [R1+0x10c] ;  /* 0x00010c00011e7983 */ /* 0x000f280000300800 */
[----:B------:R-:W-:Y:S01]  /*13d20*/  STL [R1+0x148], R10 ;  /* 0x0001480a01007387 */ /* 0x000fe20000100800 */
[----:B------:R-:W-:-:S05]  /*13d30*/  IADD3.X R3, PT, PT, R3, UR39, RZ, P1, !PT ;  /* 0x0000002703037c10 */ /* 0x000fca0008ffe4ff */
        /* <DEDUP_REMOVED lines=32> */
[----:B------:R-:W-:-:S03]  /*13f40*/  IADD3.X R4, PT, PT, R4, UR39, RZ, P4, !PT ;  /* 0x0000002704047c10 */ /* 0x000fc6000a7fe4ff */
[----:B0-----:R-:W3:Y:S04]  /*13f50*/  LDL.LU R7, [R1+0xc8] ;  /* 0x0000c80001077983 */ /* 0x001ee80000300800 */
[----:B------:R0:W-:Y:S04]  /*13f60*/  STL [R1+0x130], R4 ;  /* 0x0001300401007387 */ /* 0x0001e80000100800 */
[----:B0-----:R-:W3:Y:S01]  /*13f70*/  LDL.LU R4, [R1+0x60c] ;  /* 0x00060c0001047983 */ /* 0x001ee20000300800 */
[----:B----4-:R-:W-:-:S05]  /*13f80*/  IADD3.X R3, PT, PT, R3, UR39, RZ, P5, !PT ;  /* 0x0000002703037c10 */ /* 0x010fca000affe4ff */
[----:B------:R0:W-:Y:S04]  /*13f90*/  STL [R1+0x128], R3 ;  /* 0x0001280301007387 */ /* 0x0001e80000100800 */
[----:B0-----:R-:W4:Y:S01]  /*13fa0*/  LDL.LU R3, [R1+0xc0] ;  /* 0x0000c00001037983 */ /* 0x001f220000300800 */
[----:B------:R-:W-:-:S05]  /*13fb0*/  IADD3 R30, P4, PT, R30, UR19, RZ ;  /* 0x000000131e1e7c10 */ /* 0x000fca000ff9e0ff */
[----:B------:R-:W-:Y:S01]  /*13fc0*/  STL [R1+0x10c], R30 ;  /* 0x00010c1e01007387 */ /* 0x000fe20000100800 */
[----:B------:R-:W-:Y:S02]  /*13fd0*/  IADD3 R6, P5, PT, R6, UR19, RZ ;  /* 0x0000001306067c10 */ /* 0x000fe4000ffbe0ff */
        /* <DEDUP_REMOVED lines=50> */
[----:B------:R-:W-:-:S05]  /*14300*/  IADD3 R4, P1, PT, R4, UR18, RZ ;  /* 0x0000001204047c10 */ /* 0x000fca000ff3e0ff */
[----:B------:R0:W-:Y:S04]  /*14310*/  STL [R1+0x60c], R4 ;  /* 0x00060c0401007387 */ /* 0x0001e80000100800 */
[----:B------:R-:W-:Y:S04]  /*14320*/  STL [R1+0xc8], R7 ;  /* 0x0000c80701007387 */ /* 0x000fe80000100800 */
[----:B0-----:R-:W3:Y:S01]  /*14330*/  LDL.LU R4, [R1+0x5fc] ;  /* 0x0005fc0001047983 */ /* 0x001ee20000300800 */
[----:B----4-:R-:W-:-:S05]  /*14340*/  IADD3.X R3, PT, PT, R3, UR39, RZ, P3, !PT ;  /* 0x0000002703037c10 */ /* 0x010fca0009ffe4ff */
[----:B------:R0:W-:Y:S04]  /*14350*/  STL [R1+0xc0], R3 ;  /* 0x0000c00301007387 */ /* 0x0001e80000100800 */
[----:B0-----:R-:W4:Y:S04]  /*14360*/  LDL.LU R3, [R1+0x610] ;  /* 0x0006100001037983 */ /* 0x001f280000300800 */
[----:B------:R-:W4:Y:S04]  /*14370*/  LDL.LU R29, [R1+0x5f4] ;  /* 0x0005f400011d7983 */ /* 0x000f280000300800 */
[----:B------:R-:W4:Y:S01]  /*14380*/  LDL.LU R28, [R1+0x608] ;  /* 0x00060800011c7983 */ /* 0x000f220000300800 */
[----:B------:R-:W-:-:S03]  /*14390*/  IADD3 R6, P3, PT, R6, UR18, RZ ;  /* 0x0000001206067c10 */ /* 0x000fc6000ff7e0ff */
        /* <DEDUP_REMOVED lines=28> */
[----:B------:R-:W-:-:S05]  /*14560*/  IADD3 R4, P5, PT, R4, UR18, RZ ;  /* 0x0000001204047c10 */ /* 0x000fca000ffbe0ff */
[----:B------:R0:W-:Y:S04]  /*14570*/  STL [R1+0x5fc], R4 ;  /* 0x0005fc0401007387 */ /* 0x0001e80000100800 */
[----:B0-----:R-:W3:Y:S04]  /*14580*/  LDL.LU R4, [R1+0x58c] ;  /* 0x00058c0001047983 */ /* 0x001ee80000300800 */
[----:B------:R-:W-:Y:S01]  /*14590*/  STL [R1+0x618], R30 ;  /* 0x0006181e01007387 */ /* 0x000fe20000100800 */
[----:B----4-:R-:W-:-:S05]  /*145a0*/  IADD3.X R3, PT, PT, R3, UR38, RZ, P6, !PT ;  /* 0x0000002603037c10 */ /* 0x010fca000b7fe4ff */
[----:B------:R0:W-:Y:S04]  /*145b0*/  STL [R1+0x610], R3 ;  /* 0x0006100301007387 */ /* 0x0001e80000100800 */
[----:B0-----:R-:W4:Y:S01]  /*145c0*/  LDL.LU R3, [R1+0x5a8] ;  /* 0x0005a80001037983 */ /* 0x001f220000300800 */
[----:B------:R-:W-:Y:S02]  /*145d0*/  IADD3 R29, P6, PT, R29, UR18, RZ ;  /* 0x000000121d1d7c10 */ /* 0x000fe4000ffde0ff */
[----:B------:R-:W-:Y:S02]  /*145e0*/  IADD3.X R28, PT, PT, R28, UR38, RZ, P1, !PT ;  /* 0x000000261c1c7c10 */ /* 0x000fe40008ffe4ff */
        /* <DEDUP_REMOVED lines=50> */
[----:B------:R-:W-:-:S05]  /*14910*/  IADD3 R4, P3, PT, R4, UR18, RZ ;  /* 0x0000001204047c10 */ /* 0x000fca000ff7e0ff */
[----:B------:R0:W-:Y:S04]  /*14920*/  STL [R1+0x58c], R4 ;  /* 0x00058c0401007387 */ /* 0x0001e80000100800 */
[----:B0-----:R-:W3:Y:S04]  /*14930*/  LDL.LU R4, [R1+0x574] ;  /* 0x0005740001047983 */ /* 0x001ee80000300800 */
[----:B------:R-:W3:Y:S04]  /*14940*/  LDL.LU R29, [R1+0x590] ;  /* 0x00059000011d7983 */ /* 0x000ee80000300800 */
[----:B------:R-:W3:Y:S04]  /*14950*/  LDL.LU R28, [R1+0x564] ;  /* 0x00056400011c7983 */ /* 0x000ee80000300800 */
[----:B------:R-:W3:Y:S01]  /*14960*/  LDL.LU R27, [R1+0x588] ;  /* 0x00058800011b7983 */ /* 0x000ee20000300800 */
[----:B----4-:R-:W-:-:S05]  /*14970*/  IADD3.X R3, PT, PT, R3, UR38, RZ, P4, !PT ;  /* 0x0000002603037c10 */ /* 0x010fca000a7fe4ff */
        /* <DEDUP_REMOVED lines=23> */
[----:B0-----:R-:W4:Y:S01]  /*14af0*/  LDL.LU R7, [R1+0x530] ;  /* 0x0005300001077983 */ /* 0x001f220000300800 */
[----:B------:R-:W-:-:S03]  /*14b00*/  IADD3 R30, P5, PT, R30, UR18, RZ ;  /* 0x000000121e1e7c10 */ /* 0x000fc6000ffbe0ff */
[----:B------:R0:W-:Y:S04]  /*14b10*/  STL [R1+0x5a0], R6 ;  /* 0x0005a00601007387 */ /* 0x0001e80000100800 */
[----:B0-----:R-:W4:Y:S01]  /*14b20*/  LDL.LU R6, [R1+0x50c] ;  /* 0x00050c0001067983 */ /* 0x001f220000300800 */
[----:B--2---:R-:W-:-:S05]  /*14b30*/  IADD3.X R5, PT, PT, R5, UR38, RZ, P6, !PT ;  /* 0x0000002605057c10 */ /* 0x004fca000b7fe4ff */
[----:B------:R0:W-:Y:S04]  /*14b40*/  STL [R1+0x598], R5 ;  /* 0x0005980501007387 */ /* 0x0001e80000100800 */
[----:B0-----:R-:W2:Y:S04]  /*14b50*/  LDL.LU R5, [R1+0x528] ;  /* 0x0005280001057983 */ /* 0x001ea80000300800 */
[----:B------:R-:W-:Y:S01]  /*14b60*/  STL [R1+0x57c], R30 ;  /* 0x00057c1e01007387 */ /* 0x000fe20000100800 */
[----:B---3--:R-:W-:Y:S02]  /*14b70*/  IADD3 R4, P6, PT, R4, UR18, RZ ;  /* 0x0000001204047c10 */ /* 0x008fe4000ffde0ff */
[----:B------:R-:W-:-:S03]  /*14b80*/  IADD3.X R29, PT, PT, R29, UR38, RZ, P1, !PT ;  /* 0x000000261d1d7c10 */ /* 0x000fc60008ffe4ff */
[----:B------:R0:W-:Y:S01]  /*14b90*/  STL [R1+0x574], R4 ;  /* 0x0005740401007387 */ /* 0x0001e20000100800 */
[----:B------:R-:W-:Y:S02]  /*14ba0*/  IADD3 R28, P1, PT, R28, UR18, RZ ;  /* 0x000000121c1c7c10 */ /* 0x000fe4000ff3e0ff */
[----:B------:R-:W-:Y:S01]  /*14bb0*/  IADD3.X R27, PT, PT, R27, UR38, RZ, P3, !PT ;  /* 0x000000261b1b7c10 */ /* 0x000fe20009ffe4ff */
[----:B0-----:R-:W3:Y:S04]  /*14bc0*/  LDL.LU R4, [R1+0x504] ;  /* 0x0005040001047983 */ /* 0x001ee80000300800 */
[----:B------:R-:W-:Y:S01]  /*14bd0*/  STL [R1+0x590], R29 ;  /* 0x0005901d01007387 */ /* 0x000fe20000100800 */
[----:B----4-:R-:W-:-:S03]  /*14be0*/  IADD3 R26, P3, PT, R26, UR18, RZ ;  /* 0x000000121a1a7c10 */ /* 0x010fc6000ff7e0ff */
        /* <DEDUP_REMOVED lines=34> */
[----:B------:R0:W-:Y:S04]  /*14e10*/  STL [R1+0x51c], R9 ;  /* 0x00051c0901007387 */ /* 0x0001e80000100800 */
[----:B------:R-:W-:Y:S04]  /*14e20*/  STL [R1+0x540], R11 ;  /* 0x0005400b01007387 */ /* 0x000fe80000100800 */
[----:B0-----:R-:W4:Y:S04]  /*14e30*/  LDL.LU R9, [R1+0x520] ;  /* 0x0005200001097983 */ /* 0x001f280000300800 */
[----:B------:R0:W-:Y:S04]  /*14e40*/  STL [R1+0x538], R3 ;  /* 0x0005380301007387 */ /* 0x0001e80000100800 */
[----:B0-----:R-:W4:Y:S01]  /*14e50*/  LDL.LU R3, [R1+0x4fc] ;  /* 0x0004fc0001037983 */ /* 0x001f220000300800 */
[----:B------:R-:W-:-:S03]  /*14e60*/  IADD3 R10, P1, PT, R10, UR18, RZ ;  /* 0x000000120a0a7c10 */ /* 0x000fc6000ff3e0ff */
[----:B------:R-:W4:Y:S01]  /*14e70*/  LDL.LU R30, [R1+0x518] ;  /* 0x00051800011e7983 */ /* 0x000f220000300800 */
[----:B------:R-:W-:-:S03]  /*14e80*/  IADD3.X R7, PT, PT, R7, UR38, RZ, P3, !PT ;  /* 0x0000002607077c10 */ /* 0x000fc60009ffe4ff */
[----:B------:R-:W-:Y:S04]  /*14e90*/  STL [R1+0x514], R10 ;  /* 0x0005140a01007387 */ /* 0x000fe80000100800 */
[----:B------:R0:W-:Y:S01]  /*14ea0*/  STL [R1+0x530], R7 ;  /* 0x0005300701007387 */ /* 0x0001e20000100800 */
[----:B------:R-:W-:-:S03]  /*14eb0*/  IADD3 R6, P3, PT, R6, UR18, RZ ;  /* 0x0000001206067c10 */ /* 0x000fc6000ff7e0ff */
[----:B0-----:R-:W4:Y:S04]  /*14ec0*/  LDL.LU R7, [R1+0x4f4] ;  /* 0x0004f40001077983 */ /* 0x001f280000300800 */
[----:B------:R0:W-:Y:S04]  /*14ed0*/  STL [R1+0x50c], R6 ;  /* 0x00050c0601007387 */ /* 0x0001e80000100800 */
[----:B0-----:R-:W4:Y:S04]  /*14ee0*/  LDL.LU R6, [R1+0x510] ;  /* 0x0005100001067983 */ /* 0x001f280000300800 */
[----:B------:R-:W4:Y:S01]  /*14ef0*/  LDL.LU R29, [R1+0x4ec] ;  /* 0x0004ec00011d7983 */ /* 0x000f220000300800 */
[----:B--2---:R-:W-:-:S05]  /*14f00*/  IADD3.X R5, PT, PT, R5, UR38, RZ, P4, !PT ;  /* 0x0000002605057c10 */ /* 0x004fca000a7fe4ff */
[----:B------:R0:W-:Y:S04]  /*14f10*/  STL [R1+0x528], R5 ;  /* 0x0005280501007387 */ /* 0x0001e80000100800 */
        /* <DEDUP_REMOVED lines=21> */
[----:B-1----:R-:W3:Y:S04]  /*15070*/  LDL.LU R4, [R1+0x9c] ;  /* 0x00009c0001047983 */ /* 0x002ee80000300800 */
        /* <DEDUP_REMOVED lines=9> */
[----:B------:R0:W-:Y:S01]  /*15110*/  STL [R1+0x4f4], R7 ;  /* 0x0004f40701007387 */ /* 0x0001e20000100800 */
[----:B------:R-:W-:-:S03]  /*15120*/  IADD3.X R6, PT, PT, R6, UR38, RZ, P1, !PT ;  /* 0x0000002606067c10 */ /* 0x000fc60008ffe4ff */
[----:B0-----:R-:W4:Y:S01]  /*15130*/  LDL.LU R7, [R1+0x8c] ;  /* 0x00008c0001077983 */ /* 0x001f220000300800 */
[----:B------:R-:W-:-:S03]  /*15140*/  IADD3 R29, P1, PT, R29, UR18, RZ ;  /* 0x000000121d1d7c10 */ /* 0x000fc6000ff3e0ff */
[----:B------:R-:W-:Y:S04]  /*15150*/  STL [R1+0x518], R30 ;  /* 0x0005181e01007387 */ /* 0x000fe80000100800 */
[----:B------:R0:W-:Y:S04]  /*15160*/  STL [R1+0x510], R6 ;  /* 0x0005100601007387 */ /* 0x0001e80000100800 */
[----:B0-----:R-:W4:Y:S04]  /*15170*/  LDL.LU R6, [R1+0xa8] ;  /* 0x0000a80001067983 */ /* 0x001f280000300800 */
[----:B------:R-:W-:Y:S01]  /*15180*/  STL [R1+0x4ec], R29 ;  /* 0x0004ec1d01007387 */ /* 0x000fe20000100800 */
[----:B--2---:R-:W-:-:S02]  /*15190*/  IADD3.X R28, PT, PT, R28, UR38, RZ, P3, !PT ;  /* 0x000000261c1c7c10 */ /* 0x004fc40009ffe4ff */
[----:B------:R-:W-:-:S03]  /*151a0*/  IADD3 R27, P3, PT, R27, UR18, RZ ;  /* 0x000000121b1b7c10 */ /* 0x000fc6000ff7e0ff */
[----:B------:R-:W-:Y:S04]  /*151b0*/  STL [R1+0x508], R28 ;  /* 0x0005081c01007387 */ /* 0x000fe80000100800 */
[----:B------:R-:W-:Y:S01]  /*151c0*/  STL [R1+0x4e4], R27 ;  /* 0x0004e41b01007387 */ /* 0x000fe20000100800 */
[----:B---3--:R-:W-:Y:S02]  /*151d0*/  IADD3.X R26, PT, PT, R26, UR38, RZ, P4, !PT ;  /* 0x000000261a1a7c10 */ /* 0x008fe4000a7fe4ff */
        /* <DEDUP_REMOVED lines=32> */
[----:B------:R0:W-:Y:S01]  /*153e0*/  STL [R1+0x4c0], R5 ;  /* 0x0004c00501007387 */ /* 0x0001e20000100800 */
[----:B------:R-:W-:-:S03]  /*153f0*/  IADD3.X R10, PT, PT, R10, UR38, RZ, P3, !PT ;  /* 0x000000260a0a7c10 */ /* 0x000fc60009ffe4ff */
[----:B------:R-:W-:Y:S04]  /*15400*/  STL [R1+0xa4], R11 ;  /* 0x0000a40b01007387 */ /* 0x000fe80000100800 */
[----:B0-----:R-:W2:Y:S04]  /*15410*/  LDL.LU R5, [R1+0x84] ;  /* 0x0000840001057983 */ /* 0x001ea80000300800 */
[----:B------:R0:W-:Y:S04]  /*15420*/  STL [R1+0x9c], R4 ;  /* 0x00009c0401007387 */ /* 0x0001e80000100800 */
[----:B0-----:R-:W3:Y:S01]  /*15430*/  LDL.LU R4, [R1+0xa0] ;  /* 0x0000a00001047983 */ /* 0x001ee20000300800 */
[----:B----4-:R-:W-:-:S03]  /*15440*/  IADD3 R9, P3, PT, R9, UR18, RZ ;  /* 0x0000001209097c10 */ /* 0x010fc6000ff7e0ff */
[----:B------:R-:W4:Y:S04]  /*15450*/  LDL.LU R29, [R1+0x98] ;  /* 0x00009800011d7983 */ /* 0x000f280000300800 */
[----:B------:R-:W-:Y:S01]  /*15460*/  STL [R1+0xb8], R10 ;  /* 0x0000b80a01007387 */ /* 0x000fe20000100800 */
[----:B------:R-:W-:-:S05]  /*15470*/  IADD3.X R3, PT, PT, R3, UR38, RZ, P4, !PT ;  /* 0x0000002603037c10 */ /* 0x000fca000a7fe4ff */
[----:B------:R0:W-:Y:S04]  /*15480*/  STL [R1+0xb0], R3 ;  /* 0x0000b00301007387 */ /* 0x0001e80000100800 */
[----:B------:R1:W-:Y:S04]  /*15490*/  STL [R1+0x94], R9 ;  /* 0x0000940901007387 */ /* 0x0003e80000100800 */
[----:B0-----:R-:W4:Y:S04]  /*154a0*/  LDL.LU R3, [R1+0x7c] ;  /* 0x00007c0001037983 */ /* 0x001f280000300800 */
[----:B-1----:R-:W4:Y:S01]  /*154b0*/  LDL.LU R9, [R1+0x90] ;  /* 0x0000900001097983 */ /* 0x002f220000300800 */
[----:B------:R-:W-:-:S03]  /*154c0*/  IADD3 R7, P4, PT, R7, UR18, RZ ;  /* 0x0000001207077c10 */ /* 0x000fc6000ff9e0ff */
[----:B------:R-:W4:Y:S04]  /*154d0*/  LDL.LU R28, [R1+0x74] ;  /* 0x00007400011c7983 */ /* 0x000f280000300800 */
[----:B------:R0:W-:Y:S04]  /*154e0*/  STL [R1+0x8c], R7 ;  /* 0x00008c0701007387 */ /* 0x0001e80000100800 */
[----:B------:R-:W4:Y:S04]  /*154f0*/  LDL.LU R27, [R1+0x88] ;  /* 0x00008800011b7983 */ /* 0x000f280000300800 */
[----:B------:R-:W4:Y:S01]  /*15500*/  LDL.LU R26, [R1+0x6c] ;  /* 0x00006c00011a7983 */ /* 0x000f220000300800 */
[----:B------:R-:W-:-:S05]  /*15510*/  IADD3.X R6, PT, PT, R6, UR38, RZ, P5, !PT ;  /* 0x0000002606067c10 */ /* 0x000fca000affe4ff */
        /* <DEDUP_REMOVED lines=18> */
[----:B-1----:R-:W4:Y:S01]  /*15640*/  LDL.LU R6, [R1+0x38] ;  /* 0x0000380001067983 */ /* 0x002f220000300800 */
[----:B--2---:R-:W-:-:S05]  /*15650*/  IADD3 R5, P5, PT, R5, UR18, RZ ;  /* 0x0000001205057c10 */ /* 0x004fca000ffbe0ff */
[----:B------:R0:W-:Y:S01]  /*15660*/  STL [R1+0x84], R5 ;  /* 0x0000840501007387 */ /* 0x0001e20000100800 */
[----:B---3--:R-:W-:-:S03]  /*15670*/  IADD3.X R4, PT, PT, R4, UR38, RZ, P6, !PT ;  /* 0x0000002604047c10 */ /* 0x008fc6000b7fe4ff */
[----:B0-----:R-:W2:Y:S01]  /*15680*/  LDL.LU R5, [R1+0x28] ;  /* 0x0000280001057983 */ /* 0x001ea20000300800 */
[----:B------:R-:W0:Y:S01]  /*15690*/  SYNCS.PHASECHK.TRANS64.TRYWAIT P6, [UR8], R2 ;  /* 0x00000002ff0075a7 */ /* 0x000e2200080c1108 */
[----:B----4-:R-:W-:Y:S02]  /*156a0*/  IADD3.X R29, PT, PT, R29, UR38, RZ, P1, !PT ;  /* 0x000000261d1d7c10 */ /* 0x010fe40008ffe4ff */
[----:B------:R1:W-:Y:S04]  /*156b0*/  STL [R1+0xa0], R4 ;  /* 0x0000a00401007387 */ /* 0x0003e80000100800 */
[----:B-1----:R-:W3:Y:S01]  /*156c0*/  LDL.LU R4, [R1+0x24] ;  /* 0x0000240001047983 */ /* 0x002ee20000300800 */
[----:B------:R-:W-:Y:S02]  /*156d0*/  IADD3 R3, P1, PT, R3, UR18, RZ ;  /* 0x0000001203037c10 */ /* 0x000fe4000ff3e0ff */
[----:B------:R-:W-:-:S03]  /*156e0*/  IADD3.X R9, PT, PT, R9, UR38, RZ, P3, !PT ;  /* 0x0000002609097c10 */ /* 0x000fc60009ffe4ff */
[----:B------:R1:W-:Y:S04]  /*156f0*/  STL [R1+0x7c], R3 ;  /* 0x00007c0301007387 */ /* 0x0003e80000100800 */
[----:B-1----:R-:W4:Y:S04]  /*15700*/  LDL.LU R3, [R1+0x20] ;  /* 0x0000200001037983 */ /* 0x002f280000300800 */
[----:B------:R-:W-:Y:S04]  /*15710*/  STL [R1+0x98], R29 ;  /* 0x0000981d01007387 */ /* 0x000fe80000100800 */
[----:B------:R1:W-:Y:S04]  /*15720*/  STL [R1+0x90], R9 ;  /* 0x0000900901007387 */ /* 0x0003e80000100800 */
[----:B-1----:R-:W4:Y:S01]  /*15730*/  LDL.LU R9, [R1+0x30] ;  /* 0x0000300001097983 */ /* 0x002f220000300800 */
        /* <DEDUP_REMOVED lines=35> */
[----:B------:R-:W-:-:S03]  /*15970*/  IADD3.X R6, PT, PT, R6, UR38, RZ, P1, !PT ;  /* 0x0000002606067c10 */ /* 0x000fc60008ffe4ff */
[----:B------:R-:W-:Y:S04]  /*15980*/  STL [R1+0x50], R13 ;  /* 0x0000500d01007387 */ /* 0x000fe80000100800 */
[----:B------:R-:W-:Y:S04]  /*15990*/  STL [R1+0x34], R12 ;  /* 0x0000340c01007387 */ /* 0x000fe80000100800 */
[----:B------:R-:W-:Y:S04]  /*159a0*/  STL [R1+0x48], R11 ;  /* 0x0000480b01007387 */ /* 0x000fe80000100800 */
[----:B------:R1:W-:Y:S04]  /*159b0*/  STL [R1+0x38], R6 ;  /* 0x0000380601007387 */ /* 0x0003e80000100800 */
[----:B------:R-:W-:Y:S04]  /*159c0*/  STL [R1+0x2c], R10 ;  /* 0x00002c0a01007387 */ /* 0x000fe80000100800 */
[----:B------:R0:W-:Y:S01]  /*159d0*/  STL [R1+0x40], R7 ;  /* 0x0000400701007387 */ /* 0x0001e20000100800 */
[----:B-1----:R-:W-:-:S02]  /*159e0*/  SHF.R.U32.HI R6, RZ, 0x6, R8 ;  /* 0x00000006ff067819 */ /* 0x002fc40000011608 */
[--C-:B0-----:R-:W-:Y:S02]  /*159f0*/  SHF.R.U32.HI R7, RZ, 0x6, R8.reuse ;  /* 0x00000006ff077819 */ /* 0x101fe40000011608 */
[----:B------:R-:W-:Y:S02]  /*15a00*/  SHF.R.U32.HI R8, RZ, 0x6, R8 ;  /* 0x00000006ff087819 */ /* 0x000fe40000011608 */
[----:B------:R-:W-:Y:S02]  /*15a10*/  SGXT.U32 R6, R6, 0x1 ;  /* 0x000000010606781a */ /* 0x000fe40000000000 */
[----:B------:R-:W-:Y:S02]  /*15a20*/  SGXT.U32 R7, R7, 0x1 ;  /* 0x000000010707781a */ /* 0x000fe40000000000 */
[----:B------:R-:W-:Y:S02]  /*15a30*/  SGXT.U32 R8, R8, 0x1 ;  /* 0x000000010808781a */ /* 0x000fe40000000000 */
[----:B------:R-:W-:-:S02]  /*15a40*/  LOP3.LUT R7, R7, 0x4, RZ, 0xfc, !PT ;  /* 0x0000000407077812 */ /* 0x000fc400078efcff */
[----:B------:R-:W-:Y:S02]  /*15a50*/  LOP3.LUT R8, R8, 0x2, RZ, 0xfc, !PT ;  /* 0x0000000208087812 */ /* 0x000fe400078efcff */
[----:B------:R-:W-:Y:S02]  /*15a60*/  LOP3.LUT R6, R6, 0x6, RZ, 0xfc, !PT ;  /* 0x0000000606067812 */ /* 0x000fe400078efcff */
[----:B------:R-:W-:Y:S02]  /*15a70*/  ISETP.GE.AND P5, PT, R8, UR4, PT ;  /* 0x0000000408007c0c */ /* 0x000fe4000bfa6270 */
[----:B------:R-:W-:Y:S02]  /*15a80*/  ISETP.GE.AND P1, PT, R7, UR4, PT ;  /* 0x0000000407007c0c */ /* 0x000fe4000bf26270 */
[----:B------:R-:W-:Y:S02]  /*15a90*/  PRMT R62, RZ, 0x7610, R62 ;  /* 0x00007610ff3e7816 */ /* 0x000fe4000000003e */
[----:B------:R-:W-:-:S02]  /*15aa0*/  PRMT R53, RZ, 0x7610, R53 ;  /* 0x00007610ff357816 */ /* 0x000fc40000000035 */
[----:B--2---:R-:W-:Y:S02]  /*15ab0*/  IADD3.X R5, PT, PT, R5, UR38, RZ, P4, !PT ;  /* 0x0000002605057c10 */ /* 0x004fe4000a7fe4ff */
[----:B---3--:R-:W-:-:S04]  /*15ac0*/  IADD3 R4, P4, PT, R4, UR18, RZ ;  /* 0x0000001204047c10 */ /* 0x008fc8000ff9e0ff */
[----:B----4-:R-:W-:Y:S02]  /*15ad0*/  IADD3.X R3, PT, PT, R3, UR38, RZ, P4, !PT ;  /* 0x0000002603037c10 */ /* 0x010fe4000a7fe4ff */
[----:B------:R-:W-:-:S05]  /*15ae0*/  IADD3.X R9, PT, PT, R9, UR38, RZ, P3, !PT ;  /* 0x0000002609097c10 */ /* 0x000fca0009ffe4ff */
[----:B------:R0:W-:Y:S04]  /*15af0*/  STL [R1+0x30], R9 ;  /* 0x0000300901007387 */ /* 0x0001e80000100800 */
[----:B------:R0:W-:Y:S04]  /*15b00*/  STL [R1+0x28], R5 ;  /* 0x0000280501007387 */ /* 0x0001e80000100800 */
[----:B------:R0:W-:Y:S04]  /*15b10*/  STL [R1+0x24], R4 ;  /* 0x0000240401007387 */ /* 0x0001e80000100800 */
[----:B------:R0:W-:Y:S01]  /*15b20*/  STL [R1+0x20], R3 ;  /* 0x0000200301007387 */ /* 0x0001e20000100800 */
[----:B------:R-:W-:Y:S01]  /*15b30*/  ISETP.GE.AND P3, PT, R6, UR4, PT ;  /* 0x0000000406007c0c */ /* 0x000fe2000bf66270 */
[----:B------:R-:W-:-:S12]  /*15b40*/  @!P6 BRA `(.L_x_8) ;  /* 0x0000009c00c8e947 */ /* 0x000fd80003800000 */
.L_x_16:
[----:B------:R-:W2:Y:S04]  /*15b50*/  LDL R2, [R1+0x20] ;  /* 0x0000200001027983 */ /* 0x000ea80000100800 */
[----:B0-----:R-:W2:Y:S04]  /*15b60*/  LDL R3, [R1+0x24] ;  /* 0x0000240001037983 */ /* 0x001ea80000100800 */
[----:B------:R0:W-:Y:S04]  /*15b70*/  STL [R1+0x754], R91 ;  /* 0x0007545b01007387 */ /* 0x0001e80000100800 */
[----:B0-----:R-:W3:Y:S04]  /*15b80*/  LDL R91, [R1+0x34] ;  /* 0x00003400015b7983 */ /* 0x001ee80000100800 */
[----:B------:R-:W-:Y:S04]  /*15b90*/  STL [R1+0x750], R89 ;  /* 0x0007505901007387 */ /* 0x000fe80000100800 */
[----:B------:R-:W-:Y:S04]  /*15ba0*/  STL [R1+0x74c], R87 ;  /* 0x00074c5701007387 */ /* 0x000fe80000100800 */
[----:B------:R-:W-:Y:S04]  /*15bb0*/  STL [R1+0x748], R85 ;  /* 0x0007485501007387 */ /* 0x000fe80000100800 */
[----:B------:R-:W-:Y:S04]  /*15bc0*/  STL [R1+0x744], R83 ;  /* 0x0007445301007387 */ /* 0x000fe80000100800 */
[----:B------:R-:W-:Y:S04]  /*15bd0*/  STL [R1+0x740], R81 ;  /* 0x0007405101007387 */ /* 0x000fe80000100800 */
[----:B------:R0:W-:Y:S04]  /*15be0*/  STL [R1+0x73c], R63 ;  /* 0x00073c3f01007387 */ /* 0x0001e80000100800 */
[----:B0-----:R-:W4:Y:S04]  /*15bf0*/  LDL R63, [R1+0x2c] ;  /* 0x00002c00013f7983 */ /* 0x001f280000100800 */
[----:B------:R0:W-:Y:S04]  /*15c00*/  STL [R1+0x738], R69 ;  /* 0x0007384501007387 */ /* 0x0001e80000100800 */
[----:B0-----:R-:W3:Y:S04]  /*15c10*/  LDL R69, [R1+0x28] ;  /* 0x0000280001457983 */ /* 0x001ee80000100800 */
[----:B------:R0:W-:Y:S04]  /*15c20*/  STL [R1+0x734], R71 ;  /* 0x0007344701007387 */ /* 0x0001e80000100800 */
[----:B0-----:R-:W3:Y:S04]  /*15c30*/  LDL R71, [R1+0x30] ;  /* 0x0000300001477983 */ /* 0x001ee80000100800 */
[----:B------:R-:W-:Y:S04]  /*15c40*/  STL [R1+0x730], R73 ;  /* 0x0007304901007387 */ /* 0x000fe80000100800 */
[----:B------:R0:W-:Y:S04]  /*15c50*/  STL [R1+0x72c], R74 ;  /* 0x00072c4a01007387 */ /* 0x0001e80000100800 */
[----:B------:R1:W-:Y:S04]  /*15c60*/  STL [R1+0x728], R72 ;  /* 0x0007284801007387 */ /* 0x0003e80000100800 */
[----:B------:R-:W-:Y:S04]  /*15c70*/  STL [R1+0x724], R70 ;  /* 0x0007244601007387 */ /* 0x000fe80000100800 */
[----:B-----5:R-:W-:Y:S04]  /*15c80*/  STL [R1+0x71c], R0 ;  /* 0x00071c0001007387 */ /* 0x020fe80000100800 */
[----:B------:R-:W3:Y:S04]  /*15c90*/  LDL R89, [R1+0x38] ;  /* 0x0000380001597983 */ /* 0x000ee80000100800 */
[----:B------:R-:W3:Y:S01]  /*15ca0*/  LDL R87, [R1+0x3c] ;  /* 0x00003c0001577983 */ /* 0x000ee20000100800 */
[----:B------:R-:W0:Y:S01]  /*15cb0*/  S2R R85, SR_TID.X ;  /* 0x0000000000557919 */ /* 0x000e220000002100 */
[----:B--2---:R-:W-:-:S04]  /*15cc0*/  @!P0 LOP3.LUT R3, R3, R2, RZ, 0x3c, !PT ;  /* 0x0000000203038212 */ /* 0x004fc800078e3cff */
[----:B------:R-:W-:-:S04]  /*15cd0*/  @!P0 LOP3.LUT R2, R3, R2, RZ, 0x3c, !PT ;  /* 0x0000000203028212 */ /* 0x000fc800078e3cff */
[----:B------:R-:W-:-:S05]  /*15ce0*/  @!P0 LOP3.LUT R3, R3, R2, RZ, 0x3c, !PT ;  /* 0x0000000203038212 */ /* 0x000fca00078e3cff */
[----:B------:R4:W2:Y:S02]  /*15cf0*/  @!P0 LDG.E.U8 R62, desc[UR22][R2.64] ;  /* 0x00000016023e8981 */ /* 0x0008a4000c1e1100 */
[----:B----4-:R-:W-:Y:S02]  /*15d00*/  @!P5 IMAD.MOV.U32 R2, RZ, RZ, R63 ;  /* 0x000000ffff02d224 */ /* 0x010fe400078e003f */
[----:B------:R-:W4:Y:S01]  /*15d10*/  LDL R63, [R1+0x44] ;  /* 0x00004400013f7983 */ /* 0x000f220000100800 */
[----:B---3--:R-:W-:-:S03]  /*15d20*/  @!P5 IMAD.MOV.U32 R3, RZ, RZ, R69 ;  /* 0x000000ffff03d224 */ /* 0x008fc600078e0045 */
[----:B------:R-:W3:Y:S01]  /*15d30*/  LDL R69, [R1+0x40] ;  /* 0x0000400001457983 */ /* 0x000ee20000100800 */
[----:B0-----:R-:W0:Y:S01]  /*15d40*/  S2R R74, SR_TID.X ;  /* 0x00000000004a7919 */ /* 0x001e220000002100 */
[----:B------:R-:W-:Y:S02]  /*15d50*/  SHF.R.U32.HI R85, RZ, 0x6, R85 ;  /* 0x00000006ff557819 */ /* 0x000fe40000011655 */
[----:B------:R0:W2:Y:S02]  /*15d60*/  @!P5 LDG.E.U8 R53, desc[UR22][R2.64] ;  /* 0x000000160235d981 */ /* 0x0000a4000c1e1100 */
[----:B------:R-:W-:-:S04]  /*15d70*/  SGXT.U32 R85, R85, 0x1 ;  /* 0x000000015555781a */ /* 0x000fc80000000000 */
[----:B------:R-:W-:-:S04]  /*15d80*/  LOP3.LUT R85, R85, 0x8, RZ, 0xfc, !PT ;  /* 0x0000000855557812 */ /* 0x000fc800078efcff */
[----:B------:R-:W-:Y:S02]  /*15d90*/  ISETP.GE.AND P5, PT, R85, UR4, PT ;  /* 0x0000000455007c0c */ /* 0x000fe4000bfa6270 */
[--C-:B0-----:R-:W-:Y:S02]  /*15da0*/  SHF.R.U32.HI R85, RZ, 0x6, R74.reuse ;  /* 0x00000006ff557819 */ /* 0x101fe4000001164a */
[----:B-1----:R-:W-:Y:S02]  /*15db0*/  SHF.R.U32.HI R72, RZ, 0x6, R74 ;  /* 0x00000006ff487819 */ /* 0x002fe4000001164a */
[----:B------:R-:W-:Y:S01]  /*15dc0*/  SGXT.U32 R85, R85, 0x1 ;  /* 0x000000015555781a */ /* 0x000fe20000000000 */
[----:B------:R-:W2:Y:S03]  /*15dd0*/  LDL R74, [R1+0x4c] ;  /* 0x00004c00014a7983 */ /* 0x000ea60000100800 */
[----:B------:R-:W-:-:S04]  /*15de0*/  LOP3.LUT R85, R85, 0xa, RZ, 0xfc, !PT ;  /* 0x0000000a55557812 */ /* 0x000fc800078efcff */
[----:B------:R-:W-:Y:S02]  /*15df0*/  ISETP.GE.AND P4, PT, R85, UR4, PT ;  /* 0x0000000455007c0c */ /* 0x000fe4000bf86270 */
[----:B------:R-:W2:Y:S01]  /*15e00*/  LDL R85, [R1+0x48] ;  /* 0x0000480001557983 */ /* 0x000ea20000100800 */
[----:B------:R-:W-:-:S04]  /*15e10*/  SGXT.U32 R72, R72, 0x1 ;  /* 0x000000014848781a */ /* 0x000fc80000000000 */
[----:B------:R-:W-:Y:S01]  /*15e20*/  LOP3.LUT R72, R72, 0xc, RZ, 0xfc, !PT ;  /* 0x0000000c48487812 */ /* 0x000fe200078efcff */
[----:B------:R-:W-:Y:S02]  /*15e30*/  @!P1 IMAD.MOV.U32 R3, RZ, RZ, R71 ;  /* 0x000000ffff039224 */ /* 0x000fe400078e0047 */
[----:B------:R-:W2:Y:S01]  /*15e40*/  LDL R71, [R1+0x54] ;  /* 0x0000540001477983 */ /* 0x000ea20000100800 */
[----:B------:R-:W-:-:S03]  /*15e50*/  ISETP.GE.AND P0, PT, R72, UR4, PT ;  /* 0x0000000448007c0c */ /* 0x000fc6000bf06270 */
[----:B------:R-:W2:Y:S01]  /*15e60*/  LDL R72, [R1+0x50] ;  /* 0x0000500001487983 */ /* 0x000ea20000100800 */
[----:B------:R-:W-:Y:S01]  /*15e70*/  PRMT R42, RZ, 0x7610, R42 ;  /* 0x00007610ff2a7816 */ /* 0x000fe2000000002a */
[----:B------:R-:W-:Y:S01]  /*15e80*/  @!P1 IMAD.MOV.U32 R2, RZ, RZ, R91 ;  /* 0x000000ffff029224 */ /* 0x000fe200078e005b */
[----:B------:R-:W-:-:S04]  /*15e90*/  PRMT R67, RZ, 0x7610, R67 ;  /* 0x00007610ff437816 */ /* 0x000fc80000000043 */
[----:B------:R0:W2:Y:S02]  /*15ea0*/  @!P1 LDG.E.U8 R42, desc[UR22][R2.64] ;  /* 0x00000016022a9981 */ /* 0x0000a4000c1e1100 */
[----:B0-----:R-:W-:Y:S02]  /*15eb0*/  @!P3 IMAD.MOV.U32 R2, RZ, RZ, R87 ;  /* 0x000000ffff02b224 */ /* 0x001fe400078e0057 */
[----:B------:R-:W-:-:S05]  /*15ec0*/  @!P3 IMAD.MOV.U32 R3, RZ, RZ, R89 ;  /* 0x000000ffff03b224 */ /* 0x000fca00078e0059 */
[----:B------:R4:W2:Y:S02]  /*15ed0*/  @!P3 LDG.E.U8 R67, desc[UR22][R2.64] ;  /* 0x000000160243b981 */ /* 0x0008a4000c1e1100 */
[----:B----4-:R-:W-:Y:S02]  /*15ee0*/  @!P5 IMAD.MOV.U32 R2, RZ, RZ, R63 ;  /* 0x000000ffff02d224 */ /* 0x010fe400078e003f */
[----:B------:R-:W4:Y:S01]  /*15ef0*/  LDL R63, [R1+0x5c] ;  /* 0x00005c00013f7983 */ /* 0x000f220000100800 */
[----:B---3--:R-:W-:-:S03]  /*15f00*/  @!P5 IMAD.MOV.U32 R3, RZ, RZ, R69 ;  /* 0x000000ffff03d224 */ /* 0x008fc600078e0045 */
[----:B------:R-:W3:Y:S01]  /*15f10*/  LDL R69, [R1+0x58] ;  /* 0x0000580001457983 */ /* 0x000ee20000100800 */
[----:B------:R-:W0:Y:S01]  /*15f20*/  S2R R91, SR_TID.X ;  /* 0x00000000005b7919 */ /* 0x000e220000002100 */
[----:B------:R-:W-:-:S06]  /*15f30*/  PRMT R15, RZ, 0x7610, R15 ;  /* 0x00007610ff0f7816 */ /* 0x000fcc000000000f */
[----:B------:R2:W3:Y:S01]  /*15f40*/  @!P5 LDG.E.U8 R15, desc[UR22][R2.64] ;  /* 0x00000016020fd981 */ /* 0x0004e2000c1e1100 */
[----:B------:R-:W-:Y:S01]  /*15f50*/  PRMT R47, RZ, 0x7610, R47 ;  /* 0x00007610ff2f7816 */ /* 0x000fe2000000002f */
[----:B--2---:R-:W-:Y:S02]  /*15f60*/  @!P4 IMAD.MOV.U32 R2, RZ, RZ, R74 ;  /* 0x000000ffff02c224 */ /* 0x004fe400078e004a */
[----:B------:R-:W2:Y:S01]  /*15f70*/  LDL R74, [R1+0x64] ;  /* 0x00006400014a7983 */ /* 0x000ea20000100800 */
[----:B------:R-:W-:-:S03]  /*15f80*/  @!P4 IMAD.MOV.U32 R3, RZ, RZ, R85 ;  /* 0x000000ffff03c224 */ /* 0x000fc600078e0055 */
[----:B------:R-:W2:Y:S01]  /*15f90*/  LDL R85, [R1+0x60] ;  /* 0x0000600001557983 */ /* 0x000ea20000100800 */
[----:B0-----:R-:W-:-:S03]  /*15fa0*/  SHF.R.U32.HI R87, RZ, 0x6, R91 ;  /* 0x00000006ff577819 */ /* 0x001fc6000001165b */
[----:B------:R0:W2:Y:S01]  /*15fb0*/  @!P4 LDG.E.U8 R47, desc[UR22][R2.64] ;  /* 0x00000016022fc981 */ /* 0x0000a2000c1e1100 */
[----:B------:R-:W-:Y:S02]  /*15fc0*/  SGXT.U32 R87, R87, 0x1 ;  /* 0x000000015757781a */ /* 0x000fe40000000000 */
[----:B------:R-:W-:Y:S02]  /*15fd0*/  LEA.HI R89, R91, 0xe, RZ, 0x1a ;  /* 0x0000000e5b597811 */ /* 0x000fe400078fd0ff */
[----:B------:R-:W-:Y:S01]  /*15fe0*/  LOP3.LUT R87, R87, 0x10, RZ, 0xfc, !PT ;  /* 0x0000001057577812 */ /* 0x000fe200078efcff */
[----:B0-----:R-:W-:Y:S01]  /*15ff0*/  @!P0 IMAD.MOV.U32 R2, RZ, RZ, R71 ;  /* 0x000000ffff028224 */ /* 0x001fe200078e0047 */
[--C-:B------:R-:W-:Y:S01]  /*16000*/  SHF.R.U32.HI R71, RZ, 0x6, R91.reuse ;  /* 0x00000006ff477819 */ /* 0x100fe2000001165b */
[----:B------:R-:W-:Y:S01]  /*16010*/  @!P0 IMAD.MOV.U32 R3, RZ, RZ, R72 ;  /* 0x000000ffff038224 */ /* 0x000fe200078e0048 */
[----:B------:R-:W-:Y:S02]  /*16020*/  SHF.R.U32.HI R72, RZ, 0x6, R91 ;  /* 0x00000006ff487819 */ /* 0x000fe4000001165b */
[----:B------:R-:W-:-:S02]  /*16030*/  SGXT.U32 R71, R71, 0x1 ;  /* 0x000000014747781a */ /* 0x000fc40000000000 */
[----:B------:R-:W-:Y:S02]  /*16040*/  SGXT.U32 R72, R72, 0x1 ;  /* 0x000000014848781a */ /* 0x000fe40000000000 */
[----:B------:R-:W-:Y:S02]  /*16050*/  ISETP.GE.AND P1, PT, R89, UR4, PT ;  /* 0x0000000459007c0c */ /* 0x000fe4000bf26270 */
[----:B------:R-:W-:Y:S01]  /*16060*/  ISETP.GE.AND P3, PT, R87, UR4, PT ;  /* 0x0000000457007c0c */ /* 0x000fe2000bf66270 */
[----:B------:R-:W2:Y:S01]  /*16070*/  LDL R89, [R1+0x68] ;  /* 0x0000680001597983 */ /* 0x000ea20000100800 */
[----:B------:R-:W-:Y:S02]  /*16080*/  LOP3.LUT R72, R72, 0x12, RZ, 0xfc, !PT ;  /* 0x0000001248487812 */ /* 0x000fe400078efcff */
[----:B------:R-:W-:Y:S01]  /*16090*/  LOP3.LUT R71, R71, 0x14, RZ, 0xfc, !PT ;  /* 0x0000001447477812 */ /* 0x000fe200078efcff */
[----:B------:R-:W2:Y:S01]  /*160a0*/  LDL R87, [R1+0x6c] ;  /* 0x00006c0001577983 */ /* 0x000ea20000100800 */
[----:B------:R-:W-:-:S02]  /*160b0*/  ISETP.GE.AND P5, PT, R72, UR4, PT ;  /* 0x0000000448007c0c */ /* 0x000fc4000bfa6270 */
[----:B------:R-:W-:Y:S01]  /*160c0*/  ISETP.GE.AND P4, PT, R71, UR4, PT ;  /* 0x0000000447007c0c */ /* 0x000fe2000bf86270 */
[----:B------:R-:W2:Y:S01]  /*160d0*/  LDL R72, [R1+0x70] ;  /* 0x0000700001487983 */ /* 0x000ea20000100800 */
[----:B------:R-:W-:-:S03]  /*160e0*/  PRMT R41, RZ, 0x7610, R41 ;  /* 0x00007610ff297816 */ /* 0x000fc60000000029 */
[----:B------:R-:W2:Y:S04]  /*160f0*/  LDL R71, [R1+0x74] ;  /* 0x0000740001477983 */ /* 0x000ea80000100800 */
[----:B------:R4:W2:Y:S02]  /*16100*/  @!P0 LDG.E.U8 R41, desc[UR22][R2.64] ;  /* 0x0000001602298981 */ /* 0x0008a4000c1e1100 */
[----:B----4-:R-:W-:Y:S02]  /*16110*/  @!P1 IMAD.MOV.U32 R2, RZ, RZ, R63 ;  /* 0x000000ffff029224 */ /* 0x010fe400078e003f */
[----:B------:R-:W4:Y:S01]  /*16120*/  LDL R63, [R1+0x7c] ;  /* 0x00007c00013f7983 */ /* 0x000f220000100800 */
[----:B---3--:R-:W-:-:S03]  /*16130*/  @!P1 IMAD.MOV.U32 R3, RZ, RZ, R69 ;  /* 0x000000ffff039224 */ /* 0x008fc600078e0045 */
[----:B------:R-:W3:Y:S01]  /*16140*/  LDL R69, [R1+0x78] ;  /* 0x0000780001457983 */ /* 0x000ee20000100800 */
[----:B------:R-:W-:-:S04]  /*16150*/  SHF.R.U32.HI R91, RZ, 0x6, R91 ;  /* 0x00000006ff5b7819 */ /* 0x000fc8000001165b */
[----:B------:R-:W-:-:S04]  /*16160*/  SGXT.U32 R91, R91, 0x1 ;  /* 0x000000015b5b781a */ /* 0x000fc80000000000 */
[----:B------:R-:W-:-:S04]  /*16170*/  LOP3.LUT R91, R91, 0x16, RZ, 0xfc, !PT ;  /* 0x000000165b5b7812 */ /* 0x000fc800078efcff */
[----:B------:R-:W-:Y:S02]  /*16180*/  ISETP.GE.AND P0, PT, R91, UR4, PT ;  /* 0x000000045b007c0c */ /* 0x000fe4000bf06270 */
[----:B------:R-:W0:Y:S01]  /*16190*/  S2R R91, SR_TID.X ;  /* 0x00000000005b7919 */ /* 0x000e220000002100 */
[----:B------:R-:W-:-:S06]  /*161a0*/  PRMT R66, RZ, 0x7610, R66 ;  /* 0x00007610ff427816 */ /* 0x000fcc0000000042 */
[----:B------:R2:W3:Y:S01]  /*161b0*/  @!P1 LDG.E.U8 R66, desc[UR22][R2.64] ;  /* 0x0000001602429981 */ /* 0x0004e2000c1e1100 */
[----:B------:R-:W-:Y:S01]  /*161c0*/  PRMT R14, RZ, 0x7610, R14 ;  /* 0x00007610ff0e7816 */ /* 0x000fe2000000000e */
[----:B--2---:R-:W-:Y:S01]  /*161d0*/  @!P3 IMAD.MOV.U32 R2, RZ, RZ, R74 ;  /* 0x000000ffff02b224 */ /* 0x004fe200078e004a */
[--C-:B0-----:R-:W-:Y:S02]  /*161e0*/  SHF.R.U32.HI R74, RZ, 0x6, R91.reuse ;  /* 0x00000006ff4a7819 */ /* 0x101fe4000001165b */
[----:B------:R-:W-:Y:S01]  /*161f0*/  SHF.R.U32.HI R91, RZ, 0x6, R91 ;  /* 0x00000006ff5b7819 */ /* 0x000fe2000001165b */
[----:B------:R-:W-:Y:S01]  /*16200*/  @!P3 IMAD.MOV.U32 R3, RZ, RZ, R85 ;  /* 0x000000ffff03b224 */ /* 0x000fe200078e0055 */
[----:B------:R-:W-:Y:S01]  /*16210*/  SGXT.U32 R74, R74, 0x1 ;  /* 0x000000014a4a781a */ /* 0x000fe20000000000 */
[----:B------:R-:W2:Y:S01]  /*16220*/  LDL R85, [R1+0x80] ;  /* 0x0000800001557983 */ /* 0x000ea20000100800 */
[----:B------:R-:W-:-:S03]  /*16230*/  SGXT.U32 R91, R91, 0x1 ;  /* 0x000000015b5b781a */ /* 0x000fc60000000000 */
[----:B------:R0:W2:Y:S01]  /*16240*/  @!P3 LDG.E.U8 R14, desc[UR22][R2.64] ;  /* 0x00000016020eb981 */ /* 0x0000a2000c1e1100 */
[----:B------:R-:W-:-:S04]  /*16250*/  LOP3.LUT R91, R91, 0x1a, RZ, 0xfc, !PT ;  /* 0x0000001a5b5b7812 */ /* 0x000fc800078efcff */
[----:B------:R-:W-:Y:S02]  /*16260*/  ISETP.GE.AND P3, PT, R91, UR4, PT ;  /* 0x000000045b007c0c */ /* 0x000fe4000bf66270 */
[----:B------:R-:W1:Y:S01]  /*16270*/  S2R R91, SR_TID.X ;  /* 0x00000000005b7919 */ /* 0x000e620000002100 */
[----:B------:R-:W-:Y:S02]  /*16280*/  LOP3.LUT R74, R74, 0x18, RZ, 0xfc, !PT ;  /* 0x000000184a4a7812 */ /* 0x000fe400078efcff */
[----:B------:R-:W-:Y:S02]  /*16290*/  PRMT R10, RZ, 0x7610, R10 ;  /* 0x00007610ff0a7816 */ /* 0x000fe4000000000a */
[----:B------:R-:W-:Y:S02]  /*162a0*/  ISETP.GE.AND P1, PT, R74, UR4, PT ;  /* 0x000000044a007c0c */ /* 0x000fe4000bf26270 */
[----:B------:R-:W2:Y:S01]  /*162b0*/  LDL R74, [R1+0x84] ;  /* 0x00008400014a7983 */ /* 0x000ea20000100800 */
[----:B0-----:R-:W-:Y:S01]  /*162c0*/  @!P5 IMAD.MOV.U32 R3, RZ, RZ, R89 ;  /* 0x000000ffff03d224 */ /* 0x001fe200078e0059 */
[----:B------:R-:W-:-:S02]  /*162d0*/  PRMT R40, RZ, 0x7610, R40 ;  /* 0x00007610ff287816 */ /* 0x000fc40000000028 */
[----:B------:R-:W2:Y:S01]  /*162e0*/  LDL R89, [R1+0x98] ;  /* 0x0000980001597983 */ /* 0x000ea20000100800 */
[----:B------:R-:W-:-:S05]  /*162f0*/  @!P5 IMAD.MOV.U32 R2, RZ, RZ, R87 ;  /* 0x000000ffff02d224 */ /* 0x000fca00078e0057 */
[----:B------:R0:W2:Y:S02]  /*16300*/  @!P5 LDG.E.U8 R10, desc[UR22][R2.64] ;  /* 0x00000016020ad981 */ /* 0x0000a4000c1e1100 */
[----:B0-----:R-:W-:Y:S02]  /*16310*/  @!P4 IMAD.MOV.U32 R2, RZ, RZ, R71 ;  /* 0x000000ffff02c224 */ /* 0x001fe400078e0047 */
[----:B------:R-:W-:Y:S01]  /*16320*/  @!P4 IMAD.MOV.U32 R3, RZ, RZ, R72 ;  /* 0x000000ffff03c224 */ /* 0x000fe200078e0048 */
[----:B------:R-:W2:Y:S04]  /*16330*/  LDL R71, [R1+0x8c] ;  /* 0x00008c0001477983 */ /* 0x000ea80000100800 */
[----:B------:R-:W2:Y:S04]  /*16340*/  LDL R72, [R1+0x88] ;  /* 0x0000880001487983 */ /* 0x000ea80000100800 */
[----:B------:R4:W2:Y:S02]  /*16350*/  @!P4 LDG.E.U8 R40, desc[UR22][R2.64] ;  /* 0x000000160228c981 */ /* 0x0008a4000c1e1100 */
[----:B----4-:R-:W-:Y:S01]  /*16360*/  @!P0 IMAD.MOV.U32 R2, RZ, RZ, R63 ;  /* 0x000000ffff028224 */ /* 0x010fe200078e003f */
[----:B-1----:R-:W-:-:S04]  /*16370*/  SHF.R.U32.HI R63, RZ, 0x6, R91 ;  /* 0x00000006ff3f7819 */ /* 0x002fc8000001165b */
[----:B------:R-:W-:-:S04]  /*16380*/  SGXT.U32 R63, R63, 0x1 ;  /* 0x000000013f3f781a */ /* 0x000fc80000000000 */
[----:B------:R-:W-:-:S04]  /*16390*/  LOP3.LUT R63, R63, 0x1c, RZ, 0xfc, !PT ;  /* 0x0000001c3f3f7812 */ /* 0x000fc800078efcff */
[----:B------:R-:W-:Y:S02]  /*163a0*/  ISETP.GE.AND P5, PT, R63, UR4, PT ;  /* 0x000000043f007c0c */ /* 0x000fe4000bfa6270 */
[----:B------:R-:W-:-:S04]  /*163b0*/  LEA.HI R63, R91, 0x1e, RZ, 0x1a ;  /* 0x0000001e5b3f7811 */ /* 0x000fc800078fd0ff */
[----:B------:R-:W-:Y:S02]  /*163c0*/  ISETP.GE.AND P4, PT, R63, UR4, PT ;  /* 0x000000043f007c0c */ /* 0x000fe4000bf86270 */
[----:B------:R-:W4:Y:S01]  /*163d0*/  LDL R63, [R1+0x94] ;  /* 0x00009400013f7983 */ /* 0x000f220000100800 */
[----:B---3--:R-:W-:-:S03]  /*163e0*/  @!P0 IMAD.MOV.U32 R3, RZ, RZ, R69 ;  /* 0x000000ffff038224 */ /* 0x008fc600078e0045 */
[----:B------:R-:W3:Y:S01]  /*163f0*/  LDL R69, [R1+0x90] ;  /* 0x0000900001457983 */ /* 0x000ee20000100800 */
[----:B------:R-:W-:Y:S02]  /*16400*/  PRMT R65, RZ, 0x7610, R65 ;  /* 0x00007610ff417816 */ /* 0x000fe40000000041 */
[----:B------:R-:W-:-:S04]  /*16410*/  PRMT R13, RZ, 0x7610, R13 ;  /* 0x00007610ff0d7816 */ /* 0x000fc8000000000d */
[----:B------:R2:W3:Y:S01]  /*16420*/  @!P0 LDG.E.U8 R65, desc[UR22][R2.64] ;  /* 0x0000001602418981 */ /* 0x0004e2000c1e1100 */
[----:B------:R-:W-:Y:S02]  /*16430*/  PRMT R9, RZ, 0x7610, R9 ;  /* 0x00007610ff097816 */ /* 0x000fe40000000009 */
[----:B------:R-:W-:-:S04]  /*16440*/  SHF.R.U32.HI R87, RZ, 0x6, R91 ;  /* 0x00000006ff577819 */ /* 0x000fc8000001165b */
[----:B------:R-:W-:-:S04]  /*16450*/  SGXT.U32 R87, R87, 0x1 ;  /* 0x000000015757781a */ /* 0x000fc80000000000 */
[----:B------:R-:W-:-:S04]  /*16460*/  LOP3.LUT R87, R87, 0x20, RZ, 0xfc, !PT ;  /* 0x0000002057577812 */ /* 0x000fc800078efcff */
[----:B------:R-:W-:Y:S02]  /*16470*/  ISETP.GE.AND P0, PT, R87, UR4, PT ;  /* 0x0000000457007c0c */ /* 0x000fe4000bf06270 */
[----:B------:R-:W3:Y:S01]  /*16480*/  LDL R87, [R1+0x9c] ;  /* 0x00009c0001577983 */ /* 0x000ee20000100800 */
[----:B--2---:R-:W-:-:S03]  /*16490*/  @!P1 IMAD.MOV.U32 R3, RZ, RZ, R85 ;  /* 0x000000ffff039224 */ /* 0x004fc600078e0055 */
[----:B------:R-:W2:Y:S01]  /*164a0*/  LDL R85, [R1+0xa0] ;  /* 0x0000a00001557983 */ /* 0x000ea20000100800 */
[----:B------:R-:W-:-:S03]  /*164b0*/  @!P1 IMAD.MOV.U32 R2, RZ, RZ, R74 ;  /* 0x000000ffff029224 */ /* 0x000fc600078e004a */
[----:B------:R-:W2:Y:S04]  /*164c0*/  LDL R74, [R1+0xa4] ;  /* 0x0000a400014a7983 */ /* 0x000ea80000100800 */
[----:B------:R0:W2:Y:S02]  /*164d0*/  @!P1 LDG.E.U8 R13, desc[UR22][R2.64] ;  /* 0x00000016020d9981 */ /* 0x0000a4000c1e1100 */
[----:B0-----:R-:W-:Y:S02]  /*164e0*/  @!P3 IMAD.MOV.U32 R2, RZ, RZ, R71 ;  /* 0x000000ffff02b224 */ /* 0x001fe400078e0047 */
[----:B------:R-:W2:Y:S01]  /*164f0*/  LDL R71, [R1+0xac] ;  /* 0x0000ac0001477983 */ /* 0x000ea20000100800 */
[----:B------:R-:W-:-:S03]  /*16500*/  @!P3 IMAD.MOV.U32 R3, RZ, RZ, R72 ;  /* 0x000000ffff03b224 */ /* 0x000fc600078e0048 */
[----:B------:R-:W2:Y:S04]  /*16510*/  LDL R72, [R1+0xa8] ;  /* 0x0000a80001487983 */ /* 0x000ea80000100800 */
[----:B------:R0:W2:Y:S02]  /*16520*/  @!P3 LDG.E.U8 R9, desc[UR22][R2.64] ;  /* 0x000000160209b981 */ /* 0x0000a4000c1e1100 */
[----:B0-----:R-:W0:Y:S02]  /*16530*/  S2R R3, SR_TID.X ;  /* 0x0000000000037919 */ /* 0x001e240000002100 */
[--C-:B0-----:R-:W-:Y:S02]  /*16540*/  SHF.R.U32.HI R91, RZ, 0x6, R3.reuse ;  /* 0x00000006ff5b7819 */ /* 0x101fe40000011603 */
[----:B------:R-:W-:-:S04]  /*16550*/  SHF.R.U32.HI R3, RZ, 0x6, R3 ;  /* 0x00000006ff037819 */ /* 0x000fc80000011603 */
[----:B------:R-:W-:-:S04]  /*16560*/  SGXT.U32 R3, R3, 0x1 ;  /* 0x000000010303781a */ /* 0x000fc80000000000 */
[----:B------:R-:W-:-:S04]  /*16570*/  LOP3.LUT R3, R3, 0x22, RZ, 0xfc, !PT ;  /* 0x0000002203037812 */ /* 0x000fc800078efcff */
[----:B------:R-:W-:Y:S01]  /*16580*/  ISETP.GE.AND P1, PT, R3, UR4, PT ;  /* 0x0000000403007c0c */ /* 0x000fe2000bf26270 */
[----:B----4-:R-:W-:Y:S02]  /*16590*/  @!P5 IMAD.MOV.U32 R2, RZ, RZ, R63 ;  /* 0x000000ffff02d224 */ /* 0x010fe400078e003f */
[----:B------:R-:W4:Y:S01]  /*165a0*/  LDL R63, [R1+0xb4] ;  /* 0x0000b400013f7983 */ /* 0x000f220000100800 */
[----:B---3--:R-:W-:-:S03]  /*165b0*/  @!P5 IMAD.MOV.U32 R3, RZ, RZ, R69 ;  /* 0x000000ffff03d224 */ /* 0x008fc600078e0045 */
[----:B------:R-:W3:Y:S01]  /*165c0*/  LDL R69, [R1+0xb0] ;  /* 0x0000b00001457983 */ /* 0x000ee20000100800 */
[----:B------:R-:W-:Y:S02]  /*165d0*/  SGXT.U32 R91, R91, 0x1 ;  /* 0x000000015b5b781a */ /* 0x000fe40000000000 */
[----:B------:R-:W-:Y:S02]  /*165e0*/  PRMT R39, RZ, 0x7610, R39 ;  /* 0x00007610ff277816 */ /* 0x000fe40000000027 */
[----:B------:R-:W-:Y:S02]  /*165f0*/  LOP3.LUT R91, R91, 0x24, RZ, 0xfc, !PT ;  /* 0x000000245b5b7812 */ /* 0x000fe400078efcff */
[----:B------:R-:W-:Y:S02]  /*16600*/  PRMT R64, RZ, 0x7610, R64 ;  /* 0x00007610ff407816 */ /* 0x000fe40000000040 */
[----:B------:R0:W3:Y:S01]  /*16610*/  @!P5 LDG.E.U8 R39, desc[UR22][R2.64] ;  /* 0x000000160227d981 */ /* 0x0000e2000c1e1100 */
[----:B------:R-:W-:-:S02]  /*16620*/  ISETP.GE.AND P3, PT, R91, UR4, PT ;  /* 0x000000045b007c0c */ /* 0x000fc4000bf66270 */
[----:B------:R-:W1:Y:S01]  /*16630*/  S2R R91, SR_TID.X ;  /* 0x00000000005b7919 */ /* 0x000e620000002100 */
[----:B------:R-:W-:Y:S01]  /*16640*/  PRMT R12, RZ, 0x7610, R12 ;  /* 0x00007610ff0c7816 */ /* 0x000fe2000000000c */
[----:B0-----:R-:W-:Y:S01]  /*16650*/  @!P4 IMAD.MOV.U32 R3, RZ, RZ, R89 ;  /* 0x000000ffff03c224 */ /* 0x001fe200078e0059 */
[----:B------:R-:W-:Y:S01]  /*16660*/  PRMT R8, RZ, 0x7610, R8 ;  /* 0x00007610ff087816 */ /* 0x000fe20000000008 */
[----:B------:R-:W3:Y:S01]  /*16670*/  LDL R89, [R1+0x4c0] ;  /* 0x0004c00001597983 */ /* 0x000ee20000100800 */
[----:B------:R-:W-:-:S05]  /*16680*/  @!P4 IMAD.MOV.U32 R2, RZ, RZ, R87 ;  /* 0x000000ffff02c224 */ /* 0x000fca00078e0057 */
[----:B------:R2:W3:Y:S02]  /*16690*/  @!P4 LDG.E.U8 R64, desc[UR22][R2.64] ;  /* 0x000000160240c981 */ /* 0x0004e4000c1e1100 */
[----:B--2---:R-:W-:Y:S02]  /*166a0*/  @!P0 IMAD.MOV.U32 R3, RZ, RZ, R85 ;  /* 0x000000ffff038224 */ /* 0x004fe400078e0055 */
[----:B------:R-:W-:-:S05]  /*166b0*/  @!P0 IMAD.MOV.U32 R2, RZ, RZ, R74 ;  /* 0x000000ffff028224 */ /* 0x000fca00078e004a */
[----:B------:R0:W2:Y:S02]  /*166c0*/  @!P0 LDG.E.U8 R12, desc[UR22][R2.64] ;  /* 0x00000016020c8981 */ /* 0x0000a4000c1e1100 */
[----:B0-----:R-:W-:Y:S01]  /*166d0*/  @!P1 IMAD.MOV.U32 R2, RZ, RZ, R71 ;  /* 0x000000ffff029224 */ /* 0x001fe200078e0047 */
[--C-:B-1----:R-:W-:Y:S01]  /*166e0*/  SHF.R.U32.HI R87, RZ, 0x6, R91.reuse ;  /* 0x00000006ff577819 */ /* 0x102fe2000001165b */
[----:B------:R-:W2:Y:S01]  /*166f0*/  LDL R71, [R1+0x4d4] ;  /* 0x0004d40001477983 */ /* 0x000ea20000100800 */
[----:B------:R-:W-:Y:S02]  /*16700*/  @!P1 IMAD.MOV.U32 R3, RZ, RZ, R72 ;  /* 0x000000ffff039224 */ /* 0x000fe400078e0048 */
[----:B------:R-:W-:Y:S01]  /*16710*/  SGXT.U32 R87, R87, 0x1 ;  /* 0x000000015757781a */ /* 0x000fe20000000000 */
[----:B------:R-:W2:Y:S04]  /*16720*/  LDL R72, [R1+0x4d0] ;  /* 0x0004d00001487983 */ /* 0x000ea80000100800 */
[----:B------:R4:W2:Y:S01]  /*16730*/  @!P1 LDG.E.U8 R8, desc[UR22][R2.64] ;  /* 0x0000001602089981 */ /* 0x0008a2000c1e1100 */
[----:B------:R-:W-:-:S02]  /*16740*/  SHF.R.U32.HI R74, RZ, 0x6, R91 ;  /* 0x00000006ff4a7819 */ /* 0x000fc4000001165b */
[----:B------:R-:W-:Y:S02]  /*16750*/  SHF.R.U32.HI R85, RZ, 0x6, R91 ;  /* 0x00000006ff557819 */ /* 0x000fe4000001165b */
[----:B------:R-:W-:Y:S01]  /*16760*/  PRMT R38, RZ, 0x7610, R38 ;  /* 0x00007610ff267816 */ /* 0x000fe20000000026 */
[----:B------:R-:W2:Y:S01]  /*16770*/  LDL R91, [R1+0xbc] ;  /* 0x0000bc00015b7983 */ /* 0x000ea20000100800 */
[----:B------:R-:W-:Y:S02]  /*16780*/  LOP3.LUT R87, R87, 0x26, RZ, 0xfc, !PT ;  /* 0x0000002657577812 */ /* 0x000fe400078efcff */
[----:B------:R-:W-:Y:S02]  /*16790*/  SGXT.U32 R74, R74, 0x1 ;  /* 0x000000014a4a781a */ /* 0x000fe40000000000 */
[----:B------:R-:W-:Y:S02]  /*167a0*/  SGXT.U32 R85, R85, 0x1 ;  /* 0x000000015555781a */ /* 0x000fe40000000000 */
[----:B------:R-:W-:-:S02]  /*167b0*/  ISETP.GE.AND P5, PT, R87, UR4, PT ;  /* 0x0000000457007c0c */ /* 0x000fc4000bfa6270 */
[----:B------:R-:W-:Y:S01]  /*167c0*/  LOP3.LUT R85, R85, 0x28, RZ, 0xfc, !PT ;  /* 0x0000002855557812 */ /* 0x000fe200078efcff */
[----:B------:R-:W2:Y:S01]  /*167d0*/  LDL R87, [R1+0x4c4] ;  /* 0x0004c40001577983 */ /* 0x000ea20000100800 */
[----:B------:R-:W-:Y:S02]  /*167e0*/  LOP3.LUT R74, R74, 0x2a, RZ, 0xfc, !PT ;  /* 0x0000002a4a4a7812 */ /* 0x000fe400078efcff */
[----:B------:R-:W-:Y:S02]  /*167f0*/  ISETP.GE.AND P4, PT, R85, UR4, PT ;  /* 0x0000000455007c0c */ /* 0x000fe4000bf86270 */
[----:B------:R-:W-:Y:S01]  /*16800*/  ISETP.GE.AND P0, PT, R74, UR4, PT ;  /* 0x000000044a007c0c */ /* 0x000fe2000bf06270 */
[----:B------:R-:W2:Y:S04]  /*16810*/  LDL R85, [R1+0x4c8] ;  /* 0x0004c80001557983 */ /* 0x000ea80000100800 */
[----:B------:R-:W2:Y:S01]  /*16820*/  LDL R74, [R1+0x4cc] ;  /* 0x0004cc00014a7983 */ /* 0x000ea20000100800 */
[----:B----4-:R-:W-:-:S02]  /*16830*/  @!P3 IMAD.MOV.U32 R2, RZ, RZ, R63 ;  /* 0x000000ffff02b224 */ /* 0x010fc400078e003f */
[----:B------:R-:W0:Y:S01]  /*16840*/  S2R R63, SR_TID.X ;  /* 0x00000000003f7919 */ /* 0x000e220000002100 */
[----:B---3--:R-:W-:-:S05]  /*16850*/  @!P3 IMAD.MOV.U32 R3, RZ, RZ, R69 ;  /* 0x000000ffff03b224 */ /* 0x008fca00078e0045 */
[----:B------:R2:W3:Y:S04]  /*16860*/  @!P3 LDG.E.U8 R38, desc[UR22][R2.64] ;  /* 0x000000160226b981 */ /* 0x0004e8000c1e1100 */
[----:B------:R-:W4:Y:S01]  /*16870*/  LDL R3, [R1+0xb8] ;  /* 0x0000b80001037983 */ /* 0x000f220000100800 */
[----:B0-----:R-:W-:-:S04]  /*16880*/  SHF.R.U32.HI R69, RZ, 0x6, R63 ;  /* 0x00000006ff457819 */ /* 0x001fc8000001163f */
[----:B------:R-:W-:Y:S02]  /*16890*/  SGXT.U32 R69, R69, 0x1 ;  /* 0x000000014545781a */ /* 0x000fe40000000000 */
[----:B------:R-:W-:Y:S02]  /*168a0*/  LEA.HI R63, R63, 0x2e, RZ, 0x1a ;  /* 0x0000002e3f3f7811 */ /* 0x000fe400078fd0ff */
[----:B------:R-:W-:Y:S02]  /*168b0*/  LOP3.LUT R69, R69, 0x2c, RZ, 0xfc, !PT ;  /* 0x0000002c45457812 */ /* 0x000fe400078efcff */
[----:B------:R-:W-:Y:S02]  /*168c0*/  ISETP.GE.AND P3, PT, R63, UR4, PT ;  /* 0x000000043f007c0c */ /* 0x000fe4000bf66270 */
[----:B------:R-:W-:Y:S01]  /*168d0*/  ISETP.GE.AND P1, PT, R69, UR4, PT ;  /* 0x0000000445007c0c */ /* 0x000fe2000bf26270 */
[----:B------:R-:W3:Y:S04]  /*168e0*/  LDL R63, [R1+0x4dc] ;  /* 0x0004dc00013f7983 */ /* 0x000ee80000100800 */
[----:B------:R-:W3:Y:S01]  /*168f0*/  LDL R69, [R1+0x4d8] ;  /* 0x0004d80001457983 */ /* 0x000ee20000100800 */
[----:B------:R-:W-:-:S02]  /*16900*/  PRMT R27, RZ, 0x7610, R27 ;  /* 0x00007610ff1b7816 */ /* 0x000fc4000000001b */
[----:B------:R-:W-:Y:S02]  /*16910*/  PRMT R11, RZ, 0x7610, R11 ;  /* 0x00007610ff0b7816 */ /* 0x000fe4000000000b */
[----:B------:R-:W-:Y:S02]  /*16920*/  PRMT R7, RZ, 0x7610, R7 ;  /* 0x00007610ff077816 */ /* 0x000fe40000000007 */
[----:B------:R-:W-:Y:S02]  /*16930*/  PRMT R37, RZ, 0x7610, R37 ;  /* 0x00007610ff257816 */ /* 0x000fe40000000025 */
[----:B------:R-:W-:Y:S01]  /*16940*/  PRMT R26, RZ, 0x7610, R26 ;  /* 0x00007610ff1a7816 */ /* 0x000fe2000000001a */
[----:B--2---:R-:W-:-:S05]  /*16950*/  @!P5 IMAD.MOV.U32 R2, RZ, RZ, R91 ;  /* 0x000000ffff02d224 */ /* 0x004fca00078e005b */
[----:B----4-:R0:W2:Y:S02]  /*16960*/  @!P5 LDG.E.U8 R27, desc[UR22][R2.64] ;  /* 0x00000016021bd981 */ /* 0x0100a4000c1e1100 */
[----:B0-----:R-:W-:Y:S02]  /*16970*/  @!P4 IMAD.MOV.U32 R2, RZ, RZ, R87 ;  /* 0x000000ffff02c224 */ /* 0x001fe400078e0057 */
[----:B------:R-:W-:-:S05]  /*16980*/  @!P4 IMAD.MOV.U32 R3, RZ, RZ, R89 ;  /* 0x000000ffff03c224 */ /* 0x000fca00078e0059 */
[----:B------:R0:W4:Y:S02]  /*16990*/  @!P4 LDG.E.U8 R11, desc[UR22][R2.64] ;  /* 0x00000016020bc981 */ /* 0x000124000c1e1100 */
[----:B0-----:R-:W-:Y:S02]  /*169a0*/  @!P0 IMAD.MOV.U32 R2, RZ, RZ, R74 ;  /* 0x000000ffff028224 */ /* 0x001fe400078e004a */
[----:B------:R-:W-:-:S05]  /*169b0*/  @!P0 IMAD.MOV.U32 R3, RZ, RZ, R85 ;  /* 0x000000ffff038224 */ /* 0x000fca00078e0055 */
[----:B------:R0:W2:Y:S02]  /*169c0*/  @!P0 LDG.E.U8 R7, desc[UR22][R2.64] ;  /* 0x0000001602078981 */ /* 0x0000a4000c1e1100 */
[----:B0-----:R-:W-:Y:S02]  /*169d0*/  @!P1 IMAD.MOV.U32 R2, RZ, RZ, R71 ;  /* 0x000000ffff029224 */ /* 0x001fe400078e0047 */
[----:B------:R-:W-:Y:S01]  /*169e0*/  @!P1 IMAD.MOV.U32 R3, RZ, RZ, R72 ;  /* 0x000000ffff039224 */ /* 0x000fe200078e0048 */
[----:B------:R-:W0:Y:S04]  /*169f0*/  S2R R91, SR_TID.X ;  /* 0x00000000005b7919 */ /* 0x000e280000002100 */
[----:B------:R3:W2:Y:S01]  /*16a00*/  @!P1 LDG.E.U8 R37, desc[UR22][R2.64] ;  /* 0x0000001602259981 */ /* 0x0006a2000c1e1100 */
[----:B------:R-:W-:-:S03]  /*16a10*/  PRMT R5, RZ, 0x7610, R5 ;  /* 0x00007610ff057816 */ /* 0x000fc60000000005 */
[----:B------:R-:W2:Y:S04]  /*16a20*/  LDL R72, [R1+0x4f8] ;  /* 0x0004f80001487983 */ /* 0x000ea80000100800 */
[----:B------:R-:W2:Y:S01]  /*16a30*/  LDL R71, [R1+0x4fc] ;  /* 0x0004fc0001477983 */ /* 0x000ea20000100800 */
[----:B---3--:R-:W-:Y:S02]  /*16a40*/  @!P3 IMAD.MOV.U32 R2, RZ, RZ, R63 ;  /* 0x000000ffff02b224 */ /* 0x008fe400078e003f */
[----:B------:R-:W-:Y:S01]  /*16a50*/  @!P3 IMAD.MOV.U32 R3, RZ, RZ, R69 ;  /* 0x000000ffff03b224 */ /* 0x000fe200078e0045 */
[----:B------:R-:W3:Y:S04]  /*16a60*/  LDL R63, [R1+0x504] ;  /* 0x00050400013f7983 */ /* 0x000ee80000100800 */
[----:B------:R1:W2:Y:S04]  /*16a70*/  @!P3 LDG.E.U8 R26, desc[UR22][R2.64] ;  /* 0x00000016021ab981 */ /* 0x0002a8000c1e1100 */
[----:B------:R-:W2:Y:S04]  /*16a80*/  LDL R69, [R1+0x500] ;  /* 0x0005000001457983 */ /* 0x000ea80000100800 */
[----:B------:R-:W1:Y:S04]  /*16a90*/  LDL R2, [R1+0x4e0] ;  /* 0x0004e00001027983 */ /* 0x000e680000100800 */
[----:B------:R-:W1:Y:S01]  /*16aa0*/  LDL R3, [R1+0x4e4] ;  /* 0x0004e40001037983 */ /* 0x000e620000100800 */
[----:B0-----:R-:W-:-:S04]  /*16ab0*/  SHF.R.U32.HI R87, RZ, 0x6, R91 ;  /* 0x00000006ff577819 */ /* 0x001fc8000001165b */
[----:B------:R-:W-:-:S04]  /*16ac0*/  SGXT.U32 R87, R87, 0x1 ;  /* 0x000000015757781a */ /* 0x000fc80000000000 */
[----:B------:R-:W-:-:S04]  /*16ad0*/  LOP3.LUT R87, R87, 0x30, RZ, 0xfc, !PT ;  /* 0x0000003057577812 */ /* 0x000fc800078efcff */
[----:B------:R-:W-:Y:S02]  /*16ae0*/  ISETP.GE.AND P5, PT, R87, UR4, PT ;  /* 0x0000000457007c0c */ /* 0x000fe4000bfa6270 */
[--C-:B------:R-:W-:Y:S01]  /*16af0*/  SHF.R.U32.HI R74, RZ, 0x6, R91.reuse ;  /* 0x00000006ff4a7819 */ /* 0x100fe2000001165b */
[----:B------:R-:W2:Y:S01]  /*16b00*/  LDL R87, [R1+0x4f0] ;  /* 0x0004f00001577983 */ /* 0x000ea20000100800 */
[--C-:B------:R-:W-:Y:S02]  /*16b10*/  SHF.R.U32.HI R85, RZ, 0x6, R91.reuse ;  /* 0x00000006ff557819 */ /* 0x100fe4000001165b */
[--C-:B------:R-:W-:Y:S02]  /*16b20*/  SHF.R.U32.HI R89, RZ, 0x6, R91.reuse ;  /* 0x00000006ff597819 */ /* 0x100fe4000001165b */
[----:B------:R-:W-:Y:S02]  /*16b30*/  SHF.R.U32.HI R91, RZ, 0x6, R91 ;  /* 0x00000006ff5b7819 */ /* 0x000fe4000001165b */
[----:B------:R-:W-:-:S02]  /*16b40*/  SGXT.U32 R74, R74, 0x1 ;  /* 0x000000014a4a781a */ /* 0x000fc40000000000 */
[----:B------:R-:W-:Y:S02]  /*16b50*/  SGXT.U32 R85, R85, 0x1 ;  /* 0x000000015555781a */ /* 0x000fe40000000000 */
[----:B------:R-:W-:Y:S02]  /*16b60*/  SGXT.U32 R91, R91, 0x1 ;  /* 0x000000015b5b781a */ /* 0x000fe40000000000 */
[----:B------:R-:W-:Y:S02]  /*16b70*/  LOP3.LUT R74, R74, 0x34, RZ, 0xfc, !PT ;  /* 0x000000344a4a7812 */ /* 0x000fe400078efcff */
[----:B------:R-:W-:Y:S02]  /*16b80*/  SGXT.U32 R89, R89, 0x1 ;  /* 0x000000015959781a */ /* 0x000fe40000000000 */
[----:B------:R-:W-:Y:S02]  /*16b90*/  LOP3.LUT R85, R85, 0x32, RZ, 0xfc, !PT ;  /* 0x0000003255557812 */ /* 0x000fe400078efcff */
[----:B------:R-:W-:-:S02]  /*16ba0*/  LOP3.LUT R91, R91, 0x36, RZ, 0xfc, !PT ;  /* 0x000000365b5b7812 */ /* 0x000fc400078efcff */
[----:B------:R-:W-:Y:S02]  /*16bb0*/  LOP3.LUT R89, R89, 0x38, RZ, 0xfc, !PT ;  /* 0x0000003859597812 */ /* 0x000fe400078efcff */
[----:B------:R-:W-:Y:S02]  /*16bc0*/  ISETP.GE.AND P0, PT, R74, UR4, PT ;  /* 0x000000044a007c0c */ /* 0x000fe4000bf06270 */
[----:B------:R-:W2:Y:S01]  /*16bd0*/  LDL R74, [R1+0x4ec] ;  /* 0x0004ec00014a7983 */ /* 0x000ea20000100800 */
[----:B------:R-:W-:Y:S02]  /*16be0*/  ISETP.GE.AND P4, PT, R85, UR4, PT ;  /* 0x0000000455007c0c */ /* 0x000fe4000bf86270 */
[----:B------:R-:W-:Y:S01]  /*16bf0*/  ISETP.GE.AND P1, PT, R91, UR4, PT ;  /* 0x000000045b007c0c */ /* 0x000fe2000bf26270 */
[----:B------:R-:W3:Y:S01]  /*16c00*/  LDL R85, [R1+0x4f4] ;  /* 0x0004f40001557983 */ /* 0x000ee20000100800 */
[----:B------:R-:W-:-:S03]  /*16c10*/  ISETP.GE.AND P3, PT, R89, UR4, PT ;  /* 0x0000000459007c0c */ /* 0x000fc6000bf66270 */
[----:B------:R-:W3:Y:S04]  /*16c20*/  LDL.LU R91, [R1+0x754] ;  /* 0x00075400015b7983 */ /* 0x000ee80000300800 */
[----:B------:R-:W3:Y:S01]  /*16c30*/  LDL.LU R89, [R1+0x750] ;  /* 0x0007500001597983 */ /* 0x000ee20000300800 */
[----:B-1----:R-:W-:-:S04]  /*16c40*/  @!P5 LOP3.LUT R3, R3, R2, RZ, 0x3c, !PT ;  /* 0x000000020303d212 */ /* 0x002fc800078e3cff */
[----:B------:R-:W-:-:S04]  /*16c50*/  @!P5 LOP3.LUT R2, R3, R2, RZ, 0x3c, !PT ;  /* 0x000000020302d212 */ /* 0x000fc800078e3cff */
[----:B------:R-:W-:-:S05]  /*16c60*/  @!P5 LOP3.LUT R3, R3, R2, RZ, 0x3c, !PT ;  /* 0x000000020303d212 */ /* 0x000fca00078e3cff */
[----:B------:R2:W3:Y:S04]  /*16c70*/  @!P5 LDG.E.U8 R5, desc[UR22][R2.64] ;  /* 0x000000160205d981 */ /* 0x0004e8000c1e1100 */
[----:B------:R-:W3:Y:S01]  /*16c80*/  LDL R3, [R1+0x4e8] ;  /* 0x0004e80001037983 */ /* 0x000ee20000100800 */
[----:B------:R-:W-:Y:S02]  /*16c90*/  PRMT R6, RZ, 0x7610, R6 ;  /* 0x00007610ff067816 */ /* 0x000fe40000000006 */
[----:B------:R-:W-:Y:S02]  /*16ca0*/  PRMT R36, RZ, 0x7610, R36 ;  /* 0x00007610ff247816 */ /* 0x000fe40000000024 */
[----:B------:R-:W-:Y:S01]  /*16cb0*/  PRMT R68, RZ, 0x7610, R68 ;  /* 0x00007610ff447816 */ /* 0x000fe20000000044 */
[----:B--2---:R-:W-:Y:S01]  /*16cc0*/  @!P4 IMAD.MOV.U32 R2, RZ, RZ, R74 ;  /* 0x000000ffff02c224 */ /* 0x004fe200078e004a */
[----:B------:R-:W-:Y:S01]  /*16cd0*/  PRMT R4, RZ, 0x7610, R4 ;  /* 0x00007610ff047816 */ /* 0x000fe20000000004 */
[----:B------:R-:W0:Y:S03]  /*16ce0*/  S2R R74, SR_TID.X ;  /* 0x00000000004a7919 */ /* 0x000e260000002100 */
[----:B---3--:R1:W2:Y:S02]  /*16cf0*/  @!P4 LDG.E.U8 R6, desc[UR22][R2.64] ;  /* 0x000000160206c981 */ /* 0x0082a4000c1e1100 */
[----:B-1----:R-:W-:-:S02]  /*16d00*/  @!P0 IMAD.MOV.U32 R2, RZ, RZ, R85 ;  /* 0x000000ffff028224 */ /* 0x002fc400078e0055 */
[----:B------:R-:W-:-:S05]  /*16d10*/  @!P0 IMAD.MOV.U32 R3, RZ, RZ, R87 ;  /* 0x000000ffff038224 */ /* 0x000fca00078e0057 */
[----:B------:R1:W3:Y:S02]  /*16d20*/  @!P0 LDG.E.U8 R36, desc[UR22][R2.64] ;  /* 0x0000001602248981 */ /* 0x0002e4000c1e1100 */
[----:B-1----:R-:W-:Y:S02]  /*16d30*/  @!P1 IMAD.MOV.U32 R2, RZ, RZ, R71 ;  /* 0x000000ffff029224 */ /* 0x002fe400078e0047 */
[----:B------:R-:W-:Y:S01]  /*16d40*/  @!P1 IMAD.MOV.U32 R3, RZ, RZ, R72 ;  /* 0x000000ffff039224 */ /* 0x000fe200078e0048 */
[--C-:B0-----:R-:W-:Y:S01]  /*16d50*/  SHF.R.U32.HI R87, RZ, 0x6, R74.reuse ;  /* 0x00000006ff577819 */ /* 0x101fe2000001164a */
[----:B------:R-:W2:Y:S04]  /*16d60*/  LDL R71, [R1+0x51c] ;  /* 0x00051c0001477983 */ /* 0x000ea80000100800 */
[----:B------:R0:W2:Y:S01]  /*16d70*/  @!P1 LDG.E.U8 R68, desc[UR22][R2.64] ;  /* 0x0000001602449981 */ /* 0x0000a2000c1e1100 */
[----:B------:R-:W-:-:S02]  /*16d80*/  SHF.R.U32.HI R85, RZ, 0x6, R74 ;  /* 0x00000006ff557819 */ /* 0x000fc4000001164a */
[----:B------:R-:W-:Y:S01]  /*16d90*/  PRMT R46, RZ, 0x7610, R46 ;  /* 0x00007610ff2e7816 */ /* 0x000fe2000000002e */
[----:B------:R-:W2:Y:S01]  /*16da0*/  LDL R72, [R1+0x524] ;  /* 0x0005240001487983 */ /* 0x000ea20000100800 */
[----:B0-----:R-:W-:Y:S02]  /*16db0*/  @!P3 IMAD.MOV.U32 R2, RZ, RZ, R63 ;  /* 0x000000ffff02b224 */ /* 0x001fe400078e003f */
[----:B------:R-:W-:Y:S01]  /*16dc0*/  @!P3 IMAD.MOV.U32 R3, RZ, RZ, R69 ;  /* 0x000000ffff03b224 */ /* 0x000fe200078e0045 */
[----:B------:R-:W-:Y:S01]  /*16dd0*/  SGXT.U32 R87, R87, 0x1 ;  /* 0x000000015757781a */ /* 0x000fe20000000000 */
[----:B------:R-:W2:Y:S04]  /*16de0*/  LDL R69, [R1+0x528] ;  /* 0x0005280001457983 */ /* 0x000ea80000100800 */
[----:B------:R0:W2:Y:S01]  /*16df0*/  @!P3 LDG.E.U8 R4, desc[UR22][R2.64] ;  /* 0x000000160204b981 */ /* 0x0000a2000c1e1100 */
[----:B------:R-:W-:-:S02]  /*16e00*/  SGXT.U32 R85, R85, 0x1 ;  /* 0x000000015555781a */ /* 0x000fc40000000000 */
[----:B------:R-:W-:Y:S01]  /*16e10*/  LEA.HI R74, R74, 0x3e, RZ, 0x1a ;  /* 0x0000003e4a4a7811 */ /* 0x000fe200078fd0ff */
[----:B------:R-:W2:Y:S04]  /*16e20*/  LDL R63, [R1+0x52c] ;  /* 0x00052c00013f7983 */ /* 0x000ea80000100800 */
[----:B------:R-:W0:Y:S04]  /*16e30*/  LDL R2, [R1+0x508] ;  /* 0x0005080001027983 */ /* 0x000e280000100800 */
[----:B------:R-:W0:Y:S01]  /*16e40*/  LDL R3, [R1+0x50c] ;  /* 0x00050c0001037983 */ /* 0x000e220000100800 */
[----:B------:R-:W-:-:S04]  /*16e50*/  LOP3.LUT R87, R87, 0x3a, RZ, 0xfc, !PT ;  /* 0x0000003a57577812 */ /* 0x000fc800078efcff */
[----:B------:R-:W-:Y:S02]  /*16e60*/  ISETP.GE.AND P5, PT, R87, UR4, PT ;  /* 0x0000000457007c0c */ /* 0x000fe4000bfa6270 */
[----:B------:R-:W1:Y:S01]  /*16e70*/  S2R R87, SR_TID.X ;  /* 0x0000000000577919 */ /* 0x000e620000002100 */
[----:B------:R-:W-:-:S04]  /*16e80*/  LOP3.LUT R85, R85, 0x3c, RZ, 0xfc, !PT ;  /* 0x0000003c55557812 */ /* 0x000fc800078efcff */
[----:B------:R-:W-:Y:S02]  /*16e90*/  ISETP.GE.AND P4, PT, R85, UR4, PT ;  /* 0x0000000455007c0c */ /* 0x000fe4000bf86270 */
[----:B------:R-:W-:Y:S02]  /*16ea0*/  ISETP.GE.AND P0, PT, R74, UR4, PT ;  /* 0x000000044a007c0c */ /* 0x000fe4000bf06270 */
[----:B------:R-:W2:Y:S01]  /*16eb0*/  LDL R74, [R1+0x520] ;  /* 0x00052000014a7983 */ /* 0x000ea20000100800 */
[--C-:B-1----:R-:W-:Y:S02]  /*16ec0*/  SHF.R.U32.HI R85, RZ, 0x6, R87.reuse ;  /* 0x00000006ff557819 */ /* 0x102fe40000011657 */
[----:B------:R-:W-:Y:S02]  /*16ed0*/  SHF.R.U32.HI R87, RZ, 0x6, R87 ;  /* 0x00000006ff577819 */ /* 0x000fe40000011657 */
[----:B------:R-:W-:Y:S02]  /*16ee0*/  SGXT.U32 R85, R85, 0x1 ;  /* 0x000000015555781a */ /* 0x000fe40000000000 */
[----:B------:R-:W-:-:S02]  /*16ef0*/  SGXT.U32 R87, R87, 0x1 ;  /* 0x000000015757781a */ /* 0x000fc40000000000 */
[----:B------:R-:W-:Y:S02]  /*16f00*/  LOP3.LUT R85, R85, 0x42, RZ, 0xfc, !PT ;  /* 0x0000004255557812 */ /* 0x000fe400078efcff */
[----:B------:R-:W-:Y:S02]  /*16f10*/  LOP3.LUT R87, R87, 0x40, RZ, 0xfc, !PT ;  /* 0x0000004057577812 */ /* 0x000fe400078efcff */
[----:B------:R-:W-:Y:S02]  /*16f20*/  ISETP.GE.AND P3, PT, R85, UR4, PT ;  /* 0x0000000455007c0c */ /* 0x000fe4000bf66270 */
[----:B------:R-:W-:Y:S02]  /*16f30*/  ISETP.GE.AND P1, PT, R87, UR4, PT ;  /* 0x0000000457007c0c */ /* 0x000fe4000bf26270 */
[----:B------:R-:W2:Y:S04]  /*16f40*/  LDL.LU R87, [R1+0x74c] ;  /* 0x00074c0001577983 */ /* 0x000ea80000300800 */
[----:B------:R-:W2:Y:S01]  /*16f50*/  LDL.LU R85, [R1+0x748] ;  /* 0x0007480001557983 */ /* 0x000ea20000300800 */
[----:B0-----:R-:W-:-:S04]  /*16f60*/  @!P5 LOP3.LUT R3, R3, R2, RZ, 0x3c, !PT ;  /* 0x000000020303d212 */ /* 0x001fc800078e3cff */
[----:B------:R-:W-:-:S04]  /*16f70*/  @!P5 LOP3.LUT R2, R3, R2, RZ, 0x3c, !PT ;  /* 0x000000020302d212 */ /* 0x000fc800078e3cff */
[----:B------:R-:W-:-:S05]  /*16f80*/  @!P5 LOP3.LUT R3, R3, R2, RZ, 0x3c, !PT ;  /* 0x000000020303d212 */ /* 0x000fca00078e3cff */
[----:B------:R0:W2:Y:S04]  /*16f90*/  @!P5 LDG.E.U8 R46, desc[UR22][R2.64] ;  /* 0x00000016022ed981 */ /* 0x0000a8000c1e1100 */
[----:B------:R-:W0:Y:S04]  /*16fa0*/  LDL R2, [R1+0x510] ;  /* 0x0005100001027983 */ /* 0x000e280000100800 */
[----:B------:R-:W0:Y:S01]  /*16fb0*/  LDL R3, [R1+0x514] ;  /* 0x0005140001037983 */ /* 0x000e220000100800 */
[----:B------:R-:W-:Y:S02]  /*16fc0*/  PRMT R35, RZ, 0x7610, R35 ;  /* 0x00007610ff237816 */ /* 0x000fe40000000023 */
[----:B0-----:R-:W-:-:S04]  /*16fd0*/  @!P4 LOP3.LUT R3, R3, R2, RZ, 0x3c, !PT ;  /* 0x000000020303c212 */ /* 0x001fc800078e3cff */
[----:B------:R-:W-:-:S04]  /*16fe0*/  @!P4 LOP3.LUT R2, R3, R2, RZ, 0x3c, !PT ;  /* 0x000000020302c212 */ /* 0x000fc800078e3cff */
[----:B------:R-:W-:-:S05]  /*16ff0*/  @!P4 LOP3.LUT R3, R3, R2, RZ, 0x3c, !PT ;  /* 0x000000020303c212 */ /* 0x000fca00078e3cff */
[----:B------:R2:W3:Y:S04]  /*17000*/  @!P4 LDG.E.U8 R35, desc[UR22][R2.64] ;  /* 0x000000160223c981 */ /* 0x0004e8000c1e1100 */
[----:B------:R-:W3:Y:S01]  /*17010*/  LDL R3, [R1+0x518] ;  /* 0x0005180001037983 */ /* 0x000ee20000100800 */
[----:B------:R-:W-:Y:S01]  /*17020*/  PRMT R83, RZ, 0x7610, R83 ;  /* 0x00007610ff537816 */ /* 0x000fe20000000053 */
[----:B--2---:R-:W-:Y:S02]  /*17030*/  @!P0 IMAD.MOV.U32 R2, RZ, RZ, R71 ;  /* 0x000000ffff028224 */ /* 0x004fe400078e0047 */
[----:B------:R-:W0:Y:S01]  /*17040*/  S2R R71, SR_TID.X ;  /* 0x0000000000477919 */ /* 0x000e220000002100 */
[----:B------:R-:W-:Y:S02]  /*17050*/  PRMT R61, RZ, 0x7610, R61 ;  /* 0x00007610ff3d7816 */ /* 0x000fe4000000003d */
[----:B---3--:R1:W2:Y:S02]  /*17060*/  @!P0 LDG.E.U8 R83, desc[UR22][R2.64] ;  /* 0x0000001602538981 */ /* 0x0082a4000c1e1100 */
[----:B-1----:R-:W1:Y:S01]  /*17070*/  S2R R3, SR_TID.X ;  /* 0x0000000000037919 */ /* 0x002e620000002100 */
[----:B0-----:R-:W-:-:S04]  /*17080*/  SHF.R.U32.HI R2, RZ, 0x6, R71 ;  /* 0x00000006ff027819 */ /* 0x001fc80000011647 */
[----:B------:R-:W-:-:S04]  /*17090*/  SGXT.U32 R2, R2, 0x1 ;  /* 0x000000010202781a */ /* 0x000fc80000000000 */
[----:B------:R-:W-:Y:S02]  /*170a0*/  LOP3.LUT R2, R2, 0x46, RZ, 0xfc, !PT ;  /* 0x0000004602027812 */ /* 0x000fe400078efcff */
[----:B-1----:R-:W-:-:S04]  /*170b0*/  SHF.R.U32.HI R3, RZ, 0x6, R3 ;  /* 0x00000006ff037819 */ /* 0x002fc80000011603 */
[----:B------:R-:W-:-:S04]  /*170c0*/  SGXT.U32 R3, R3, 0x1 ;  /* 0x000000010303781a */ /* 0x000fc80000000000 */
[----:B------:R-:W-:-:S04]  /*170d0*/  LOP3.LUT R3, R3, 0x44, RZ, 0xfc, !PT ;  /* 0x0000004403037812 */ /* 0x000fc800078efcff */
[----:B------:R-:W-:Y:S02]  /*170e0*/  ISETP.GE.AND P5, PT, R3, UR4, PT ;  /* 0x0000000403007c0c */ /* 0x000fe4000bfa6270 */
[----:B------:R-:W-:-:S04]  /*170f0*/  SHF.R.U32.HI R3, RZ, 0x6, R71 ;  /* 0x00000006ff037819 */ /* 0x000fc80000011647 */
[----:B------:R-:W-:-:S04]  /*17100*/  SGXT.U32 R3, R3, 0x1 ;  /* 0x000000010303781a */ /* 0x000fc80000000000 */
[----:B------:R-:W-:Y:S02]  /*17110*/  LOP3.LUT R3, R3, 0x48, RZ, 0xfc, !PT ;  /* 0x0000004803037812 */ /* 0x000fe400078efcff */
[----:B------:R-:W-:Y:S01]  /*17120*/  ISETP.GE.AND P4, PT, R2, UR4, PT ;  /* 0x0000000402007c0c */ /* 0x000fe2000bf86270 */
[----:B------:R-:W-:Y:S01]  /*17130*/  @!P1 IMAD.MOV.U32 R2, RZ, RZ, R72 ;  /* 0x000000ffff029224 */ /* 0x000fe200078e0048 */
[----:B------:R-:W-:Y:S01]  /*17140*/  ISETP.GE.AND P0, PT, R3, UR4, PT ;  /* 0x0000000403007c0c */ /* 0x000fe2000bf06270 */
[----:B------:R-:W-:Y:S01]  /*17150*/  @!P1 IMAD.MOV.U32 R3, RZ, RZ, R74 ;  /* 0x000000ffff039224 */ /* 0x000fe200078e004a */
[----:B------:R-:W-:-:S04]  /*17160*/  PRMT R52, RZ, 0x7610, R52 ;  /* 0x00007610ff347816 */ /* 0x000fc80000000034 */
[----:B------:R0:W3:Y:S02]  /*17170*/  @!P1 LDG.E.U8 R61, desc[UR22][R2.64] ;  /* 0x00000016023d9981 */ /* 0x0000e4000c1e1100 */
[----:B0-----:R-:W-:Y:S02]  /*17180*/  @!P3 IMAD.MOV.U32 R2, RZ, RZ, R63 ;  /* 0x000000ffff02b224 */ /* 0x001fe400078e003f */
[----:B------:R-:W-:-:S05]  /*17190*/  @!P3 IMAD.MOV.U32 R3, RZ, RZ, R69 ;  /* 0x000000ffff03b224 */ /* 0x000fca00078e0045 */
[----:B------:R0:W3:Y:S04]  /*171a0*/  @!P3 LDG.E.U8 R52, desc[UR22][R2.64] ;  /* 0x000000160234b981 */ /* 0x0000e8000c1e1100 */
[----:B--2---:R1:W-:Y:S04]  /*171b0*/  STL [R1], R83 ;  /* 0x0000005301007387 */ /* 0x0043e80000100800 */
[----:B-1----:R-:W2:Y:S04]  /*171c0*/  LDL.LU R83, [R1+0x744] ;  /* 0x0007440001537983 */ /* 0x002ea80000300800 */
[----:B------:R-:W0:Y:S04]  /*171d0*/  LDL R71, [R1+0x534] ;  /* 0x0005340001477983 */ /* 0x000e280000100800 */
[----:B------:R-:W2:Y:S01]  /*171e0*/  LDL R3, [R1+0x530] ;  /* 0x0005300001037983 */ /* 0x000ea20000100800 */
[----:B------:R-:W-:-:S02]  /*171f0*/  PRMT R34, RZ, 0x7610, R34 ;  /* 0x00007610ff227816 */ /* 0x000fc40000000022 */
[----:B------:R-:W-:Y:S01]  /*17200*/  PRMT R81, RZ, 0x7610, R81 ;  /* 0x00007610ff517816 */ /* 0x000fe20000000051 */
[----:B------:R-:W1:Y:S01]  /*17210*/  S2R R69, SR_TID.X ;  /* 0x0000000000457919 */ /* 0x000e620000002100 */
[----:B------:R-:W3:Y:S04]  /*17220*/  LDL R72, [R1+0x564] ;  /* 0x0005640001487983 */ /* 0x000ee80000100800 */
[----:B------:R-:W3:Y:S01]  /*17230*/  LDL R74, [R1+0x58c] ;  /* 0x00058c00014a7983 */ /* 0x000ee20000100800 */
[----:B0-----:R-:W-:-:S05]  /*17240*/  @!P5 IMAD.MOV.U32 R2, RZ, RZ, R71 ;  /* 0x000000ffff02d224 */ /* 0x001fca00078e0047 */
[----:B--2---:R0:W2:Y:S04]  /*17250*/  @!P5 LDG.E.U8 R34, desc[UR22][R2.64] ;  /* 0x000000160222d981 */ /* 0x0040a8000c1e1100 */
[----:B------:R-:W0:Y:S04]  /*17260*/  LDL R2, [R1+0x538] ;  /* 0x0005380001027983 */ /* 0x000e280000100800 */
[----:B------:R-:W0:Y:S01]  /*17270*/  LDL R3, [R1+0x53c] ;  /* 0x00053c0001037983 */ /* 0x000e220000100800 */
[----:B-1----:R-:W-:Y:S02]  /*17280*/  SHF.R.U32.HI R63, RZ, 0x6, R69 ;  /* 0x00000006ff3f7819 */ /* 0x002fe40000011645 */
[----:B0-----:R-:W-:-:S04]  /*17290*/  @!P4 LOP3.LUT R3, R3, R2, RZ, 0x3c, !PT ;  /* 0x000000020303c212 */ /* 0x001fc800078e3cff */
[----:B------:R-:W-:-:S04]  /*172a0*/  @!P4 LOP3.LUT R2, R3, R2, RZ, 0x3c, !PT ;  /* 0x000000020302c212 */ /* 0x000fc800078e3cff */
[----:B------:R-:W-:-:S05]  /*172b0*/  @!P4 LOP3.LUT R3, R3, R2, RZ, 0x3c, !PT ;  /* 0x000000020303c212 */ /* 0x000fca00078e3cff */
[----:B------:R-:W2:Y:S01]  /*172c0*/  @!P4 LDG.E.U8 R81, desc[UR22][R2.64] ;  /* 0x000000160251c981 */ /* 0x000ea2000c1e1100 */
[----:B------:R-:W-:Y:S02]  /*172d0*/  SHF.R.U32.HI R69, RZ, 0x6, R69 ;  /* 0x00000006ff457819 */ /* 0x000fe40000011645 */
[----:B------:R-:W-:Y:S02]  /*172e0*/  SGXT.U32 R63, R63, 0x1 ;  /* 0x000000013f3f781a */ /* 0x000fe40000000000 */
[----:B------:R-:W-:Y:S02]  /*172f0*/  SGXT.U32 R69, R69, 0x1 ;  /* 0x000000014545781a */ /* 0x000fe40000000000 */
[----:B------:R-:W-:Y:S02]  /*17300*/  LOP3.LUT R63, R63, 0x58, RZ, 0xfc, !PT ;  /* 0x000000583f3f7812 */ /* 0x000fe400078efcff */
[----:B------:R-:W-:Y:S02]  /*17310*/  LOP3.LUT R69, R69, 0x50, RZ, 0xfc, !PT ;  /* 0x0000005045457812 */ /* 0x000fe400078efcff */
[----:B------:R-:W-:-:S02]  /*17320*/  ISETP.GE.AND P3, PT, R63, UR4, PT ;  /* 0x000000043f007c0c */ /* 0x000fc4000bf66270 */
[----:B------:R-:W-:Y:S01]  /*17330*/  ISETP.GE.AND P1, PT, R69, UR4, PT ;  /* 0x0000000445007c0c */ /* 0x000fe2000bf26270 */
[----:B------:R-:W3:Y:S04]  /*17340*/  LDL R63, [R1+0x5bc] ;  /* 0x0005bc00013f7983 */ /* 0x000ee80000100800 */
[----:B------:R-:W3:Y:S04]  /*17350*/  LDL R69, [R1+0x5a8] ;  /* 0x0005a80001457983 */ /* 0x000ee80000100800 */
[----:B--2---:R0:W-:Y:S04]  /*17360*/  STL [R1+0xc], R81 ;  /* 0x00000c5101007387 */ /* 0x0041e80000100800 */
[----:B0-----:R-:W2:Y:S04]  /*17370*/  LDL.LU R81, [R1+0x740] ;  /* 0x0007400001517983 */ /* 0x001ea80000300800 */
[----:B------:R-:W2:Y:S04]  /*17380*/  LDL R2, [R1+0x540] ;  /* 0x0005400001027983 */ /* 0x000ea80000100800 */
[----:B------:R-:W2:Y:S01]  /*17390*/  LDL R3, [R1+0x544] ;  /* 0x0005440001037983 */ /* 0x000ea20000100800 */
[----:B------:R-:W-:-:S02]  /*173a0*/  PRMT R60, RZ, 0x7610, R60 ;  /* 0x00007610ff3c7816 */ /* 0x000fc4000000003c */
[----:B--2---:R-:W-:-:S04]  /*173b0*/  @!P0 LOP3.LUT R3, R3, R2, RZ, 0x3c, !PT ;  /* 0x0000000203038212 */ /* 0x004fc800078e3cff */
[----:B------:R-:W-:-:S04]  /*173c0*/  @!P0 LOP3.LUT R2, R3, R2, RZ, 0x3c, !PT ;  /* 0x0000000203028212 */ /* 0x000fc800078e3cff */
[----:B------:R-:W-:-:S05]  /*173d0*/  @!P0 LOP3.LUT R3, R3, R2, RZ, 0x3c, !PT ;  /* 0x0000000203038212 */ /* 0x000fca00078e3cff */
[----:B------:R3:W2:Y:S04]  /*173e0*/  @!P0 LDG.E.U8 R60, desc[UR22][R2.64] ;  /* 0x00000016023c8981 */ /* 0x0006a8000c1e1100 */
[----:B------:R-:W2:Y:S01]  /*173f0*/  LDL R3, [R1+0x560] ;  /* 0x0005600001037983 */ /* 0x000ea20000100800 */
[----:B------:R-:W-:Y:S01]  /*17400*/  PRMT R59, RZ, 0x7610, R59 ;  /* 0x00007610ff3b7816 */ /* 0x000fe2000000003b */
[----:B---3--:R-:W-:Y:S01]  /*17410*/  @!P1 IMAD.MOV.U32 R2, RZ, RZ, R72 ;  /* 0x000000ffff029224 */ /* 0x008fe200078e0048 */
[----:B------:R-:W0:Y:S01]  /*17420*/  S2R R71, SR_TID.X ;  /* 0x0000000000477919 */ /* 0x000e220000002100 */
[----:B------:R-:W-:Y:S02]  /*17430*/  PRMT R58, RZ, 0x7610, R58 ;  /* 0x00007610ff3a7816 */ /* 0x000fe4000000003a */
[----:B------:R-:W-:Y:S01]  /*17440*/  PRMT R57, RZ, 0x7610, R57 ;  /* 0x00007610ff397816 */ /* 0x000fe20000000039 */
[----:B------:R-:W3:Y:S04]  /*17450*/  LDL R72, [R1+0x5f4] ;  /* 0x0005f40001487983 */ /* 0x000ee80000100800 */
[----:B--2---:R1:W2:Y:S04]  /*17460*/  @!P1 LDG.E.U8 R59, desc[UR22][R2.64] ;  /* 0x00000016023b9981 */ /* 0x0042a8000c1e1100 */
[----:B------:R-:W2:Y:S01]  /*17470*/  LDL R3, [R1+0x588] ;  /* 0x0005880001037983 */ /* 0x000ea20000100800 */
[----:B0-----:R-:W-:-:S04]  /*17480*/  SHF.R.U32.HI R71, RZ, 0x6, R71 ;  /* 0x00000006ff477819 */ /* 0x001fc80000011647 */
[----:B------:R-:W-:-:S04]  /*17490*/  SGXT.U32 R71, R71, 0x1 ;  /* 0x000000014747781a */ /* 0x000fc80000000000 */
[----:B------:R-:W-:-:S04]  /*174a0*/  LOP3.LUT R71, R71, 0x60, RZ, 0xfc, !PT ;  /* 0x0000006047477812 */ /* 0x000fc800078efcff */
[----:B------:R-:W-:Y:S01]  /*174b0*/  ISETP.GE.AND P0, PT, R71, UR4, PT ;  /* 0x0000000447007c0c */ /* 0x000fe2000bf06270 */
[----:B-1----:R-:W-:Y:S01]  /*174c0*/  @!P3 IMAD.MOV.U32 R2, RZ, RZ, R74 ;  /* 0x000000ffff02b224 */ /* 0x002fe200078e004a */
[----:B------:R-:W0:Y:S01]  /*174d0*/  S2R R71, SR_TID.X ;  /* 0x0000000000477919 */ /* 0x000e220000002100 */
[----:B------:R-:W-:Y:S02]  /*174e0*/  PRMT R56, RZ, 0x7610, R56 ;  /* 0x00007610ff387816 */ /* 0x000fe40000000038 */
[----:B------:R-:W-:Y:S01]  /*174f0*/  PRMT R55, RZ, 0x7610, R55 ;  /* 0x00007610ff377816 */ /* 0x000fe20000000037 */
[----:B------:R-:W3:Y:S04]  /*17500*/  LDL R74, [R1+0x60c] ;  /* 0x00060c00014a7983 */ /* 0x000ee80000100800 */
[----:B--2---:R1:W2:Y:S03]  /*17510*/  @!P3 LDG.E.U8 R58, desc[UR22][R2.64] ;  /* 0x00000016023ab981 */ /* 0x0042a6000c1e1100 */
[----:B-1----:R-:W-:-:S02]  /*17520*/  @!P0 IMAD.MOV.U32 R2, RZ, RZ, R63 ;  /* 0x000000ffff028224 */ /* 0x002fc400078e003f */
[----:B------:R-:W-:Y:S01]  /*17530*/  @!P0 IMAD.MOV.U32 R3, RZ, RZ, R69 ;  /* 0x000000ffff038224 */ /* 0x000fe200078e0045 */
[----:B0-----:R-:W-:Y:S01]  /*17540*/  SHF.R.U32.HI R71, RZ, 0x6, R71 ;  /* 0x00000006ff477819 */ /* 0x001fe20000011647 */
[----:B------:R-:W2:Y:S04]  /*17550*/  LDL R69, [R1+0x548] ;  /* 0x0005480001457983 */ /* 0x000ea80000100800 */
[----:B------:R0:W2:Y:S04]  /*17560*/  @!P0 LDG.E.U8 R57, desc[UR22][R2.64] ;  /* 0x0000001602398981 */ /* 0x0000a8000c1e1100 */
[----:B------:R-:W2:Y:S04]  /*17570*/  LDL R63, [R1+0x54c] ;  /* 0x00054c00013f7983 */ /* 0x000ea80000100800 */
[----:B------:R-:W0:Y:S04]  /*17580*/  LDL R2, [R1+0x5d8] ;  /* 0x0005d80001027983 */ /* 0x000e280000100800 */
[----:B------:R-:W0:Y:S01]  /*17590*/  LDL R3, [R1+0x5dc] ;  /* 0x0005dc0001037983 */ /* 0x000e220000100800 */
[----:B------:R-:W-:-:S04]  /*175a0*/  SGXT.U32 R71, R71, 0x1 ;  /* 0x000000014747781a */ /* 0x000fc80000000000 */
[----:B------:R-:W-:-:S04]  /*175b0*/  LOP3.LUT R71, R71, 0x68, RZ, 0xfc, !PT ;  /* 0x0000006847477812 */ /* 0x000fc800078efcff */
[----:B------:R-:W-:Y:S02]  /*175c0*/  ISETP.GE.AND P1, PT, R71, UR4, PT ;  /* 0x0000000447007c0c */ /* 0x000fe4000bf26270 */
[----:B------:R-:W1:Y:S02]  /*175d0*/  S2R R71, SR_TID.X ;  /* 0x0000000000477919 */ /* 0x000e640000002100 */
[----:B-1----:R-:W-:-:S09]  /*175e0*/  SHF.R.U32.HI R71, RZ, 0x6, R71 ;  /* 0x00000006ff477819 */ /* 0x002fd20000011647 */
[----:B0-----:R-:W-:-:S04]  /*175f0*/  @!P1 LOP3.LUT R3, R3, R2, RZ, 0x3c, !PT ;  /* 0x0000000203039212 */ /* 0x001fc800078e3cff */
[----:B------:R-:W-:-:S04]  /*17600*/  @!P1 LOP3.LUT R2, R3, R2, RZ, 0x3c, !PT ;  /* 0x0000000203029212 */ /* 0x000fc800078e3cff */
[----:B------:R-:W-:-:S05]  /*17610*/  @!P1 LOP3.LUT R3, R3, R2, RZ, 0x3c, !PT ;  /* 0x0000000203039212 */ /* 0x000fca00078e3cff */
[----:B------:R0:W2:Y:S04]  /*17620*/  @!P1 LDG.E.U8 R56, desc[UR22][R2.64] ;  /* 0x0000001602389981 */ /* 0x0000a8000c1e1100 */
[----:B------:R-:W2:Y:S01]  /*17630*/  LDL R3, [R1+0x5f0] ;  /* 0x0005f00001037983 */ /* 0x000ea20000100800 */
[----:B------:R-:W-:-:S04]  /*17640*/  SGXT.U32 R71, R71, 0x1 ;  /* 0x000000014747781a */ /* 0x000fc80000000000 */
[----:B------:R-:W-:-:S04]  /*17650*/  LOP3.LUT R71, R71, 0x70, RZ, 0xfc, !PT ;  /* 0x0000007047477812 */ /* 0x000fc800078efcff */
[----:B------:R-:W-:Y:S02]  /*17660*/  ISETP.GE.AND P0, PT, R71, UR4, PT ;  /* 0x0000000447007c0c */ /* 0x000fe4000bf06270 */
[----:B------:R-:W0:Y:S02]  /*17670*/  S2R R71, SR_TID.X ;  /* 0x0000000000477919 */ /* 0x000e240000002100 */
[----:B0-----:R-:W-:-:S04]  /*17680*/  SHF.R.U32.HI R2, RZ, 0x6, R71 ;  /* 0x00000006ff027819 */ /* 0x001fc80000011647 */
[----:B------:R-:W-:-:S04]  /*17690*/  SGXT.U32 R2, R2, 0x1 ;  /* 0x000000010202781a */ /* 0x000fc80000000000 */
[----:B------:R-:W-:-:S04]  /*176a0*/  LOP3.LUT R2, R2, 0x78, RZ, 0xfc, !PT ;  /* 0x0000007802027812 */ /* 0x000fc800078efcff */
[----:B------:R-:W-:Y:S01]  /*176b0*/  ISETP.GE.AND P1, PT, R2, UR4, PT ;  /* 0x0000000402007c0c */ /* 0x000fe2000bf26270 */
[----:B---3--:R-:W-:-:S05]  /*176c0*/  @!P0 IMAD.MOV.U32 R2, RZ, RZ, R72 ;  /* 0x000000ffff028224 */ /* 0x008fca00078e0048 */
[----:B--2---:R0:W2:Y:S04]  /*176d0*/  @!P0 LDG.E.U8 R55, desc[UR22][R2.64] ;  /* 0x0000001602378981 */ /* 0x0040a8000c1e1100 */
[----:B------:R-:W3:Y:S01]  /*176e0*/  LDL R3, [R1+0x608] ;  /* 0x0006080001037983 */ /* 0x000ee20000100800 */
[----:B------:R-:W-:-:S04]  /*176f0*/  SHF.R.U32.HI R71, RZ, 0x6, R71 ;  /* 0x00000006ff477819 */ /* 0x000fc80000011647 */
[----:B------:R-:W-:-:S04]  /*17700*/  SGXT.U32 R71, R71, 0x1 ;  /* 0x000000014747781a */ /* 0x000fc80000000000 */
[----:B------:R-:W-:-:S04]  /*17710*/  LOP3.LUT R71, R71, 0x4a, RZ, 0xfc, !PT ;  /* 0x0000004a47477812 */ /* 0x000fc800078efcff */
[----:B------:R-:W-:Y:S01]  /*17720*/  ISETP.GE.AND P0, PT, R71, UR4, PT ;  /* 0x0000000447007c0c */ /* 0x000fe2000bf06270 */
[----:B0-----:R-:W-:Y:S01]  /*17730*/  @!P1 IMAD.MOV.U32 R2, RZ, RZ, R74 ;  /* 0x000000ffff029224 */ /* 0x001fe200078e004a */
[----:B------:R-:W-:Y:S02]  /*17740*/  PRMT R54, RZ, 0x7610, R54 ;  /* 0x00007610ff367816 */ /* 0x000fe40000000036 */
[----:B------:R-:W-:Y:S01]  /*17750*/  PRMT R51, RZ, 0x7610, R51 ;  /* 0x00007610ff337816 */ /* 0x000fe20000000033 */
[----:B------:R-:W0:Y:S01]  /*17760*/  S2R R72, SR_TID.X ;  /* 0x0000000000487919 */ /* 0x000e220000002100 */
[----:B------:R-:W-:Y:S01]  /*17770*/  PRMT R33, RZ, 0x7610, R33 ;  /* 0x00007610ff217816 */ /* 0x000fe20000000021 */
[----:B------:R-:W2:Y:S04]  /*17780*/  LDL R71, [R1+0x55c] ;  /* 0x00055c0001477983 */ /* 0x000ea80000100800 */
[----:B------:R-:W2:Y:S04]  /*17790*/  LDL R74, [R1+0x578] ;  /* 0x00057800014a7983 */ /* 0x000ea80000100800 */
[----:B---3--:R1:W3:Y:S02]  /*177a0*/  @!P1 LDG.E.U8 R54, desc[UR22][R2.64] ;  /* 0x0000001602369981 */ /* 0x0082e4000c1e1100 */
[----:B-1----:R-:W-:-:S02]  /*177b0*/  @!P0 IMAD.MOV.U32 R2, RZ, RZ, R63 ;  /* 0x000000ffff028224 */ /* 0x002fc400078e003f */
[----:B------:R-:W-:-:S05]  /*177c0*/  @!P0 IMAD.MOV.U32 R3, RZ, RZ, R69 ;  /* 0x000000ffff038224 */ /* 0x000fca00078e0045 */
[----:B------:R1:W2:Y:S04]  /*177d0*/  @!P0 LDG.E.U8 R51, desc[UR22][R2.64] ;  /* 0x0000001602338981 */ /* 0x0002a8000c1e1100 */
[----:B------:R-:W1:Y:S04]  /*177e0*/  LDL R2, [R1+0x550] ;  /* 0x0005500001027983 */ /* 0x000e680000100800 */
[----:B------:R-:W1:Y:S01]  /*177f0*/  LDL R3, [R1+0x554] ;  /* 0x0005540001037983 */ /* 0x000e620000100800 */
[----:B0-----:R-:W-:Y:S01]  /*17800*/  SHF.R.U32.HI R72, RZ, 0x6, R72 ;  /* 0x00000006ff487819 */ /* 0x001fe20000011648 */
[----:B------:R-:W0:Y:S03]  /*17810*/  S2R R63, SR_TID.X ;  /* 0x00000000003f7919 */ /* 0x000e260000002100 */
[----:B------:R-:W-:-:S04]  /*17820*/  SGXT.U32 R72, R72, 0x1 ;  /* 0x000000014848781a */ /* 0x000fc80000000000 */
[----:B------:R-:W-:-:S04]  /*17830*/  LOP3.LUT R72, R72, 0x4c, RZ, 0xfc, !PT ;  /* 0x0000004c48487812 */ /* 0x000fc800078efcff */
[----:B------:R-:W-:Y:S02]  /*17840*/  ISETP.GE.AND P1, PT, R72, UR4, PT ;  /* 0x0000000448007c0c */ /* 0x000fe4000bf26270 */
[----:B------:R-:W2:Y:S01]  /*17850*/  LDL R72, [R1+0x57c] ;  /* 0x00057c0001487983 */ /* 0x000ea20000100800 */
[----:B0-----:R-:W-:-:S04]  /*17860*/  LEA.HI R63, R63, 0x4e, RZ, 0x1a ;  /* 0x0000004e3f3f7811 */ /* 0x001fc800078fd0ff */
[----:B------:R-:W-:Y:S02]  /*17870*/  ISETP.GE.AND P0, PT, R63, UR4, PT ;  /* 0x000000043f007c0c */ /* 0x000fe4000bf06270 */
[----:B------:R-:W3:Y:S04]  /*17880*/  LDL.LU R63, [R1+0x73c] ;  /* 0x00073c00013f7983 */ /* 0x000ee80000300800 */
[----:B-1----:R-:W-:-:S04]  /*17890*/  @!P1 LOP3.LUT R3, R3, R2, RZ, 0x3c, !PT ;  /* 0x0000000203039212 */ /* 0x002fc800078e3cff */
[----:B------:R-:W-:-:S04]  /*178a0*/  @!P1 LOP3.LUT R2, R3, R2, RZ, 0x3c, !PT ;  /* 0x0000000203029212 */ /* 0x000fc800078e3cff */
[----:B------:R-:W-:-:S05]  /*178b0*/  @!P1 LOP3.LUT R3, R3, R2, RZ, 0x3c, !PT ;  /* 0x0000000203039212 */ /* 0x000fca00078e3cff */
[----:B------:R2:W3:Y:S04]  /*178c0*/  @!P1 LDG.E.U8 R33, desc[UR22][R2.64] ;  /* 0x0000001602219981 */ /* 0x0004e8000c1e1100 */
[----:B------:R-:W3:Y:S01]  /*178d0*/  LDL R3, [R1+0x558] ;  /* 0x0005580001037983 */ /* 0x000ee20000100800 */
[----:B------:R-:W-:Y:S01]  /*178e0*/  PRMT R70, RZ, 0x7610, R70 ;  /* 0x00007610ff467816 */ /* 0x000fe20000000046 */
[----:B--2---:R-:W-:Y:S01]  /*178f0*/  @!P0 IMAD.MOV.U32 R2, RZ, RZ, R71 ;  /* 0x000000ffff028224 */ /* 0x004fe200078e0047 */
[----:B------:R-:W0:Y:S02]  /*17900*/  S2R R69, SR_TID.X ;  /* 0x0000000000457919 */ /* 0x000e240000002100 */
[----:B0-----:R-:W-:-:S04]  /*17910*/  SHF.R.U32.HI R69, RZ, 0x6, R69 ;  /* 0x00000006ff457819 */ /* 0x001fc80000011645 */
[----:B------:R-:W-:-:S04]  /*17920*/  SGXT.U32 R69, R69, 0x1 ;  /* 0x000000014545781a */ /* 0x000fc80000000000 */
[----:B------:R-:W-:Y:S01]  /*17930*/  LOP3.LUT R69, R69, 0x52, RZ, 0xfc, !PT ;  /* 0x0000005245457812 */ /* 0x000fe200078efcff */
[----:B---3--:R0:W2:Y:S04]  /*17940*/  @!P0 LDG.E.U8 R70, desc[UR22][R2.64] ;  /* 0x0000001602468981 */ /* 0x0080a8000c1e1100 */
[----:B------:R-:W0:Y:S04]  /*17950*/  LDL R2, [R1+0x568] ;  /* 0x0005680001027983 */ /* 0x000e280000100800 */
[----:B------:R-:W0:Y:S01]  /*17960*/  LDL R3, [R1+0x574] ;  /* 0x0005740001037983 */ /* 0x000e220000100800 */
[----:B------:R-:W-:-:S02]  /*17970*/  ISETP.GE.AND P1, PT, R69, UR4, PT ;  /* 0x0000000445007c0c */ /* 0x000fc4000bf26270 */
[----:B------:R-:W1:Y:S01]  /*17980*/  S2R R69, SR_TID.X ;  /* 0x0000000000457919 */ /* 0x000e620000002100 */
[----:B------:R-:W-:Y:S02]  /*17990*/  PRMT R50, RZ, 0x7610, R50 ;  /* 0x00007610ff327816 */ /* 0x000fe40000000032 */
[----:B------:R-:W-:Y:S02]  /*179a0*/  PRMT R32, RZ, 0x7610, R32 ;  /* 0x00007610ff207816 */ /* 0x000fe40000000020 */
[----:B-1----:R-:W-:-:S04]  /*179b0*/  SHF.R.U32.HI R69, RZ, 0x6, R69 ;  /* 0x00000006ff457819 */ /* 0x002fc80000011645 */
[----:B------:R-:W-:-:S04]  /*179c0*/  SGXT.U32 R69, R69, 0x1 ;  /* 0x000000014545781a */ /* 0x000fc80000000000 */
[----:B------:R-:W-:-:S04]  /*179d0*/  LOP3.LUT R69, R69, 0x54, RZ, 0xfc, !PT ;  /* 0x0000005445457812 */ /* 0x000fc800078efcff */
[----:B------:R-:W-:Y:S02]  /*179e0*/  ISETP.GE.AND P0, PT, R69, UR4, PT ;  /* 0x0000000445007c0c */ /* 0x000fe4000bf06270 */
[----:B0-----:R-:W-:-:S04]  /*179f0*/  @!P1 LOP3.LUT R3, R3, R2, RZ, 0x3c, !PT ;  /* 0x0000000203039212 */ /* 0x001fc800078e3cff */
[----:B------:R-:W-:-:S04]  /*17a00*/  @!P1 LOP3.LUT R2, R3, R2, RZ, 0x3c, !PT ;  /* 0x0000000203029212 */ /* 0x000fc800078e3cff */
[----:B------:R-:W-:Y:S01]  /*17a10*/  @!P1 LOP3.LUT R3, R3, R2, RZ, 0x3c, !PT ;  /* 0x0000000203039212 */ /* 0x000fe200078e3cff */
[----:B--2---:R0:W-:Y:S04]  /*17a20*/  STL [R1+0x10], R70 ;  /* 0x0000104601007387 */ /* 0x0041e80000100800 */
[----:B------:R1:W2:Y:S04]  /*17a30*/  @!P1 LDG.E.U8 R50, desc[UR22][R2.64] ;  /* 0x0000001602329981 */ /* 0x0002a8000c1e1100 */
[----:B0-----:R-:W3:Y:S01]  /*17a40*/  LDL R70, [R1+0x594] ;  /* 0x0005940001467983 */ /* 0x001ee20000100800 */
[----:B-1----:R-:W-:-:S03]  /*17a50*/  @!P0 IMAD.MOV.U32 R2, RZ, RZ, R72 ;  /* 0x000000ffff028224 */ /* 0x002fc600078e0048 */
[----:B------:R-:W2:Y:S01]  /*17a60*/  LDL.LU R69, [R1+0x738] ;  /* 0x0007380001457983 */ /* 0x000ea20000300800 */
[----:B------:R-:W-:Y:S01]  /*17a70*/  @!P0 IMAD.MOV.U32 R3, RZ, RZ, R74 ;  /* 0x000000ffff038224 */ /* 0x000fe200078e004a */
[----:B------:R-:W0:Y:S04]  /*17a80*/  S2R R71, SR_TID.X ;  /* 0x0000000000477919 */ /* 0x000e280000002100 */
[----:B------:R1:W2:Y:S01]  /*17a90*/  @!P0 LDG.E.U8 R32, desc[UR22][R2.64] ;  /* 0x0000001602208981 */ /* 0x0002a2000c1e1100 */
[----:B------:R-:W-:-:S03]  /*17aa0*/  PRMT R73, RZ, 0x7610, R73 ;  /* 0x00007610ff497816 */ /* 0x000fc60000000049 */
[----:B------:R-:W2:Y:S04]  /*17ab0*/  LDL R72, [R1+0x5a4] ;  /* 0x0005a40001487983 */ /* 0x000ea80000100800 */
[----:B------:R-:W1:Y:S04]  /*17ac0*/  LDL R2, [R1+0x580] ;  /* 0x0005800001027983 */ /* 0x000e680000100800 */
[----:B------:R-:W1:Y:S01]  /*17ad0*/  LDL R3, [R1+0x584] ;  /* 0x0005840001037983 */ /* 0x000e620000100800 */
[----:B0-----:R-:W-:-:S04]  /*17ae0*/  SHF.R.U32.HI R71, RZ, 0x6, R71 ;  /* 0x00000006ff477819 */ /* 0x001fc80000011647 */
[----:B------:R-:W-:-:S04]  /*17af0*/  SGXT.U32 R71, R71, 0x1 ;  /* 0x000000014747781a */ /* 0x000fc80000000000 */
[----:B------:R-:W-:-:S04]  /*17b00*/  LOP3.LUT R71, R71, 0x56, RZ, 0xfc, !PT ;  /* 0x0000005647477812 */ /* 0x000fc800078efcff */
[----:B------:R-:W-:Y:S02]  /*17b10*/  ISETP.GE.AND P1, PT, R71, UR4, PT ;  /* 0x0000000447007c0c */ /* 0x000fe4000bf26270 */
[----:B------:R-:W0:Y:S11]  /*17b20*/  S2R R71, SR_TID.X ;  /* 0x0000000000477919 */ /* 0x000e360000002100 */
[----:B-1----:R-:W-:-:S04]  /*17b30*/  @!P1 LOP3.LUT R3, R3, R2, RZ, 0x3c, !PT ;  /* 0x0000000203039212 */ /* 0x002fc800078e3cff */
[----:B------:R-:W-:-:S04]  /*17b40*/  @!P1 LOP3.LUT R2, R3, R2, RZ, 0x3c, !PT ;  /* 0x0000000203029212 */ /* 0x000fc800078e3cff */
[----:B------:R-:W-:-:S05]  /*17b50*/  @!P1 LOP3.LUT R3, R3, R2, RZ, 0x3c, !PT ;  /* 0x0000000203039212 */ /* 0x000fca00078e3cff */
[----:B------:R-:W2:Y:S01]  /*17b60*/  @!P1 LDG.E.U8 R73, desc[UR22][R2.64] ;  /* 0x0000001602499981 */ /* 0x000ea2000c1e1100 */
[----:B0-----:R-:W-:-:S04]  /*17b70*/  SHF.R.U32.HI R71, RZ, 0x6, R71 ;  /* 0x00000006ff477819 */ /* 0x001fc80000011647 */
[----:B------:R-:W-:-:S04]  /*17b80*/  SGXT.U32 R71, R71, 0x1 ;  /* 0x000000014747781a */ /* 0x000fc80000000000 */
[----:B------:R-:W-:-:S04]  /*17b90*/  LOP3.LUT R71, R71, 0x5a, RZ, 0xfc, !PT ;  /* 0x0000005a47477812 */ /* 0x000fc800078efcff */
[----:B------:R-:W-:Y:S02]  /*17ba0*/  ISETP.GE.AND P0, PT, R71, UR4, PT ;  /* 0x0000000447007c0c */ /* 0x000fe4000bf06270 */
[----:B------:R-:W3:Y:S04]  /*17bb0*/  LDL.LU R71, [R1+0x734] ;  /* 0x0007340001477983 */ /* 0x000ee80000300800 */
[----:B--2---:R0:W-:Y:S04]  /*17bc0*/  STL [R1+0x8], R73 ;  /* 0x0000084901007387 */ /* 0x0041e80000100800 */
[----:B0-----:R-:W2:Y:S04]  /*17bd0*/  LDL.LU R73, [R1+0x730] ;  /* 0x0007300001497983 */ /* 0x001ea80000300800 */
[----:B------:R-:W2:Y:S01]  /*17be0*/  LDL R3, [R1+0x590] ;  /* 0x0005900001037983 */ /* 0x000ea20000100800 */
[----:B------:R-:W-:Y:S01]  /*17bf0*/  PRMT R49, RZ, 0x7610, R49 ;  /* 0x00007610ff317816 */ /* 0x000fe20000000031 */
[----:B---3--:R-:W-:Y:S01]  /*17c00*/  @!P0 IMAD.MOV.U32 R2, RZ, RZ, R70 ;  /* 0x000000ffff028224 */ /* 0x008fe200078e0046 */
[----:B------:R-:W0:Y:S01]  /*17c10*/  S2R R74, SR_TID.X ;  /* 0x00000000004a7919 */ /* 0x000e220000002100 */
[----:B------:R-:W-:-:S02]  /*17c20*/  PRMT R31, RZ, 0x7610, R31 ;  /* 0x00007610ff1f7816 */ /* 0x000fc4000000001f */
[----:B------:R-:W-:Y:S01]  /*17c30*/  PRMT R0, RZ, 0x7610, R0 ;  /* 0x00007610ff007816 */ /* 0x000fe20000000000 */
[----:B------:R-:W3:Y:S04]  /*17c40*/  LDL R70, [R1+0x5cc] ;  /* 0x0005cc0001467983 */ /* 0x000ee80000100800 */
[----:B--2---:R1:W2:Y:S04]  /*17c50*/  @!P0 LDG.E.U8 R49, desc[UR22][R2.64] ;  /* 0x0000001602318981 */ /* 0x0042a8000c1e1100 */
        /* <DEDUP_REMOVED lines=10> */
[----:B------:R1:W2:Y:S04]  /*17d00*/  @!P1 LDG.E.U8 R31, desc[UR22][R2.64] ;  /* 0x00000016021f9981 */ /* 0x0002a8000c1e1100 */
[----:B------:R-:W2:Y:S01]  /*17d10*/  LDL R3, [R1+0x5a0] ;  /* 0x0005a00001037983 */ /* 0x000ea20000100800 */
[----:B0-----:R-:W-:-:S04]  /*17d20*/  LEA.HI R74, R74, 0x5e, RZ, 0x1a ;  /* 0x0000005e4a4a7811 */ /* 0x001fc800078fd0ff */
[----:B------:R-:W-:Y:S02]  /*17d30*/  ISETP.GE.AND P0, PT, R74, UR4, PT ;  /* 0x000000044a007c0c */ /* 0x000fe4000bf06270 */
[----:B------:R-:W1:Y:S02]  /*17d40*/  S2R R74, SR_TID.X ;  /* 0x00000000004a7919 */ /* 0x000e640000002100 */
[----:B-1----:R-:W-:-:S04]  /*17d50*/  SHF.R.U32.HI R2, RZ, 0x6, R74 ;  /* 0x00000006ff027819 */ /* 0x002fc8000001164a */
[----:B------:R-:W-:-:S04]  /*17d60*/  SGXT.U32 R2, R2, 0x1 ;  /* 0x000000010202781a */ /* 0x000fc80000000000 */
[----:B------:R-:W-:-:S04]  /*17d70*/  LOP3.LUT R2, R2, 0x62, RZ, 0xfc, !PT ;  /* 0x0000006202027812 */ /* 0x000fc800078efcff */
[----:B------:R-:W-:Y:S01]  /*17d80*/  ISETP.GE.AND P1, PT, R2, UR4, PT ;  /* 0x0000000402007c0c */ /* 0x000fe2000bf26270 */
[----:B------:R-:W-:-:S05]  /*17d90*/  @!P0 IMAD.MOV.U32 R2, RZ, RZ, R72 ;  /* 0x000000ffff028224 */ /* 0x000fca00078e0048 */
[----:B--2---:R0:W2:Y:S04]  /*17da0*/  @!P0 LDG.E.U8 R0, desc[UR22][R2.64] ;  /* 0x0000001602008981 */ /* 0x0040a8000c1e1100 */
[----:B------:R-:W0:Y:S04]  /*17db0*/  LDL R2, [R1+0x5c0] ;  /* 0x0005c00001027983 */ /* 0x000e280000100800 */
[----:B------:R-:W0:Y:S01]  /*17dc0*/  LDL R3, [R1+0x5c4] ;  /* 0x0005c40001037983 */ /* 0x000e220000100800 */
[----:B------:R-:W-:Y:S02]  /*17dd0*/  PRMT R48, RZ, 0x7610, R48 ;  /* 0x00007610ff307816 */ /* 0x000fe40000000030 */
[----:B------:R-:W-:-:S04]  /*17de0*/  SHF.R.U32.HI R72, RZ, 0x6, R74 ;  /* 0x00000006ff487819 */ /* 0x000fc8000001164a */
[----:B------:R-:W-:Y:S02]  /*17df0*/  SGXT.U32 R72, R72, 0x1 ;  /* 0x000000014848781a */ /* 0x000fe40000000000 */
[----:B0-----:R-:W-:-:S04]  /*17e00*/  @!P1 LOP3.LUT R3, R3, R2, RZ, 0x3c, !PT ;  /* 0x0000000203039212 */ /* 0x001fc800078e3cff */
[----:B------:R-:W-:-:S04]  /*17e10*/  @!P1 LOP3.LUT R2, R3, R2, RZ, 0x3c, !PT ;  /* 0x0000000203029212 */ /* 0x000fc800078e3cff */
[----:B------:R-:W-:-:S05]  /*17e20*/  @!P1 LOP3.LUT R3, R3, R2, RZ, 0x3c, !PT ;  /* 0x0000000203039212 */ /* 0x000fca00078e3cff */
[----:B------:R0:W2:Y:S04]  /*17e30*/  @!P1 LDG.E.U8 R48, desc[UR22][R2.64] ;  /* 0x0000001602309981 */ /* 0x0000a8000c1e1100 */
[----:B------:R-:W2:Y:S01]  /*17e40*/  LDL R3, [R1+0x5c8] ;  /* 0x0005c80001037983 */ /* 0x000ea20000100800 */
[----:B------:R-:W-:Y:S02]  /*17e50*/  LOP3.LUT R72, R72, 0x64, RZ, 0xfc, !PT ;  /* 0x0000006448487812 */ /* 0x000fe400078efcff */
[----:B0-----:R-:W-:Y:S02]  /*17e60*/  SHF.R.U32.HI R2, RZ, 0x6, R74 ;  /* 0x00000006ff027819 */ /* 0x001fe4000001164a */
[----:B------:R-:W-:Y:S02]  /*17e70*/  ISETP.GE.AND P0, PT, R72, UR4, PT ;  /* 0x0000000448007c0c */ /* 0x000fe4000bf06270 */
[----:B------:R-:W-:Y:S01]  /*17e80*/  SGXT.U32 R2, R2, 0x1 ;  /* 0x000000010202781a */ /* 0x000fe20000000000 */
[----:B------:R-:W4:Y:S03]  /*17e90*/  LDL R72, [R1+0x5e4] ;  /* 0x0005e40001487983 */ /* 0x000f260000100800 */
[----:B------:R-:W-:-:S02]  /*17ea0*/  LOP3.LUT R2, R2, 0x66, RZ, 0xfc, !PT ;  /* 0x0000006602027812 */ /* 0x000fc400078efcff */
[----:B------:R-:W-:Y:S02]  /*17eb0*/  PRMT R30, RZ, 0x7610, R30 ;  /* 0x00007610ff1e7816 */ /* 0x000fe4000000001e */
[----:B------:R-:W-:-:S03]  /*17ec0*/  ISETP.GE.AND P1, PT, R2, UR4, PT ;  /* 0x0000000402007c0c */ /* 0x000fc6000bf26270 */
[----:B---3--:R-:W-:-:S05]  /*17ed0*/  @!P0 IMAD.MOV.U32 R2, RZ, RZ, R70 ;  /* 0x000000ffff028224 */ /* 0x008fca00078e0046 */
        /* <DEDUP_REMOVED lines=9> */
[----:B------:R4:W3:Y:S04]  /*17f70*/  @!P1 LDG.E.U8 R93, desc[UR22][R2.64] ;  /* 0x00000016025d9981 */ /* 0x0008e8000c1e1100 */
[----:B------:R-:W2:Y:S01]  /*17f80*/  LDL R3, [R1+0x5e0] ;  /* 0x0005e00001037983 */ /* 0x000ea20000100800 */
[----:B------:R-:W-:-:S04]  /*17f90*/  LOP3.LUT R70, R70, 0x6a, RZ, 0xfc, !PT ;  /* 0x0000006a46467812 */ /* 0x000fc800078efcff */
[----:B------:R-:W-:Y:S02]  /*17fa0*/  ISETP.GE.AND P0, PT, R70, UR4, PT ;  /* 0x0000000446007c0c */ /* 0x000fe4000bf06270 */
[----:B------:R-:W2:Y:S01]  /*17fb0*/  LDL R70, [R1+0x614] ;  /* 0x0006140001467983 */ /* 0x000ea20000100800 */
[----:B------:R-:W-:-:S10]  /*17fc0*/  PRMT R45, RZ, 0x7610, R45 ;  /* 0x00007610ff2d7816 */ /* 0x000fd4000000002d */
[----:B----4-:R-:W-:Y:S01]  /*17fd0*/  @!P0 IMAD.MOV.U32 R2, RZ, RZ, R72 ;  /* 0x000000ffff028224 */ /* 0x010fe200078e0048 */
[----:B------:R-:W-:-:S04]  /*17fe0*/  SHF.R.U32.HI R74, RZ, 0x6, R74 ;  /* 0x00000006ff4a7819 */ /* 0x000fc8000001164a */
[----:B------:R-:W-:-:S04]  /*17ff0*/  SGXT.U32 R74, R74, 0x1 ;  /* 0x000000014a4a781a */ /* 0x000fc80000000000 */
[----:B------:R-:W-:-:S04]  /*18000*/  LOP3.LUT R74, R74, 0x72, RZ, 0xfc, !PT ;  /* 0x000000724a4a7812 */ /* 0x000fc800078efcff */
[----:B------:R-:W-:Y:S02]  /*18010*/  ISETP.GE.AND P1, PT, R74, UR4, PT ;  /* 0x000000044a007c0c */ /* 0x000fe4000bf26270 */
[----:B------:R-:W0:Y:S01]  /*18020*/  S2R R74, SR_TID.X ;  /* 0x00000000004a7919 */ /* 0x000e220000002100 */
[----:B---3--:R1:W-:Y:S01]  /*18030*/  STL [R1+0x720], R93 ;  /* 0x0007205d01007387 */ /* 0x0083e20000100800 */
[----:B------:R-:W-:Y:S02]  /*18040*/  PRMT R44, RZ, 0x7610, R44 ;  /* 0x00007610ff2c7816 */ /* 0x000fe4000000002c */
[----:B------:R-:W-:Y:S01]  /*18050*/  PRMT R43, RZ, 0x7610, R43 ;  /* 0x00007610ff2b7816 */ /* 0x000fe2000000002b */
[----:B------:R-:W3:Y:S04]  /*18060*/  LDL R72, [R1+0x5b0] ;  /* 0x0005b00001487983 */ /* 0x000ee80000100800 */
[----:B-1----:R-:W4:Y:S04]  /*18070*/  LDL R93, [R1+0x5fc] ;  /* 0x0005fc00015d7983 */ /* 0x002f280000100800 */
[----:B--2---:R0:W2:Y:S04]  /*18080*/  @!P0 LDG.E.U8 R45, desc[UR22][R2.64] ;  /* 0x00000016022d8981 */ /* 0x0040a8000c1e1100 */
[----:B------:R-:W2:Y:S01]  /*18090*/  LDL R3, [R1+0x5f8] ;  /* 0x0005f80001037983 */ /* 0x000ea20000100800 */
[----:B0-----:R-:W-:-:S04]  /*180a0*/  SHF.R.U32.HI R2, RZ, 0x6, R74 ;  /* 0x00000006ff027819 */ /* 0x001fc8000001164a */
[----:B------:R-:W-:-:S04]  /*180b0*/  SGXT.U32 R2, R2, 0x1 ;  /* 0x000000010202781a */ /* 0x000fc80000000000 */
[----:B------:R-:W-:-:S04]  /*180c0*/  LOP3.LUT R2, R2, 0x7a, RZ, 0xfc, !PT ;  /* 0x0000007a02027812 */ /* 0x000fc800078efcff */
[----:B------:R-:W-:Y:S01]  /*180d0*/  ISETP.GE.AND P3, PT, R2, UR4, PT ;  /* 0x0000000402007c0c */ /* 0x000fe2000bf66270 */
[----:B----4-:R-:W-:Y:S01]  /*180e0*/  @!P1 IMAD.MOV.U32 R2, RZ, RZ, R93 ;  /* 0x000000ffff029224 */ /* 0x010fe200078e005d */
[----:B------:R-:W-:Y:S01]  /*180f0*/  SHF.R.U32.HI R74, RZ, 0x6, R74 ;  /* 0x00000006ff4a7819 */ /* 0x000fe2000001164a */
[----:B------:R-:W4:Y:S04]  /*18100*/  LDL R93, [R1+0x604] ;  /* 0x00060400015d7983 */ /* 0x000f280000100800 */
[----:B--2---:R0:W2:Y:S04]  /*18110*/  @!P1 LDG.E.U8 R44, desc[UR22][R2.64] ;  /* 0x00000016022c9981 */ /* 0x0040a8000c1e1100 */
[----:B------:R-:W2:Y:S02]  /*18120*/  LDL R3, [R1+0x610] ;  /* 0x0006100001037983 */ /* 0x000ea40000100800 */
[----:B0-----:R-:W-:Y:S01]  /*18130*/  @!P3 IMAD.MOV.U32 R2, RZ, RZ, R70 ;  /* 0x000000ffff02b224 */ /* 0x001fe200078e0046 */
[----:B------:R-:W-:-:S04]  /*18140*/  SGXT.U32 R74, R74, 0x1 ;  /* 0x000000014a4a781a */ /* 0x000fc80000000000 */
[----:B------:R-:W-:-:S04]  /*18150*/  LOP3.LUT R74, R74, 0x6c, RZ, 0xfc, !PT ;  /* 0x0000006c4a4a7812 */ /* 0x000fc800078efcff */
[----:B------:R-:W-:Y:S02]  /*18160*/  ISETP.GE.AND P0, PT, R74, UR4, PT ;  /* 0x000000044a007c0c */ /* 0x000fe4000bf06270 */
[----:B------:R-:W0:Y:S01]  /*18170*/  S2R R74, SR_TID.X ;  /* 0x00000000004a7919 */ /* 0x000e220000002100 */
[----:B--2---:R1:W2:Y:S04]  /*18180*/  @!P3 LDG.E.U8 R43, desc[UR22][R2.64] ;  /* 0x00000016022bb981 */ /* 0x0042a8000c1e1100 */
[----:B------:R-:W1:Y:S04]  /*18190*/  LDL R2, [R1+0x5e8] ;  /* 0x0005e80001027983 */ /* 0x000e680000100800 */
[----:B------:R-:W1:Y:S01]  /*181a0*/  LDL R3, [R1+0x5ec] ;  /* 0x0005ec0001037983 */ /* 0x000e620000100800 */
[----:B0-----:R-:W-:-:S02]  /*181b0*/  LEA.HI R74, R74, 0x6e, RZ, 0x1a ;  /* 0x0000006e4a4a7811 */ /* 0x001fc400078fd0ff */
[----:B------:R-:W-:Y:S02]  /*181c0*/  PRMT R29, RZ, 0x7610, R29 ;  /* 0x00007610ff1d7816 */ /* 0x000fe4000000001d */
[----:B------:R-:W-:Y:S02]  /*181d0*/  ISETP.GE.AND P1, PT, R74, UR4, PT ;  /* 0x000000044a007c0c */ /* 0x000fe4000bf26270 */
[----:B------:R-:W2:Y:S01]  /*181e0*/  LDL.LU R74, [R1+0x72c] ;  /* 0x00072c00014a7983 */ /* 0x000ea20000300800 */
[----:B-1----:R-:W-:-:S04]  /*181f0*/  @!P0 LOP3.LUT R3, R3, R2, RZ, 0x3c, !PT ;  /* 0x0000000203038212 */ /* 0x002fc800078e3cff */
        /* <DEDUP_REMOVED lines=9> */
[----:B------:R-:W3:Y:S01]  /*18290*/  LDL R72, [R1+0x570] ;  /* 0x0005700001487983 */ /* 0x000ee20000100800 */
[----:B0-----:R-:W-:-:S04]  /*182a0*/  SHF.R.U32.HI R70, RZ, 0x6, R70 ;  /* 0x00000006ff467819 */ /* 0x001fc80000011646 */
[----:B------:R-:W-:-:S04]  /*182b0*/  SGXT.U32 R70, R70, 0x1 ;  /* 0x000000014646781a */ /* 0x000fc80000000000 */
[----:B------:R-:W-:-:S04]  /*182c0*/  LOP3.LUT R70, R70, 0x74, RZ, 0xfc, !PT ;  /* 0x0000007446467812 */ /* 0x000fc800078efcff */
[----:B------:R-:W-:Y:S01]  /*182d0*/  ISETP.GE.AND P0, PT, R70, UR4, PT ;  /* 0x0000000446007c0c */ /* 0x000fe2000bf06270 */
[----:B--2---:R0:W2:Y:S04]  /*182e0*/  @!P1 LDG.E.U8 R24, desc[UR22][R2.64] ;  /* 0x0000001602189981 */ /* 0x0040a8000c1e1100 */
[----:B------:R-:W2:Y:S01]  /*182f0*/  LDL R3, [R1+0x600] ;  /* 0x0006000001037983 */ /* 0x000ea20000100800 */
[----:B------:R-:W0:Y:S02]  /*18300*/  S2R R70, SR_TID.X ;  /* 0x0000000000467919 */ /* 0x000e240000002100 */
[----:B0-----:R-:W-:-:S04]  /*18310*/  SHF.R.U32.HI R2, RZ, 0x6, R70 ;  /* 0x00000006ff027819 */ /* 0x001fc80000011646 */
[----:B------:R-:W-:-:S04]  /*18320*/  SGXT.U32 R2, R2, 0x1 ;  /* 0x000000010202781a */ /* 0x000fc80000000000 */
[----:B------:R-:W-:-:S04]  /*18330*/  LOP3.LUT R2, R2, 0x76, RZ, 0xfc, !PT ;  /* 0x0000007602027812 */ /* 0x000fc800078efcff */
[----:B------:R-:W-:Y:S01]  /*18340*/  ISETP.GE.AND P1, PT, R2, UR4, PT ;  /* 0x0000000402007c0c */ /* 0x000fe2000bf26270 */
[----:B----4-:R-:W-:-:S05]  /*18350*/  @!P0 IMAD.MOV.U32 R2, RZ, RZ, R93 ;  /* 0x000000ffff028224 */ /* 0x010fca00078e005d */
[----:B--2---:R0:W2:Y:S04]  /*18360*/  @!P0 LDG.E.U8 R28, desc[UR22][R2.64] ;  /* 0x00000016021c8981 */ /* 0x0040a8000c1e1100 */
[----:B------:R-:W0:Y:S04]  /*18370*/  LDL R2, [R1+0x5b4] ;  /* 0x0005b40001027983 */ /* 0x000e280000100800 */
[----:B------:R-:W0:Y:S01]  /*18380*/  LDL R3, [R1+0x5b8] ;  /* 0x0005b80001037983 */ /* 0x000e220000100800 */
[----:B------:R-:W-:-:S04]  /*18390*/  SHF.R.U32.HI R70, RZ, 0x6, R70 ;  /* 0x00000006ff467819 */ /* 0x000fc80000011646 */
[----:B------:R-:W-:Y:S02]  /*183a0*/  SGXT.U32 R70, R70, 0x1 ;  /* 0x000000014646781a */ /* 0x000fe40000000000 */
[----:B0-----:R-:W-:-:S04]  /*183b0*/  @!P1 LOP3.LUT R3, R3, R2, RZ, 0x3c, !PT ;  /* 0x0000000203039212 */ /* 0x001fc800078e3cff */
[----:B------:R-:W-:-:S04]  /*183c0*/  @!P1 LOP3.LUT R2, R3, R2, RZ, 0x3c, !PT ;  /* 0x0000000203029212 */ /* 0x000fc800078e3cff */
[----:B------:R-:W-:-:S05]  /*183d0*/  @!P1 LOP3.LUT R3, R3, R2, RZ, 0x3c, !PT ;  /* 0x0000000203039212 */ /* 0x000fca00078e3cff */
[----:B------:R0:W4:Y:S04]  /*183e0*/  @!P1 LDG.E.U8 R23, desc[UR22][R2.64] ;  /* 0x0000001602179981 */ /* 0x000128000c1e1100 */
[----:B------:R-:W0:Y:S04]  /*183f0*/  LDL R2, [R1+0x618] ;  /* 0x0006180001027983 */ /* 0x000e280000100800 */
[----:B------:R-:W0:Y:S01]  /*18400*/  LDL R3, [R1+0x61c] ;  /* 0x00061c0001037983 */ /* 0x000e220000100800 */
[----:B------:R-:W-:-:S04]  /*18410*/  LOP3.LUT R70, R70, 0x7c, RZ, 0xfc, !PT ;  /* 0x0000007c46467812 */ /* 0x000fc800078efcff */
[----:B------:R-:W-:Y:S02]  /*18420*/  ISETP.GE.AND P0, PT, R70, UR4, PT ;  /* 0x0000000446007c0c */ /* 0x000fe4000bf06270 */
[----:B------:R-:W-:Y:S01]  /*18430*/  PRMT R25, RZ, 0x7610, R25 ;  /* 0x00007610ff197816 */ /* 0x000fe20000000019 */
[----:B------:R-:W1:Y:S10]  /*18440*/  S2R R93, SR_TID.X ;  /* 0x00000000005d7919 */ /* 0x000e740000002100 */
[----:B0-----:R-:W-:-:S04]  /*18450*/  @!P0 LOP3.LUT R3, R3, R2, RZ, 0x3c, !PT ;  /* 0x0000000203038212 */ /* 0x001fc800078e3cff */
[----:B------:R-:W-:-:S04]  /*18460*/  @!P0 LOP3.LUT R2, R3, R2, RZ, 0x3c, !PT ;  /* 0x0000000203028212 */ /* 0x000fc800078e3cff */
[----:B------:R-:W-:-:S05]  /*18470*/  @!P0 LOP3.LUT R3, R3, R2, RZ, 0x3c, !PT ;  /* 0x0000000203038212 */ /* 0x000fca00078e3cff */
[----:B------:R3:W2:Y:S04]  /*18480*/  @!P0 LDG.E.U8 R25, desc[UR22][R2.64] ;  /* 0x0000001602198981 */ /* 0x0006a8000c1e1100 */
[----:B------:R-:W2:Y:S01]  /*18490*/  LDL R3, [R1+0x56c] ;  /* 0x00056c0001037983 */ /* 0x000ea20000100800 */
[----:B-1----:R-:W-:-:S04]  /*184a0*/  LEA.HI R93, R93, 0x7e, RZ, 0x1a ;  /* 0x0000007e5d5d7811 */ /* 0x002fc800078fd0ff */
[----:B------:R-:W-:Y:S02]  /*184b0*/  ISETP.GE.AND P1, PT, R93, UR4, PT ;  /* 0x000000045d007c0c */ /* 0x000fe4000bf26270 */
[----:B------:R-:W-:-:S11]  /*184c0*/  PRMT R22, RZ, 0x7610, R22 ;  /* 0x00007610ff167816 */ /* 0x000fd60000000016 */
[----:B---3--:R-:W-:Y:S01]  /*184d0*/  @!P1 IMAD.MOV.U32 R2, RZ, RZ, R72 ;  /* 0x000000ffff029224 */ /* 0x008fe200078e0048 */
[----:B------:R-:W0:Y:S01]  /*184e0*/  S2R R70, SR_TID.X ;  /* 0x0000000000467919 */ /* 0x000e220000002100 */
[----:B------:R-:W-:Y:S02]  /*184f0*/  PRMT R21, RZ, 0x7610, R21 ;  /* 0x00007610ff157816 */ /* 0x000fe40000000015 */
[----:B------:R-:W-:Y:S01]  /*18500*/  PRMT R20, RZ, 0x7610, R20 ;  /* 0x00007610ff147816 */ /* 0x000fe20000000014 */
[----:B------:R-:W3:Y:S04]  /*18510*/  LDL R72, [R1+0x20c] ;  /* 0x00020c0001487983 */ /* 0x000ee80000100800 */
[----:B--2---:R1:W2:Y:S04]  /*18520*/  @!P1 LDG.E.U8 R22, desc[UR22][R2.64] ;  /* 0x0000001602169981 */ /* 0x0042a8000c1e1100 */
[----:B------:R-:W1:Y:S04]  /*18530*/  LDL R2, [R1+0xc0] ;  /* 0x0000c00001027983 */ /* 0x000e680000100800 */
[----:B------:R-:W1:Y:S01]  /*18540*/  LDL R3, [R1+0xc4] ;  /* 0x0000c40001037983 */ /* 0x000e620000100800 */
[----:B0-----:R-:W-:Y:S01]  /*18550*/  LOP3.LUT R93, R70, 0x7f, RZ, 0xc0, !PT ;  /* 0x0000007f465d7812 */ /* 0x001fe200078ec0ff */
[----:B------:R-:W-:Y:S03]  /*18560*/  BAR.SYNC.DEFER_BLOCKING 0x0 ;  /* 0x0000000000007b1d */ /* 0x000fe60000010000 */
[----:B------:R-:W-:-:S13]  /*18570*/  ISETP.GE.AND P0, PT, R93, UR4, PT ;  /* 0x000000045d007c0c */ /* 0x000fda000bf06270 */
[----:B-1----:R-:W-:-:S04]  /*18580*/  @!P0 LOP3.LUT R3, R3, R2, RZ, 0x3c, !PT ;  /* 0x0000000203038212 */ /* 0x002fc800078e3cff */
[----:B------:R-:W-:-:S04]  /*18590*/  @!P0 LOP3.LUT R2, R3, R2, RZ, 0x3c, !PT ;  /* 0x0000000203028212 */ /* 0x000fc800078e3cff */
[----:B------:R-:W-:-:S05]  /*185a0*/  @!P0 LOP3.LUT R3, R3, R2, RZ, 0x3c, !PT ;  /* 0x0000000203038212 */ /* 0x000fca00078e3cff */
[----:B------:R0:W2:Y:S04]  /*185b0*/  @!P0 LDG.E.U8 R21, desc[UR22][R2.64] ;  /* 0x0000001602158981 */ /* 0x0000a8000c1e1100 */
[----:B------:R-:W0:Y:S04]  /*185c0*/  LDL R2, [R1+0x100] ;  /* 0x0001000001027983 */ /* 0x000e280000100800 */
[----:B------:R-:W0:Y:S02]  /*185d0*/  LDL R3, [R1+0x104] ;  /* 0x0001040001037983 */ /* 0x000e240000100800 */
        /* <DEDUP_REMOVED lines=25> */
[----:B------:R-:W2:Y:S01]  /*18770*/  LDL R3, [R1+0x208] ;  /* 0x0002080001037983 */ /* 0x000ea20000100800 */
[----:B------:R-:W-:Y:S01]  /*18780*/  PRMT R16, RZ, 0x7610, R16 ;  /* 0x00007610ff107816 */ /* 0x000fe20000000010 */
[----:B---3--:R-:W-:Y:S01]  /*18790*/  @!P0 IMAD.MOV.U32 R2, RZ, RZ, R72 ;  /* 0x000000ffff028224 */ /* 0x008fe200078e0048 */
[----:B------:R-:W-:Y:S02]  /*187a0*/  PRMT R80, RZ, 0x7610, R80 ;  /* 0x00007610ff507816 */ /* 0x000fe40000000050 */
[----:B------:R-:W-:Y:S02]  /*187b0*/  PRMT R78, RZ, 0x7610, R78 ;  /* 0x00007610ff4e7816 */ /* 0x000fe4000000004e */
[----:B------:R-:W-:Y:S01]  /*187c0*/  PRMT R76, RZ, 0x7610, R76 ;  /* 0x00007610ff4c7816 */ /* 0x000fe2000000004c */
[----:B------:R-:W-:Y:S04]  /*187d0*/  STS.U8 [R93+UR10+0xa000], R62 ;  /* 0x00a0003e5d007988 */ /* 0x000fe8000800000a */
[----:B------:R-:W3:Y:S04]  /*187e0*/  LDL R72, [R1+0x34c] ;  /* 0x00034c0001487983 */ /* 0x000ee80000100800 */
[----:B--2---:R0:W2:Y:S04]  /*187f0*/  @!P0 LDG.E.U8 R16, desc[UR22][R2.64] ;  /* 0x0000001602108981 */ /* 0x0040a8000c1e1100 */
[----:B------:R-:W0:Y:S04]  /*18800*/  LDL R2, [R1+0x248] ;  /* 0x0002480001027983 */ /* 0x000e280000100800 */
[----:B------:R-:W0:Y:S02]  /*18810*/  LDL R3, [R1+0x24c] ;  /* 0x00024c0001037983 */ /* 0x000e240000100800 */
[----:B0-----:R-:W-:-:S04]  /*18820*/  @!P0 LOP3.LUT R3, R3, R2, RZ, 0x3c, !PT ;  /* 0x0000000203038212 */ /* 0x001fc800078e3cff */
        /* <DEDUP_REMOVED lines=16> */
[----:B------:R-:W0:Y:S04]  /*18930*/  LDL R3, [R1+0x30c] ;  /* 0x00030c0001037983 */ /* 0x000e280000100800 */
[----:B------:R1:W-:Y:S02]  /*18940*/  STS.U8 [R93+UR10+0xa200], R15 ;  /* 0x00a2000f5d007988 */ /* 0x0003e4000800000a */
[----:B-1----:R-:W-:-:S02]  /*18950*/  PRMT R15, RZ, 0x7610, R15 ;  /* 0x00007610ff0f7816 */ /* 0x002fc4000000000f */
[----:B0-----:R-:W-:-:S04]  /*18960*/  @!P0 LOP3.LUT R3, R3, R2, RZ, 0x3c, !PT ;  /* 0x0000000203038212 */ /* 0x001fc800078e3cff */
[----:B------:R-:W-:-:S04]  /*18970*/  @!P0 LOP3.LUT R2, R3, R2, RZ, 0x3c, !PT ;  /* 0x0000000203028212 */ /* 0x000fc800078e3cff */
[----:B------:R-:W-:-:S05]  /*18980*/  @!P0 LOP3.LUT R3, R3, R2, RZ, 0x3c, !PT ;  /* 0x0000000203038212 */ /* 0x000fca00078e3cff */
[----:B------:R3:W2:Y:S04]  /*18990*/  @!P0 LDG.E.U8 R15, desc[UR22][R2.64] ;  /* 0x00000016020f8981 */ /* 0x0006a8000c1e1100 */
[----:B------:R-:W2:Y:S01]  /*189a0*/  LDL R3, [R1+0x348] ;  /* 0x0003480001037983 */ /* 0x000ea20000100800 */
[----:B---3--:R-:W-:-:S03]  /*189b0*/  @!P0 IMAD.MOV.U32 R2, RZ, RZ, R72 ;  /* 0x000000ffff028224 */ /* 0x008fc600078e0048 */
[----:B------:R0:W-:Y:S04]  /*189c0*/  STS.U8 [R93+UR10+0xa400], R14 ;  /* 0x00a4000e5d007988 */ /* 0x0001e8000800000a */
[----:B------:R-:W3:Y:S01]  /*189d0*/  LDL R72, [R1+0x4b4] ;  /* 0x0004b40001487983 */ /* 0x000ee20000100800 */
[----:B0-----:R-:W-:-:S06]  /*189e0*/  PRMT R14, RZ, 0x7610, R14 ;  /* 0x00007610ff0e7816 */ /* 0x001fcc000000000e */
[----:B--2---:R0:W2:Y:S04]  /*189f0*/  @!P0 LDG.E.U8 R14, desc[UR22][R2.64] ;  /* 0x00000016020e8981 */ /* 0x0040a8000c1e1100 */
        /* <DEDUP_REMOVED lines=12> */
[----:B------:R-:W-:Y:S04]  /*18ac0*/  STS.U8 [R93+UR10+0xaa00], R11 ;  /* 0x00aa000b5d007988 */ /* 0x000fe8000800000a */
[----:B------:R1:W-:Y:S04]  /*18ad0*/  STS.U8 [R93+UR10+0xac00], R5 ;  /* 0x00ac00055d007988 */ /* 0x0003e8000800000a */
[----:B------:R3:W-:Y:S04]  /*18ae0*/  STS.U8 [R93+UR10+0xae00], R4 ;  /* 0x00ae00045d007988 */ /* 0x0007e8000800000a */
[----:B-1----:R-:W2:Y:S04]  /*18af0*/  LDL R5, [R1+0x4a4] ;  /* 0x0004a40001057983 */ /* 0x002ea80000100800 */
[----:B---3--:R-:W2:Y:S01]  /*18b00*/  LDL R4, [R1+0x4a0] ;  /* 0x0004a00001047983 */ /* 0x008ea20000100800 */
[----:B0-----:R-:W-:-:S04]  /*18b10*/  @!P0 LOP3.LUT R3, R3, R2, RZ, 0x3c, !PT ;  /* 0x0000000203038212 */ /* 0x001fc800078e3cff */
[----:B------:R-:W-:-:S04]  /*18b20*/  @!P0 LOP3.LUT R2, R3, R2, RZ, 0x3c, !PT ;  /* 0x0000000203028212 */ /* 0x000fc800078e3cff */
[----:B------:R-:W-:-:S05]  /*18b30*/  @!P0 LOP3.LUT R3, R3, R2, RZ, 0x3c, !PT ;  /* 0x0000000203038212 */ /* 0x000fca00078e3cff */
[----:B------:R0:W3:Y:S04]  /*18b40*/  @!P0 LDG.E.U8 R12, desc[UR22][R2.64] ;  /* 0x00000016020c8981 */ /* 0x0000e8000c1e1100 */
[----:B------:R-:W0:Y:S04]  /*18b50*/  LDL R2, [R1+0x490] ;  /* 0x0004900001027983 */ /* 0x000e280000100800 */
[----:B------:R-:W0:Y:S01]  /*18b60*/  LDL R3, [R1+0x494] ;  /* 0x0004940001037983 */ /* 0x000e220000100800 */
[----:B------:R-:W-:Y:S02]  /*18b70*/  PRMT R11, RZ, 0x7610, R11 ;  /* 0x00007610ff0b7816 */ /* 0x000fe4000000000b */
[----:B--2---:R-:W-:-:S04]  /*18b80*/  @!P0 LOP3.LUT R5, R5, R4, RZ, 0x3c, !PT ;  /* 0x0000000405058212 */ /* 0x004fc800078e3cff */
[----:B------:R-:W-:-:S04]  /*18b90*/  @!P0 LOP3.LUT R4, R5, R4, RZ, 0x3c, !PT ;  /* 0x0000000405048212 */ /* 0x000fc800078e3cff */
[----:B------:R-:W-:Y:S02]  /*18ba0*/  @!P0 LOP3.LUT R5, R5, R4, RZ, 0x3c, !PT ;  /* 0x0000000405058212 */ /* 0x000fe400078e3cff */
[----:B0-----:R-:W-:-:S04]  /*18bb0*/  @!P0 LOP3.LUT R3, R3, R2, RZ, 0x3c, !PT ;  /* 0x0000000203038212 */ /* 0x001fc800078e3cff */
[----:B------:R-:W-:-:S04]  /*18bc0*/  @!P0 LOP3.LUT R2, R3, R2, RZ, 0x3c, !PT ;  /* 0x0000000203028212 */ /* 0x000fc800078e3cff */
[----:B------:R-:W-:-:S05]  /*18bd0*/  @!P0 LOP3.LUT R3, R3, R2, RZ, 0x3c, !PT ;  /* 0x0000000203038212 */ /* 0x000fca00078e3cff */
[----:B------:R0:W2:Y:S02]  /*18be0*/  @!P0 LDG.E.U8 R11, desc[UR22][R2.64] ;  /* 0x00000016020b8981 */ /* 0x0000a4000c1e1100 */
[----:B0-----:R-:W-:-:S06]  /*18bf0*/  PRMT R3, RZ, 0x7610, R3 ;  /* 0x00007610ff037816 */ /* 0x001fcc0000000003 */
[----:B------:R0:W2:Y:S04]  /*18c00*/  @!P0 LDG.E.U8 R3, desc[UR22][R4.64] ;  /* 0x0000001604038981 */ /* 0x0000a8000c1e1100 */
[----:B------:R-:W2:Y:S01]  /*18c10*/  LDL R5, [R1+0x4b0] ;  /* 0x0004b00001057983 */ /* 0x000ea20000100800 */
[----:B------:R-:W-:Y:S01]  /*18c20*/  PRMT R2, RZ, 0x7610, R2 ;  /* 0x00007610ff027816 */ /* 0x000fe20000000002 */
[----:B0-----:R-:W-:Y:S01]  /*18c30*/  @!P0 IMAD.MOV.U32 R4, RZ, RZ, R72 ;  /* 0x000000ffff048224 */ /* 0x001fe200078e0048 */
[----:B------:R-:W-:Y:S01]  /*18c40*/  PRMT R92, RZ, 0x7610, R92 ;  /* 0x00007610ff5c7816 */ /* 0x000fe2000000005c */
        /* <DEDUP_REMOVED lines=31> */
[----:B---3--:R-:W-:-:S05]  /*18e40*/  @!P0 IMAD.MOV.U32 R4, RZ, RZ, R72 ;  /* 0x000000ffff048224 */ /* 0x008fca00078e0048 */
[----:B--2---:R0:W2:Y:S04]  /*18e50*/  @!P0 LDG.E.U8 R84, desc[UR22][R4.64] ;  /* 0x0000001604548981 */ /* 0x0040a8000c1e1100 */
[----:B------:R-:W0:Y:S04]  /*18e60*/  LDL R4, [R1+0x210] ;  /* 0x0002100001047983 */ /* 0x000e280000100800 */
[----:B------:R-:W0:Y:S01]  /*18e70*/  LDL R5, [R1+0x214] ;  /* 0x0002140001057983 */ /* 0x000e220000100800 */
[----:B------:R-:W-:Y:S02]  /*18e80*/  PRMT R82, RZ, 0x7610, R82 ;  /* 0x00007610ff527816 */ /* 0x000fe40000000052 */
[----:B0-----:R-:W-:-:S04]  /*18e90*/  @!P0 LOP3.LUT R5, R5, R4, RZ, 0x3c, !PT ;  /* 0x0000000405058212 */ /* 0x001fc800078e3cff */
[----:B------:R-:W-:-:S04]  /*18ea0*/  @!P0 LOP3.LUT R4, R5, R4, RZ, 0x3c, !PT ;  /* 0x0000000405048212 */ /* 0x000fc800078e3cff */
[----:B------:R-:W-:-:S05]  /*18eb0*/  @!P0 LOP3.LUT R5, R5, R4, RZ, 0x3c, !PT ;  /* 0x0000000405058212 */ /* 0x000fca00078e3cff */
[----:B------:R0:W3:Y:S04]  /*18ec0*/  @!P0 LDG.E.U8 R82, desc[UR22][R4.64] ;  /* 0x0000001604528981 */ /* 0x0000e8000c1e1100 */
        /* <DEDUP_REMOVED lines=9> */
[----:B------:R-:W-:Y:S01]  /*18f60*/  PRMT R77, RZ, 0x7610, R77 ;  /* 0x00007610ff4d7816 */ /* 0x000fe2000000004d */
[----:B------:R-:W1:Y:S01]  /*18f70*/  S2R R72, SR_TID.X ;  /* 0x0000000000487919 */ /* 0x000e620000002100 */
[----:B0-----:R-:W-:-:S04]  /*18f80*/  @!P0 LOP3.LUT R5, R5, R4, RZ, 0x3c, !PT ;  /* 0x0000000405058212 */ /* 0x001fc800078e3cff */
[----:B------:R-:W-:-:S04]  /*18f90*/  @!P0 LOP3.LUT R4, R5, R4, RZ, 0x3c, !PT ;  /* 0x0000000405048212 */ /* 0x000fc800078e3cff */
[----:B------:R-:W-:-:S05]  /*18fa0*/  @!P0 LOP3.LUT R5, R5, R4, RZ, 0x3c, !PT ;  /* 0x0000000405058212 */ /* 0x000fca00078e3cff */
[----:B------:R0:W2:Y:S04]  /*18fb0*/  @!P0 LDG.E.U8 R77, desc[UR22][R4.64] ;  /* 0x00000016044d8981 */ /* 0x0000a8000c1e1100 */
[----:B------:R-:W0:Y:S04]  /*18fc0*/  LDL R4, [R1+0x2d0] ;  /* 0x0002d00001047983 */ /* 0x000e280000100800 */
[----:B------:R-:W0:Y:S01]  /*18fd0*/  LDL R5, [R1+0x2d4] ;  /* 0x0002d40001057983 */ /* 0x000e220000100800 */
[----:B-1----:R-:W-:-:S03]  /*18fe0*/  LOP3.LUT R72, R72, 0x7f, RZ, 0xc0, !PT ;  /* 0x0000007f48487812 */ /* 0x002fc600078ec0ff */
[----:B------:R-:W-:Y:S01]  /*18ff0*/  STS.U8 [R93+UR10+0xb000], R61 ;  /* 0x00b0003d5d007988 */ /* 0x000fe2000800000a */
[----:B------:R-:W-:-:S03]  /*19000*/  LOP3.LUT R72, R72, 0x10, RZ, 0x3c, !PT ;  /* 0x0000001048487812 */ /* 0x000fc600078e3cff */
[----:B------:R-:W-:Y:S04]  /*19010*/  STS.U8 [R93+UR10+0xb200], R60 ;  /* 0x00b2003c5d007988 */ /* 0x000fe8000800000a */
        /* <DEDUP_REMOVED lines=8> */
[----:B------:R1:W-:Y:S04]  /*190a0*/  STS.U8 [R72+UR10+0xa280], R47 ;  /* 0x00a2802f48007988 */ /* 0x0003e8000800000a */
[----:B-1----:R-:W2:Y:S01]  /*190b0*/  LDL R47, [R1+0x314] ;  /* 0x00031400012f7983 */ /* 0x002ea20000100800 */
[----:B0-----:R-:W-:-:S04]  /*190c0*/  @!P0 LOP3.LUT R5, R5, R4, RZ, 0x3c, !PT ;  /* 0x0000000405058212 */ /* 0x001fc800078e3cff */
[----:B------:R-:W-:-:S04]  /*190d0*/  @!P0 LOP3.LUT R4, R5, R4, RZ, 0x3c, !PT ;  /* 0x0000000405048212 */ /* 0x000fc800078e3cff */
[----:B------:R-:W-:-:S05]  /*190e0*/  @!P0 LOP3.LUT R5, R5, R4, RZ, 0x3c, !PT ;  /* 0x0000000405058212 */ /* 0x000fca00078e3cff */
[----:B------:R2:W3:Y:S04]  /*190f0*/  @!P0 LDG.E.U8 R75, desc[UR22][R4.64] ;  /* 0x00000016044b8981 */ /* 0x0004e8000c1e1100 */
[----:B------:R-:W3:Y:S04]  /*19100*/  LDL R5, [R1+0x310] ;  /* 0x0003100001057983 */ /* 0x000ee80000100800 */
[----:B------:R0:W-:Y:S02]  /*19110*/  STS.U8 [R72+UR10+0xa480], R10 ;  /* 0x00a4800a48007988 */ /* 0x0001e4000800000a */
[----:B0-----:R-:W-:Y:S01]  /*19120*/  PRMT R10, RZ, 0x7610, R10 ;  /* 0x00007610ff0a7816 */ /* 0x001fe2000000000a */
[----:B--2---:R-:W-:Y:S01]  /*19130*/  @!P0 IMAD.MOV.U32 R4, RZ, RZ, R47 ;  /* 0x000000ffff048224 */ /* 0x004fe200078e002f */
[----:B------:R0:W-:Y:S04]  /*19140*/  STS.U8 [R72+UR10+0xa680], R9 ;  /* 0x00a6800948007988 */ /* 0x0001e8000800000a */
[----:B------:R-:W2:Y:S04]  /*19150*/  LDL R47, [R1+0x4ac] ;  /* 0x0004ac00012f7983 */ /* 0x000ea80000100800 */
[----:B---3--:R1:W3:Y:S04]  /*19160*/  @!P0 LDG.E.U8 R10, desc[UR22][R4.64] ;  /* 0x00000016040a8981 */ /* 0x0082e8000c1e1100 */
[----:B------:R-:W1:Y:S04]  /*19170*/  LDL R4, [R1+0x350] ;  /* 0x0003500001047983 */ /* 0x000e680000100800 */
[----:B------:R-:W1:Y:S01]  /*19180*/  LDL R5, [R1+0x354] ;  /* 0x0003540001057983 */ /* 0x000e620000100800 */
[----:B0-----:R-:W-:-:S02]  /*19190*/  PRMT R9, RZ, 0x7610, R9 ;  /* 0x00007610ff097816 */ /* 0x001fc40000000009 */
[----:B-1----:R-:W-:-:S04]  /*191a0*/  @!P0 LOP3.LUT R5, R5, R4, RZ, 0x3c, !PT ;  /* 0x0000000405058212 */ /* 0x002fc800078e3cff */
        /* <DEDUP_REMOVED lines=17> */
[----:B-1----:R-:W2:Y:S01]  /*192c0*/  LDL R46, [R1+0x4a8] ;  /* 0x0004a800012e7983 */ /* 0x002ea20000100800 */
        /* <DEDUP_REMOVED lines=39> */
[----:B------:R-:W-:-:S03]  /*19540*/  PRMT R87, RZ, 0x7610, R87 ;  /* 0x00007610ff577816 */ /* 0x000fc60000000057 */
[----:B------:R-:W-:Y:S04]  /*19550*/  STS.U8 [R72+UR10+0xb080], R52 ;  /* 0x00b0803448007988 */ /* 0x000fe8000800000a */
[----:B------:R-:W-:Y:S04]  /*19560*/  STS.U8 [R72+UR10+0xb280], R51 ;  /* 0x00b2803348007988 */ /* 0x000fe8000800000a */
[----:B------:R-:W-:Y:S04]  /*19570*/  STS.U8 [R72+UR10+0xb480], R50 ;  /* 0x00b4803248007988 */ /* 0x000fe8000800000a */
[----:B------:R-:W-:Y:S04]  /*19580*/  STS.U8 [R72+UR10+0xb680], R49 ;  /* 0x00b6803148007988 */ /* 0x000fe8000800000a */
        /* <DEDUP_REMOVED lines=12> */
[----:B------:R-:W-:-:S02]  /*19650*/  PRMT R81, RZ, 0x7610, R81 ;  /* 0x00007610ff517816 */ /* 0x000fc40000000051 */
[----:B--2---:R-:W-:-:S04]  /*19660*/  @!P0 LOP3.LUT R45, R45, R44, RZ, 0x3c, !PT ;  /* 0x0000002c2d2d8212 */ /* 0x004fc800078e3cff */
[----:B------:R-:W-:-:S04]  /*19670*/  @!P0 LOP3.LUT R44, R45, R44, RZ, 0x3c, !PT ;  /* 0x0000002c2d2c8212 */ /* 0x000fc800078e3cff */
[----:B------:R-:W-:-:S05]  /*19680*/  @!P0 LOP3.LUT R45, R45, R44, RZ, 0x3c, !PT ;  /* 0x0000002c2d2d8212 */ /* 0x000fca00078e3cff */
[----:B------:R1:W2:Y:S04]  /*19690*/  @!P0 LDG.E.U8 R81, desc[UR22][R44.64] ;  /* 0x000000162c518981 */ /* 0x0002a8000c1e1100 */
[----:B------:R-:W1:Y:S04]  /*196a0*/  LDL R44, [R1+0x258] ;  /* 0x00025800012c7983 */ /* 0x000e680000100800 */
[----:B------:R-:W1:Y:S01]  /*196b0*/  LDL R45, [R1+0x25c] ;  /* 0x00025c00012d7983 */ /* 0x000e620000100800 */
[----:B0-----:R-:W-:-:S04]  /*196c0*/  @!P0 LOP3.LUT R47, R47, R46, RZ, 0x3c, !PT ;  /* 0x0000002e2f2f8212 */ /* 0x001fc800078e3cff */
[----:B------:R-:W-:-:S04]  /*196d0*/  @!P0 LOP3.LUT R46, R47, R46, RZ, 0x3c, !PT ;  /* 0x0000002e2f2e8212 */ /* 0x000fc800078e3cff */
[----:B------:R-:W-:-:S05]  /*196e0*/  @!P0 LOP3.LUT R47, R47, R46, RZ, 0x3c, !PT ;  /* 0x0000002e2f2f8212 */ /* 0x000fca00078e3cff */
[----:B------:R0:W2:Y:S04]  /*196f0*/  @!P0 LDG.E.U8 R85, desc[UR22][R46.64] ;  /* 0x000000162e558981 */ /* 0x0000a8000c1e1100 */
[----:B------:R-:W0:Y:S04]  /*19700*/  LDL R46, [R1+0x1d8] ;  /* 0x0001d800012e7983 */ /* 0x000e280000100800 */
[----:B------:R-:W0:Y:S01]  /*19710*/  LDL R47, [R1+0x1dc] ;  /* 0x0001dc00012f7983 */ /* 0x000e220000100800 */
[----:B------:R-:W-:Y:S02]  /*19720*/  PRMT R83, RZ, 0x7610, R83 ;  /* 0x00007610ff537816 */ /* 0x000fe40000000053 */
[----:B------:R-:W-:-:S02]  /*19730*/  PRMT R48, RZ, 0x7610, R48 ;  /* 0x00007610ff307816 */ /* 0x000fc40000000030 */
[----:B-1----:R-:W-:-:S04]  /*19740*/  @!P0 LOP3.LUT R45, R45, R44, RZ, 0x3c, !PT ;  /* 0x0000002c2d2d8212 */ /* 0x002fc800078e3cff */
[C---:B------:R-:W-:Y:S01]  /*19750*/  @!P0 LOP3.LUT R44, R45.reuse, R44, RZ, 0x3c, !PT ;  /* 0x0000002c2d2c8212 */ /* 0x040fe200078e3cff */
[----:B------:R1:W-:Y:S03]  /*19760*/  STS.U8 [R72+UR10+0xbe80], R43 ;  /* 0x00be802b48007988 */ /* 0x0003e6000800000a */
[----:B------:R-:W-:-:S05]  /*19770*/  @!P0 LOP3.LUT R45, R45, R44, RZ, 0x3c, !PT ;  /* 0x0000002c2d2d8212 */ /* 0x000fca00078e3cff */
[----:B------:R-:W2:Y:S01]  /*19780*/  @!P0 LDG.E.U8 R48, desc[UR22][R44.64] ;  /* 0x000000162c308981 */ /* 0x000ea2000c1e1100 */
[----:B0-----:R-:W-:-:S04]  /*19790*/  @!P0 LOP3.LUT R47, R47, R46, RZ, 0x3c, !PT ;  /* 0x0000002e2f2f8212 */ /* 0x001fc800078e3cff */
[----:B------:R-:W-:-:S04]  /*197a0*/  @!P0 LOP3.LUT R46, R47, R46, RZ, 0x3c, !PT ;  /* 0x0000002e2f2e8212 */ /* 0x000fc800078e3cff */
[----:B------:R-:W-:-:S05]  /*197b0*/  @!P0 LOP3.LUT R47, R47, R46, RZ, 0x3c, !PT ;  /* 0x0000002e2f2f8212 */ /* 0x000fca00078e3cff */
[----:B------:R-:W2:Y:S04]  /*197c0*/  @!P0 LDG.E.U8 R83, desc[UR22][R46.64] ;  /* 0x000000162e538981 */ /* 0x000ea8000c1e1100 */
[----:B------:R-:W2:Y:S04]  /*197d0*/  LDL R47, [R1+0x29c] ;  /* 0x00029c00012f7983 */ /* 0x000ea80000100800 */
[----:B------:R-:W3:Y:S04]  /*197e0*/  LDL R46, [R1+0x2dc] ;  /* 0x0002dc00012e7983 */ /* 0x000ee80000100800 */
[----:B-1----:R-:W3:Y:S04]  /*197f0*/  LDL.LU R72, [R1+0x728] ;  /* 0x0007280001487983 */ /* 0x002ee80000300800 */
[----:B------:R-:W3:Y:S04]  /*19800*/  LDL R43, [R1+0x298] ;  /* 0x00029800012b7983 */ /* 0x000ee80000100800 */
[----:B------:R-:W4:Y:S01]  /*19810*/  LDL R44, [R1+0x2d8] ;  /* 0x0002d800012c7983 */ /* 0x000f220000100800 */
[----:B------:R-:W-:-:S02]  /*19820*/  LOP3.LUT R70, R70, 0x7f, RZ, 0xc0, !PT ;  /* 0x0000007f46467812 */ /* 0x000fc400078ec0ff */
[----:B------:R-:W-:Y:S01]  /*19830*/  PRMT R49, RZ, 0x7610, R49 ;  /* 0x00007610ff317816 */ /* 0x000fe20000000031 */
[----:B------:R-:W4:Y:S01]  /*19840*/  LDL R45, [R1+0x398] ;  /* 0x00039800012d7983 */ /* 0x000f220000100800 */
[----:B------:R-:W-:-:S05]  /*19850*/  LOP3.LUT R70, R70, 0x20, RZ, 0x3c, !PT ;  /* 0x0000002046467812 */ /* 0x000fca00078e3cff */
[----:B------:R2:W-:Y:S02]  /*19860*/  STS.U8 [R70+UR10+0xa100], R42 ;  /* 0x00a1002a46007988 */ /* 0x0005e4000800000a */
[----:B--2---:R-:W-:Y:S02]  /*19870*/  @!P0 IMAD.MOV.U32 R42, RZ, RZ, R47 ;  /* 0x000000ffff2a8224 */ /* 0x004fe400078e002f */
[----:B------:R-:W2:Y:S04]  /*19880*/  LDL R47, [R1+0x394] ;  /* 0x00039400012f7983 */ /* 0x000ea80000100800 */
[----:B---3--:R4:W3:Y:S02]  /*19890*/  @!P0 LDG.E.U8 R49, desc[UR22][R42.64] ;  /* 0x000000162a318981 */ /* 0x0088e4000c1e1100 */
[----:B----4-:R-:W-:-:S02]  /*198a0*/  @!P0 IMAD.MOV.U32 R43, RZ, RZ, R44 ;  /* 0x000000ffff2b8224 */ /* 0x010fc400078e002c */
[----:B------:R-:W4:Y:S01]  /*198b0*/  LDL R44, [R1+0x3c8] ;  /* 0x0003c800012c7983 */ /* 0x000f220000100800 */
[----:B------:R-:W-:-:S03]  /*198c0*/  PRMT R61, RZ, 0x7610, R61 ;  /* 0x00007610ff3d7816 */ /* 0x000fc6000000003d */
[----:B------:R0:W-:Y:S04]  /*198d0*/  STS.U8 [R70+UR10+0xa300], R41 ;  /* 0x00a3002946007988 */ /* 0x0001e8000800000a */
[----:B------:R-:W-:Y:S04]  /*198e0*/  STS.U8 [R70+UR10+0xa500], R40 ;  /* 0x00a5002846007988 */ /* 0x000fe8000800000a */
[----:B------:R-:W-:Y:S01]  /*198f0*/  STS.U8 [R70+UR10+0xa700], R39 ;  /* 0x00a7002746007988 */ /* 0x000fe2000800000a */
[----:B------:R-:W-:-:S03]  /*19900*/  @!P0 IMAD.MOV.U32 R42, RZ, RZ, R46 ;  /* 0x000000ffff2a8224 */ /* 0x000fc600078e002e */
[----:B------:R1:W-:Y:S04]  /*19910*/  STS.U8 [R70+UR10+0xa900], R38 ;  /* 0x00a9002646007988 */ /* 0x0003e8000800000a */
[----:B------:R-:W3:Y:S01]  /*19920*/  LDL R46, [R1+0x3c4] ;  /* 0x0003c400012e7983 */ /* 0x000ee20000100800 */
[----:B------:R-:W-:Y:S02]  /*19930*/  PRMT R57, RZ, 0x7610, R57 ;  /* 0x00007610ff397816 */ /* 0x000fe40000000039 */
[----:B------:R-:W-:Y:S01]  /*19940*/  PRMT R51, RZ, 0x7610, R51 ;  /* 0x00007610ff337816 */ /* 0x000fe20000000033 */
[----:B0-----:R-:W3:Y:S01]  /*19950*/  LDL R41, [R1+0x31c] ;  /* 0x00031c0001297983 */ /* 0x001ee20000100800 */
[----:B-1----:R-:W-:-:S03]  /*19960*/  @!P0 IMAD.MOV.U32 R38, RZ, RZ, R45 ;  /* 0x000000ffff268224 */ /* 0x002fc600078e002d */
[----:B------:R-:W3:Y:S04]  /*19970*/  LDL R45, [R1+0x450] ;  /* 0x00045000012d7983 */ /* 0x000ee80000100800 */
[----:B------:R-:W3:Y:S01]  /*19980*/  LDL R40, [R1+0x318] ;  /* 0x0003180001287983 */ /* 0x000ee20000100800 */
[----:B--2---:R-:W-:-:S03]  /*19990*/  @!P0 IMAD.MOV.U32 R39, RZ, RZ, R47 ;  /* 0x000000ffff278224 */ /* 0x004fc600078e002f */
[----:B------:R-:W2:Y:S04]  /*199a0*/  LDL R47, [R1+0x44c] ;  /* 0x00044c00012f7983 */ /* 0x000ea80000100800 */
[----:B------:R4:W2:Y:S02]  /*199b0*/  @!P0 LDG.E.U8 R61, desc[UR22][R38.64] ;  /* 0x00000016263d8981 */ /* 0x0008a4000c1e1100 */
[----:B----4-:R-:W-:Y:S02]  /*199c0*/  @!P0 IMAD.MOV.U32 R38, RZ, RZ, R44 ;  /* 0x000000ffff268224 */ /* 0x010fe400078e002c */
[----:B------:R-:W4:Y:S04]  /*199d0*/  LDL R44, [R1+0xdc] ;  /* 0x0000dc00012c7983 */ /* 0x000f280000100800 */
[----:B------:R-:W-:Y:S04]  /*199e0*/  STS.U8 [R70+UR10+0xab00], R37 ;  /* 0x00ab002546007988 */ /* 0x000fe8000800000a */
[----:B------:R-:W-:Y:S04]  /*199f0*/  STS.U8 [R70+UR10+0xad00], R36 ;  /* 0x00ad002446007988 */ /* 0x000fe8000800000a */
[----:B------:R-:W-:Y:S04]  /*19a00*/  STS.U8 [R70+UR10+0xaf00], R35 ;  /* 0x00af002346007988 */ /* 0x000fe8000800000a */
[----:B------:R3:W-:Y:S04]  /*19a10*/  STS.U8 [R70+UR10+0xb100], R34 ;  /* 0x00b1002246007988 */ /* 0x0007e8000800000a */
[----:B------:R-:W-:Y:S04]  /*19a20*/  STS.U8 [R70+UR10+0xb300], R33 ;  /* 0x00b3002146007988 */ /* 0x000fe8000800000a */
[----:B------:R-:W-:Y:S04]  /*19a30*/  STS.U8 [R70+UR10+0xb500], R32 ;  /* 0x00b5002046007988 */ /* 0x000fe8000800000a */
[----:B------:R-:W-:Y:S04]  /*19a40*/  STS.U8 [R70+UR10+0xb700], R31 ;  /* 0x00b7001f46007988 */ /* 0x000fe8000800000a */
[----:B------:R-:W-:Y:S04]  /*19a50*/  STS.U8 [R70+UR10+0xb900], R30 ;  /* 0x00b9001e46007988 */ /* 0x000fe8000800000a */
[----:B------:R0:W-:Y:S04]  /*19a60*/  STS.U8 [R70+UR10+0xbb00], R29 ;  /* 0x00bb001d46007988 */ /* 0x0001e8000800000a */
[----:B------:R1:W-:Y:S01]  /*19a70*/  STS.U8 [R70+UR10+0xbd00], R28 ;  /* 0x00bd001c46007988 */ /* 0x0003e2000800000a */
[----:B---3--:R-:W-:-:S02]  /*19a80*/  @!P0 IMAD.MOV.U32 R34, RZ, RZ, R45 ;  /* 0x000000ffff228224 */ /* 0x008fc400078e002d */
[----:B------:R-:W-:Y:S01]  /*19a90*/  @!P0 IMAD.MOV.U32 R39, RZ, RZ, R46 ;  /* 0x000000ffff278224 */ /* 0x000fe200078e002e */
[----:B------:R-:W3:Y:S04]  /*19aa0*/  LDL R45, [R1+0x1a4] ;  /* 0x0001a400012d7983 */ /* 0x000ee80000100800 */
[----:B0-----:R-:W3:Y:S04]  /*19ab0*/  LDL R29, [R1+0x224] ;  /* 0x00022400011d7983 */ /* 0x001ee80000100800 */
[----:B-1----:R-:W3:Y:S04]  /*19ac0*/  LDL R28, [R1+0x220] ;  /* 0x00022000011c7983 */ /* 0x002ee80000100800 */
[----:B------:R-:W3:Y:S04]  /*19ad0*/  LDL R46, [R1+0xd8] ;  /* 0x0000d800012e7983 */ /* 0x000ee80000100800 */
[----:B------:R-:W3:Y:S04]  /*19ae0*/  LDL R37, [R1+0x3f8] ;  /* 0x0003f80001257983 */ /* 0x000ee80000100800 */
[----:B------:R-:W3:Y:S04]  /*19af0*/  LDL R36, [R1+0x3f4] ;  /* 0x0003f40001247983 */ /* 0x000ee80000100800 */
[----:B------:R-:W3:Y:S04]  /*19b00*/  LDL R33, [R1+0x11c] ;  /* 0x00011c0001217983 */ /* 0x000ee80000100800 */
[----:B------:R-:W3:Y:S01]  /*19b10*/  LDL R32, [R1+0x118] ;  /* 0x0001180001207983 */ /* 0x000ee20000100800 */
[----:B--2---:R-:W-:-:S03]  /*19b20*/  @!P0 IMAD.MOV.U32 R35, RZ, RZ, R47 ;  /* 0x000000ffff238224 */ /* 0x004fc600078e002f */
[----:B------:R-:W2:Y:S04]  /*19b30*/  LDL R47, [R1+0x1a0] ;  /* 0x0001a000012f7983 */ /* 0x000ea80000100800 */
[----:B------:R4:W2:Y:S02]  /*19b40*/  @!P0 LDG.E.U8 R57, desc[UR22][R34.64] ;  /* 0x0000001622398981 */ /* 0x0008a4000c1e1100 */
[----:B----4-:R-:W-:Y:S02]  /*19b50*/  @!P0 IMAD.MOV.U32 R34, RZ, RZ, R44 ;  /* 0x000000ffff228224 */ /* 0x010fe400078e002c */
[----:B------:R-:W4:Y:S01]  /*19b60*/  LDL R44, [R1+0x1e4] ;  /* 0x0001e400012c7983 */ /* 0x000f220000100800 */
[----:B------:R-:W-:Y:S02]  /*19b70*/  PRMT R53, RZ, 0x7610, R53 ;  /* 0x00007610ff357816 */ /* 0x000fe40000000035 */
[----:B---3--:R-:W-:-:S04]  /*19b80*/  @!P0 LOP3.LUT R29, R29, R28, RZ, 0x3c, !PT ;  /* 0x0000001c1d1d8212 */ /* 0x008fc800078e3cff */
[----:B------:R-:W-:-:S04]  /*19b90*/  @!P0 LOP3.LUT R28, R29, R28, RZ, 0x3c, !PT ;  /* 0x0000001c1d1c8212 */ /* 0x000fc800078e3cff */
[----:B------:R-:W-:-:S05]  /*19ba0*/  @!P0 LOP3.LUT R29, R29, R28, RZ, 0x3c, !PT ;  /* 0x0000001c1d1d8212 */ /* 0x000fca00078e3cff */
[----:B------:R-:W3:Y:S04]  /*19bb0*/  @!P0 LDG.E.U8 R51, desc[UR22][R28.64] ;  /* 0x000000161c338981 */ /* 0x000ee8000c1e1100 */
[----:B------:R-:W3:Y:S04]  /*19bc0*/  LDL R28, [R1+0x260] ;  /* 0x00026000011c7983 */ /* 0x000ee80000100800 */
[----:B------:R-:W3:Y:S01]  /*19bd0*/  LDL R29, [R1+0x264] ;  /* 0x00026400011d7983 */ /* 0x000ee20000100800 */
[----:B------:R-:W-:Y:S02]  /*19be0*/  @!P0 IMAD.MOV.U32 R30, RZ, RZ, R45 ;  /* 0x000000ffff1e8224 */ /* 0x000fe400078e002d */
[----:B------:R-:W-:Y:S01]  /*19bf0*/  @!P0 IMAD.MOV.U32 R35, RZ, RZ, R46 ;  /* 0x000000ffff238224 */ /* 0x000fe200078e002e */
[----:B------:R-:W3:Y:S04]  /*19c00*/  LDL R45, [R1+0x2a4] ;  /* 0x0002a400012d7983 */ /* 0x000ee80000100800 */
[----:B------:R-:W3:Y:S01]  /*19c10*/  LDL R46, [R1+0x1e0] ;  /* 0x0001e000012e7983 */ /* 0x000ee20000100800 */
[----:B--2---:R-:W-:-:S03]  /*19c20*/  @!P0 IMAD.MOV.U32 R31, RZ, RZ, R47 ;  /* 0x000000ffff1f8224 */ /* 0x004fc600078e002f */
[----:B------:R-:W2:Y:S04]  /*19c30*/  LDL R47, [R1+0x2a0] ;  /* 0x0002a000012f7983 */ /* 0x000ea80000100800 */
[----:B------:R4:W2:Y:S02]  /*19c40*/  @!P0 LDG.E.U8 R53, desc[UR22][R30.64] ;  /* 0x000000161e358981 */ /* 0x0008a4000c1e1100 */
[----:B----4-:R-:W-:Y:S02]  /*19c50*/  @!P0 IMAD.MOV.U32 R30, RZ, RZ, R44 ;  /* 0x000000ffff1e8224 */ /* 0x010fe400078e002c */
[----:B------:R-:W4:Y:S01]  /*19c60*/  LDL R44, [R1+0x2e4] ;  /* 0x0002e400012c7983 */ /* 0x000f220000100800 */
[----:B------:R-:W-:Y:S02]  /*19c70*/  @!P0 LOP3.LUT R41, R41, R40, RZ, 0x3c, !PT ;  /* 0x0000002829298212 */ /* 0x000fe400078e3cff */
[----:B------:R-:W-:-:S02]  /*19c80*/  @!P0 LOP3.LUT R37, R37, R36, RZ, 0x3c, !PT ;  /* 0x0000002425258212 */ /* 0x000fc400078e3cff */
[----:B------:R-:W-:Y:S02]  /*19c90*/  @!P0 LOP3.LUT R33, R33, R32, RZ, 0x3c, !PT ;  /* 0x0000002021218212 */ /* 0x000fe400078e3cff */
[----:B------:R-:W-:Y:S02]  /*19ca0*/  @!P0 LOP3.LUT R40, R41, R40, RZ, 0x3c, !PT ;  /* 0x0000002829288212 */ /* 0x000fe400078e3cff */
[----:B------:R-:W-:Y:S02]  /*19cb0*/  @!P0 LOP3.LUT R36, R37, R36, RZ, 0x3c, !PT ;  /* 0x0000002425248212 */ /* 0x000fe400078e3cff */
[----:B------:R-:W-:Y:S02]  /*19cc0*/  @!P0 LOP3.LUT R32, R33, R32, RZ, 0x3c, !PT ;  /* 0x0000002021208212 */ /* 0x000fe400078e3cff */
[----:B------:R-:W-:Y:S02]  /*19cd0*/  PRMT R69, RZ, 0x7610, R69 ;  /* 0x00007610ff457816 */ /* 0x000fe40000000045 */
[----:B------:R-:W-:-:S02]  /*19ce0*/  PRMT R63, RZ, 0x7610, R63 ;  /* 0x00007610ff3f7816 */ /* 0x000fc4000000003f */
[----:B------:R-:W-:Y:S02]  /*19cf0*/  PRMT R59, RZ, 0x7610, R59 ;  /* 0x00007610ff3b7816 */ /* 0x000fe4000000003b */
[----:B------:R-:W-:Y:S02]  /*19d00*/  PRMT R55, RZ, 0x7610, R55 ;  /* 0x00007610ff377816 */ /* 0x000fe40000000037 */
[----:B------:R-:W-:Y:S02]  /*19d10*/  @!P0 LOP3.LUT R41, R41, R40, RZ, 0x3c, !PT ;  /* 0x0000002829298212 */ /* 0x000fe400078e3cff */
[----:B------:R-:W-:Y:S02]  /*19d20*/  @!P0 LOP3.LUT R37, R37, R36, RZ, 0x3c, !PT ;  /* 0x0000002425258212 */ /* 0x000fe400078e3cff */
[----:B------:R-:W-:Y:S01]  /*19d30*/  @!P0 LOP3.LUT R33, R33, R32, RZ, 0x3c, !PT ;  /* 0x0000002021218212 */ /* 0x000fe200078e3cff */
[----:B------:R-:W4:Y:S01]  /*19d40*/  @!P0 LDG.E.U8 R63, desc[UR22][R40.64] ;  /* 0x00000016283f8981 */ /* 0x000f22000c1e1100 */
[----:B------:R-:W-:-:S03]  /*19d50*/  PRMT R71, RZ, 0x7610, R71 ;  /* 0x00007610ff477816 */ /* 0x000fc60000000047 */
[----:B------:R-:W4:Y:S04]  /*19d60*/  @!P0 LDG.E.U8 R59, desc[UR22][R36.64] ;  /* 0x00000016243b8981 */ /* 0x000f28000c1e1100 */
[----:B------:R-:W4:Y:S04]  /*19d70*/  @!P0 LDG.E.U8 R55, desc[UR22][R32.64] ;  /* 0x0000001620378981 */ /* 0x000f28000c1e1100 */
[----:B------:R-:W4:Y:S04]  /*19d80*/  LDL R40, [R1+0x358] ;  /* 0x0003580001287983 */ /* 0x000f280000100800 */
[----:B------:R-:W4:Y:S04]  /*19d90*/  LDL R41, [R1+0x35c] ;  /* 0x00035c0001297983 */ /* 0x000f280000100800 */
[----:B------:R-:W4:Y:S04]  /*19da0*/  LDL R36, [R1+0x424] ;  /* 0x0004240001247983 */ /* 0x000f280000100800 */
[----:B------:R-:W4:Y:S04]  /*19db0*/  LDL R37, [R1+0x428] ;  /* 0x0004280001257983 */ /* 0x000f280000100800 */
[----:B------:R-:W4:Y:S04]  /*19dc0*/  LDL R32, [R1+0x158] ;  /* 0x0001580001207983 */ /* 0x000f280000100800 */
[----:B------:R-:W4:Y:S01]  /*19dd0*/  LDL R33, [R1+0x15c] ;  /* 0x00015c0001217983 */ /* 0x000f220000100800 */
[----:B---3--:R-:W-:-:S04]  /*19de0*/  @!P0 LOP3.LUT R29, R29, R28, RZ, 0x3c, !PT ;  /* 0x0000001c1d1d8212 */ /* 0x008fc800078e3cff */
[----:B------:R-:W-:-:S04]  /*19df0*/  @!P0 LOP3.LUT R28, R29, R28, RZ, 0x3c, !PT ;  /* 0x0000001c1d1c8212 */ /* 0x000fc800078e3cff */
[----:B------:R-:W-:Y:S01]  /*19e00*/  @!P0 LOP3.LUT R29, R29, R28, RZ, 0x3c, !PT ;  /* 0x0000001c1d1d8212 */ /* 0x000fe200078e3cff */
[----:B------:R-:W-:Y:S01]  /*19e10*/  @!P0 IMAD.MOV.U32 R31, RZ, RZ, R46 ;  /* 0x000000ffff1f8224 */ /* 0x000fe200078e002e */
[----:B------:R0:W-:Y:S04]  /*19e20*/  STS.U8 [R70+UR10+0xbf00], R25 ;  /* 0x00bf001946007988 */ /* 0x0001e8000800000a */
[----:B------:R1:W3:Y:S04]  /*19e30*/  @!P0 LDG.E.U8 R69, desc[UR22][R28.64] ;  /* 0x000000161c458981 */ /* 0x0002e8000c1e1100 */
[----:B------:R-:W3:Y:S04]  /*19e40*/  LDL R46, [R1+0x2e0] ;  /* 0x0002e000012e7983 */ /* 0x000ee80000100800 */
[----:B0-----:R-:W3:Y:S01]  /*19e50*/  LDL.LU R70, [R1+0x724] ;  /* 0x0007240001467983 */ /* 0x001ee20000300800 */
[----:B-1----:R-:W-:-:S03]  /*19e60*/  @!P0 IMAD.MOV.U32 R28, RZ, RZ, R45 ;  /* 0x000000ffff1c8224 */ /* 0x002fc600078e002d */
[----:B------:R-:W3:Y:S01]  /*19e70*/  LDL R45, [R1+0x3a0] ;  /* 0x0003a000012d7983 */ /* 0x000ee20000100800 */
[----:B--2---:R-:W-:-:S03]  /*19e80*/  @!P0 IMAD.MOV.U32 R29, RZ, RZ, R47 ;  /* 0x000000ffff1d8224 */ /* 0x004fc600078e002f */
[----:B------:R-:W2:Y:S04]  /*19e90*/  LDL.LU R47, [R1] ;  /* 0x00000000012f7983 */ /* 0x000ea80000300800 */
[----:B------:R4:W2:Y:S04]  /*19ea0*/  @!P0 LDG.E.U8 R71, desc[UR22][R28.64] ;  /* 0x000000161c478981 */ /* 0x0008a8000c1e1100 */
[----:B------:R-:W2:Y:S01]  /*19eb0*/  LDL R25, [R1+0x3d0] ;  /* 0x0003d00001197983 */ /* 0x000ea20000100800 */
[----:B----4-:R-:W-:-:S03]  /*19ec0*/  @!P0 IMAD.MOV.U32 R28, RZ, RZ, R44 ;  /* 0x000000ffff1c8224 */ /* 0x010fc600078e002c */
[----:B------:R-:W4:Y:S01]  /*19ed0*/  LDL R44, [R1+0x3cc] ;  /* 0x0003cc00012c7983 */ /* 0x000f220000100800 */
[----:B------:R-:W-:Y:S02]  /*19ee0*/  LOP3.LUT R93, R93, 0x30, RZ, 0x3c, !PT ;  /* 0x000000305d5d7812 */ /* 0x000fe400078e3cff */
[----:B------:R-:W-:-:S03]  /*19ef0*/  PRMT R50, RZ, 0x7610, R50 ;  /* 0x00007610ff327816 */ /* 0x000fc60000000032 */
[----:B------:R-:W-:Y:S01]  /*19f00*/  STS.U8 [R93+UR10+0xa180], R67 ;  /* 0x00a180435d007988 */ /* 0x000fe2000800000a */
[----:B------:R-:W-:-:S03]  /*19f10*/  PRMT R73, RZ, 0x7610, R73 ;  /* 0x00007610ff497816 */ /* 0x000fc60000000049 */
[----:B------:R-:W-:Y:S04]  /*19f20*/  STS.U8 [R93+UR10+0xa380], R66 ;  /* 0x00a380425d007988 */ /* 0x000fe8000800000a */
[----:B------:R-:W-:Y:S04]  /*19f30*/  STS.U8 [R93+UR10+0xa580], R65 ;  /* 0x00a580415d007988 */ /* 0x000fe8000800000a */
[----:B------:R-:W-:Y:S04]  /*19f40*/  STS.U8 [R93+UR10+0xa780], R64 ;  /* 0x00a780405d007988 */ /* 0x000fe8000800000a */
[----:B------:R0:W4:Y:S04]  /*19f50*/  @!P0 LDG.E.U8 R50, desc[UR22][R42.64] ;  /* 0x000000162a328981 */ /* 0x000128000c1e1100 */
[----:B------:R-:W-:Y:S04]  /*19f60*/  STS.U8 [R93+UR10+0xa980], R27 ;  /* 0x00a9801b5d007988 */ /* 0x000fe8000800000a */
[----:B------:R2:W-:Y:S01]  /*19f70*/  STS.U8 [R93+UR10+0xab80], R26 ;  /* 0x00ab801a5d007988 */ /* 0x0005e2000800000a */
[----:B0-----:R-:W-:Y:S01]  /*19f80*/  PRMT R43, RZ, 0x7610, R43 ;  /* 0x00007610ff2b7816 */ /* 0x001fe2000000002b */
[----:B---3--:R-:W-:-:S02]  /*19f90*/  @!P0 IMAD.MOV.U32 R29, RZ, RZ, R46 ;  /* 0x000000ffff1d8224 */ /* 0x008fc400078e002e */
[----:B------:R-:W3:Y:S04]  /*19fa0*/  LDL.LU R46, [R1+0x10] ;  /* 0x00001000012e7983 */ /* 0x000ee80000300800 */
[----:B------:R0:W3:Y:S04]  /*19fb0*/  @!P0 LDG.E.U8 R73, desc[UR22][R28.64] ;  /* 0x000000161c498981 */ /* 0x0000e8000c1e1100 */
[----:B------:R-:W0:Y:S04]  /*19fc0*/  LDL R28, [R1+0x320] ;  /* 0x00032000011c7983 */ /* 0x000e280000100800 */
[----:B------:R-:W0:Y:S01]  /*19fd0*/  LDL R29, [R1+0x324] ;  /* 0x00032400011d7983 */ /* 0x000e220000100800 */
[----:B--2---:R-:W-:-:S02]  /*19fe0*/  @!P0 IMAD.MOV.U32 R26, RZ, RZ, R25 ;  /* 0x000000ffff1a8224 */ /* 0x004fc400078e0019 */
[----:B----4-:R-:W-:Y:S01]  /*19ff0*/  @!P0 IMAD.MOV.U32 R27, RZ, RZ, R44 ;  /* 0x000000ffff1b8224 */ /* 0x010fe200078e002c */
[----:B------:R-:W-:Y:S02]  /*1a000*/  PRMT R74, RZ, 0x7610, R74 ;  /* 0x00007610ff4a7816 */ /* 0x000fe4000000004a */
[----:B------:R-:W-:Y:S02]  /*1a010*/  PRMT R42, RZ, 0x7610, R42 ;  /* 0x00007610ff2a7816 */ /* 0x000fe4000000002a */
[----:B------:R-:W-:Y:S01]  /*1a020*/  @!P0 LOP3.LUT R41, R41, R40, RZ, 0x3c, !PT ;  /* 0x0000002829298212 */ /* 0x000fe200078e3cff */
[----:B------:R1:W2:Y:S01]  /*1a030*/  @!P0 LDG.E.U8 R43, desc[UR22][R26.64] ;  /* 0x000000161a2b8981 */ /* 0x0002a2000c1e1100 */
[----:B------:R-:W-:Y:S02]  /*1a040*/  PRMT R62, RZ, 0x7610, R62 ;  /* 0x00007610ff3e7816 */ /* 0x000fe4000000003e */
[----:B------:R-:W-:Y:S01]  /*1a050*/  PRMT R72, RZ, 0x7610, R72 ;  /* 0x00007610ff487816 */ /* 0x000fe20000000048 */
[----:B------:R-:W-:Y:S04]  /*1a060*/  STS.U8 [R93+UR10+0xad80], R68 ;  /* 0x00ad80445d007988 */ /* 0x000fe8000800000a */
[----:B------:R-:W4:Y:S04]  /*1a070*/  LDL R44, [R1+0xe0] ;  /* 0x0000e000012c7983 */ /* 0x000f280000100800 */
[----:B------:R-:W1:Y:S04]  /*1a080*/  LDL R26, [R1+0x3fc] ;  /* 0x0003fc00011a7983 */ /* 0x000e680000100800 */
[----:B------:R-:W1:Y:S04]  /*1a090*/  LDL R27, [R1+0x400] ;  /* 0x00040000011b7983 */ /* 0x000e680000100800 */
[----:B------:R-:W2:Y:S01]  /*1a0a0*/  LDL R25, [R1+0xe4] ;  /* 0x0000e40001197983 */ /* 0x000ea20000100800 */
[----:B0-----:R-:W-:-:S04]  /*1a0b0*/  @!P0 LOP3.LUT R29, R29, R28, RZ, 0x3c, !PT ;  /* 0x0000001c1d1d8212 */ /* 0x001fc800078e3cff */
[----:B------:R-:W-:-:S04]  /*1a0c0*/  @!P0 LOP3.LUT R28, R29, R28, RZ, 0x3c, !PT ;  /* 0x0000001c1d1c8212 */ /* 0x000fc800078e3cff */
[----:B------:R-:W-:-:S05]  /*1a0d0*/  @!P0 LOP3.LUT R29, R29, R28, RZ, 0x3c, !PT ;  /* 0x0000001c1d1d8212 */ /* 0x000fca00078e3cff */
[----:B------:R-:W2:Y:S04]  /*1a0e0*/  @!P0 LDG.E.U8 R74, desc[UR22][R28.64] ;  /* 0x000000161c4a8981 */ /* 0x000ea8000c1e1100 */
[----:B------:R-:W2:Y:S04]  /*1a0f0*/  LDL R28, [R1+0x360] ;  /* 0x00036000011c7983 */ /* 0x000ea80000100800 */
[----:B------:R-:W2:Y:S01]  /*1a100*/  LDL R29, [R1+0x364] ;  /* 0x00036400011d7983 */ /* 0x000ea20000100800 */
[----:B-1----:R-:W-:-:S04]  /*1a110*/  @!P0 LOP3.LUT R27, R27, R26, RZ, 0x3c, !PT ;  /* 0x0000001a1b1b8212 */ /* 0x002fc800078e3cff */
[----:B------:R-:W-:-:S04]  /*1a120*/  @!P0 LOP3.LUT R26, R27, R26, RZ, 0x3c, !PT ;  /* 0x0000001a1b1a8212 */ /* 0x000fc800078e3cff */
[----:B------:R-:W-:-:S05]  /*1a130*/  @!P0 LOP3.LUT R27, R27, R26, RZ, 0x3c, !PT ;  /* 0x0000001a1b1b8212 */ /* 0x000fca00078e3cff */
[----:B------:R-:W3:Y:S04]  /*1a140*/  @!P0 LDG.E.U8 R42, desc[UR22][R26.64] ;  /* 0x000000161a2a8981 */ /* 0x000ee8000c1e1100 */
[----:B------:R-:W3:Y:S04]  /*1a150*/  LDL R26, [R1+0x42c] ;  /* 0x00042c00011a7983 */ /* 0x000ee80000100800 */
[----:B------:R-:W3:Y:S01]  /*1a160*/  LDL R27, [R1+0x430] ;  /* 0x00043000011b7983 */ /* 0x000ee20000100800 */
[----:B------:R-:W-:-:S04]  /*1a170*/  @!P0 LOP3.LUT R40, R41, R40, RZ, 0x3c, !PT ;  /* 0x0000002829288212 */ /* 0x000fc800078e3cff */
[----:B------:R-:W-:-:S05]  /*1a180*/  @!P0 LOP3.LUT R41, R41, R40, RZ, 0x3c, !PT ;  /* 0x0000002829298212 */ /* 0x000fca00078e3cff */
[----:B------:R0:W4:Y:S04]  /*1a190*/  @!P0 LDG.E.U8 R62, desc[UR22][R40.64] ;  /* 0x00000016283e8981 */ /* 0x000128000c1e1100 */
[----:B------:R1:W-:Y:S01]  /*1a1a0*/  STS.U8 [R93+UR10+0xaf80], R47 ;  /* 0x00af802f5d007988 */ /* 0x0003e2000800000a */
[----:B0-----:R-:W-:-:S03]  /*1a1b0*/  PRMT R41, RZ, 0x7610, R41 ;  /* 0x00007610ff297816 */ /* 0x001fc60000000029 */
[----:B-1----:R-:W4:Y:S01]  /*1a1c0*/  LDL R47, [R1+0x124] ;  /* 0x00012400012f7983 */ /* 0x002f220000100800 */
[----:B--2---:R-:W-:-:S04]  /*1a1d0*/  @!P0 LOP3.LUT R29, R29, R28, RZ, 0x3c, !PT ;  /* 0x0000001c1d1d8212 */ /* 0x004fc800078e3cff */
[----:B------:R-:W-:-:S04]  /*1a1e0*/  @!P0 LOP3.LUT R28, R29, R28, RZ, 0x3c, !PT ;  /* 0x0000001c1d1c8212 */ /* 0x000fc800078e3cff */
[----:B------:R-:W-:-:S05]  /*1a1f0*/  @!P0 LOP3.LUT R29, R29, R28, RZ, 0x3c, !PT ;  /* 0x0000001c1d1d8212 */ /* 0x000fca00078e3cff */
[----:B------:R0:W2:Y:S02]  /*1a200*/  @!P0 LDG.E.U8 R72, desc[UR22][R28.64] ;  /* 0x000000161c488981 */ /* 0x0000a4000c1e1100 */
[----:B0-----:R-:W-:Y:S02]  /*1a210*/  @!P0 IMAD.MOV.U32 R28, RZ, RZ, R45 ;  /* 0x000000ffff1c8224 */ /* 0x001fe400078e002d */
[----:B------:R-:W2:Y:S04]  /*1a220*/  LDL R29, [R1+0x39c] ;  /* 0x00039c00011d7983 */ /* 0x000ea80000100800 */
[----:B------:R-:W2:Y:S01]  /*1a230*/  LDL R45, [R1+0x458] ;  /* 0x00045800012d7983 */ /* 0x000ea20000100800 */
[----:B---3--:R-:W-:-:S04]  /*1a240*/  @!P0 LOP3.LUT R27, R27, R26, RZ, 0x3c, !PT ;  /* 0x0000001a1b1b8212 */ /* 0x008fc800078e3cff */
[----:B------:R-:W-:-:S04]  /*1a250*/  @!P0 LOP3.LUT R26, R27, R26, RZ, 0x3c, !PT ;  /* 0x0000001a1b1a8212 */ /* 0x000fc800078e3cff */
[----:B------:R-:W-:-:S05]  /*1a260*/  @!P0 LOP3.LUT R27, R27, R26, RZ, 0x3c, !PT ;  /* 0x0000001a1b1b8212 */ /* 0x000fca00078e3cff */
[----:B------:R2:W3:Y:S04]  /*1a270*/  @!P0 LDG.E.U8 R41, desc[UR22][R26.64] ;  /* 0x000000161a298981 */ /* 0x0004e8000c1e1100 */
[----:B------:R-:W2:Y:S04]  /*1a280*/  LDL.LU R26, [R1+0xc] ;  /* 0x00000c00011a7983 */ /* 0x000ea80000300800 */
[----:B------:R-:W3:Y:S01]  /*1a290*/  LDL R27, [R1+0x454] ;  /* 0x00045400011b7983 */ /* 0x000ee20000100800 */
[----:B------:R-:W-:Y:S02]  /*1a2a0*/  PRMT R40, RZ, 0x7610, R40 ;  /* 0x00007610ff287816 */ /* 0x000fe40000000028 */
[----:B------:R-:W-:Y:S01]  /*1a2b0*/  PRMT R68, RZ, 0x7610, R68 ;  /* 0x00007610ff447816 */ /* 0x000fe20000000044 */
[----:B--2---:R0:W-:Y:S02]  /*1a2c0*/  STS.U8 [R93+UR10+0xb180], R26 ;  /* 0x00b1801a5d007988 */ /* 0x0041e4000800000a */
[----:B0-----:R-:W-:-:S02]  /*1a2d0*/  @!P0 IMAD.MOV.U32 R26, RZ, RZ, R45 ;  /* 0x000000ffff1a8224 */ /* 0x001fc400078e002d */
[----:B------:R0:W-:Y:S04]  /*1a2e0*/  STS.U8 [R93+UR10+0xb380], R46 ;  /* 0x00b3802e5d007988 */ /* 0x0001e8000800000a */
[----:B---3--:R1:W2:Y:S04]  /*1a2f0*/  @!P0 LDG.E.U8 R40, desc[UR22][R26.64] ;  /* 0x000000161a288981 */ /* 0x0082a8000c1e1100 */
[----:B------:R-:W3:Y:S04]  /*1a300*/  LDL R45, [R1+0x1ac] ;  /* 0x0001ac00012d7983 */ /* 0x000ee80000100800 */
[----:B0-----:R-:W2:Y:S01]  /*1a310*/  LDL R46, [R1+0x1a8] ;  /* 0x0001a800012e7983 */ /* 0x001ea20000100800 */
[----:B-1----:R-:W-:-:S02]  /*1a320*/  @!P0 IMAD.MOV.U32 R26, RZ, RZ, R25 ;  /* 0x000000ffff1a8224 */ /* 0x002fc400078e0019 */
[----:B----4-:R-:W-:Y:S01]  /*1a330*/  @!P0 IMAD.MOV.U32 R27, RZ, RZ, R44 ;  /* 0x000000ffff1b8224 */ /* 0x010fe200078e002c */
[----:B------:R-:W4:Y:S04]  /*1a340*/  LDL R25, [R1+0x1ec] ;  /* 0x0001ec0001197983 */ /* 0x000f280000100800 */
[----:B------:R-:W2:Y:S04]  /*1a350*/  LDL R44, [R1+0x1e8] ;  /* 0x0001e800012c7983 */ /* 0x000ea80000100800 */
[----:B------:R0:W2:Y:S04]  /*1a360*/  @!P0 LDG.E.U8 R68, desc[UR22][R26.64] ;  /* 0x000000161a448981 */ /* 0x0000a8000c1e1100 */
[----:B------:R-:W2:Y:S04]  /*1a370*/  LDL.LU R26, [R1+0x8] ;  /* 0x00000800011a7983 */ /* 0x000ea80000300800 */
[----:B------:R-:W3:Y:S01]  /*1a380*/  LDL R27, [R1+0x120] ;  /* 0x00012000011b7983 */ /* 0x000ee20000100800 */
[----:B------:R-:W-:-:S03]  /*1a390*/  PRMT R67, RZ, 0x7610, R67 ;  /* 0x00007610ff437816 */ /* 0x000fc60000000043 */
[----:B--2---:R0:W-:Y:S02]  /*1a3a0*/  STS.U8 [R93+UR10+0xb580], R26 ;  /* 0x00b5801a5d007988 */ /* 0x0041e4000800000a */
[----:B0-----:R-:W-:-:S05]  /*1a3b0*/  @!P0 IMAD.MOV.U32 R26, RZ, RZ, R47 ;  /* 0x000000ffff1a8224 */ /* 0x001fca00078e002f */
[----:B---3--:R0:W2:Y:S04]  /*1a3c0*/  @!P0 LDG.E.U8 R67, desc[UR22][R26.64] ;  /* 0x000000161a438981 */ /* 0x0080a8000c1e1100 */
[----:B------:R-:W0:Y:S04]  /*1a3d0*/  LDL R26, [R1+0x160] ;  /* 0x00016000011a7983 */ /* 0x000e280000100800 */
[----:B------:R-:W0:Y:S04]  /*1a3e0*/  LDL R27, [R1+0x164] ;  /* 0x00016400011b7983 */ /* 0x000e280000100800 */
[----:B------:R1:W-:Y:S04]  /*1a3f0*/  STS.U8 [R93+UR10+0xb780], R0 ;  /* 0x00b780005d007988 */ /* 0x0003e8000800000a */
[----:B-1----:R-:W3:Y:S01]  /*1a400*/  LDL.LU R93, [R1+0x720] ;  /* 0x00072000015d7983 */ /* 0x002ee20000300800 */
[----:B------:R-:W-:-:S03]  /*1a410*/  PRMT R66, RZ, 0x7610, R66 ;  /* 0x00007610ff427816 */ /* 0x000fc60000000042 */
[----:B------:R-:W5:Y:S01]  /*1a420*/  LDL.LU R0, [R1+0x71c] ;  /* 0x00071c0001007983 */ /* 0x000f620000300800 */
[----:B------:R-:W1:Y:S01]  /*1a430*/  S2R R47, SR_TID.X ;  /* 0x00000000002f7919 */ /* 0x000e620000002100 */
[----:B0-----:R-:W-:-:S04]  /*1a440*/  @!P0 LOP3.LUT R27, R27, R26, RZ, 0x3c, !PT ;  /* 0x0000001a1b1b8212 */ /* 0x001fc800078e3cff */
[----:B------:R-:W-:-:S04]  /*1a450*/  @!P0 LOP3.LUT R26, R27, R26, RZ, 0x3c, !PT ;  /* 0x0000001a1b1a8212 */ /* 0x000fc800078e3cff */
[----:B------:R-:W-:-:S05]  /*1a460*/  @!P0 LOP3.LUT R27, R27, R26, RZ, 0x3c, !PT ;  /* 0x0000001a1b1b8212 */ /* 0x000fca00078e3cff */
[----:B------:R0:W2:Y:S02]  /*1a470*/  @!P0 LDG.E.U8 R66, desc[UR22][R26.64] ;  /* 0x000000161a428981 */ /* 0x0000a4000c1e1100 */
[----:B0-----:R-:W0:Y:S01]  /*1a480*/  S2R R27, SR_TID.X ;  /* 0x00000000001b7919 */ /* 0x001e220000002100 */
[----:B------:R-:W-:Y:S02]  /*1a490*/  @!P0 IMAD.MOV.U32 R26, RZ, RZ, R45 ;  /* 0x000000ffff1a8224 */ /* 0x000fe400078e002d */
[----:B------:R-:W2:Y:S01]  /*1a4a0*/  LDL R45, [R1+0x2ec] ;  /* 0x0002ec00012d7983 */ /* 0x000ea20000100800 */
[----:B0-----:R-:W-:-:S04]  /*1a4b0*/  LOP3.LUT R27, R27, 0x7f, RZ, 0xc0, !PT ;  /* 0x0000007f1b1b7812 */ /* 0x001fc800078ec0ff */
[----:B------:R-:W-:-:S05]  /*1a4c0*/  LOP3.LUT R27, R27, 0x30, RZ, 0x3c, !PT ;  /* 0x000000301b1b7812 */ /* 0x000fca00078e3cff */
[----:B---3--:R0:W-:Y:S02]  /*1a4d0*/  STS.U8 [R27+UR10+0xb980], R93 ;  /* 0x00b9805d1b007988 */ /* 0x0081e4000800000a */
[----:B0-----:R-:W-:Y:S02]  /*1a4e0*/  @!P0 IMAD.MOV.U32 R27, RZ, RZ, R46 ;  /* 0x000000ffff1b8224 */ /* 0x001fe400078e002e */
[----:B------:R-:W3:Y:S01]  /*1a4f0*/  LDL R46, [R1+0x2e8] ;  /* 0x0002e800012e7983 */ /* 0x000ee20000100800 */
[----:B-1----:R-:W-:-:S04]  /*1a500*/  LOP3.LUT R47, R47, 0x7f, RZ, 0xc0, !PT ;  /* 0x0000007f2f2f7812 */ /* 0x002fc800078ec0ff */
[----:B------:R-:W-:Y:S02]  /*1a510*/  LOP3.LUT R93, R47, 0x30, RZ, 0x3c, !PT ;  /* 0x000000302f5d7812 */ /* 0x000fe400078e3cff */
[----:B------:R-:W3:Y:S04]  /*1a520*/  LDL R47, [R1+0x2ac] ;  /* 0x0002ac00012f7983 */ /* 0x000ee80000100800 */
[----:B------:R4:W-:Y:S02]  /*1a530*/  STS.U8 [R93+UR10+0xbb80], R24 ;  /* 0x00bb80185d007988 */ /* 0x0009e4000800000a */
[----:B----4-:R-:W-:Y:S02]  /*1a540*/  @!P0 IMAD.MOV.U32 R24, RZ, RZ, R25 ;  /* 0x000000ffff188224 */ /* 0x010fe400078e0019 */
[----:B------:R-:W-:-:S02]  /*1a550*/  @!P0 IMAD.MOV.U32 R25, RZ, RZ, R44 ;  /* 0x000000ffff198224 */ /* 0x000fc400078e002c */
[----:B------:R-:W0:Y:S01]  /*1a560*/  S2R R44, SR_TID.X ;  /* 0x00000000002c7919 */ /* 0x000e220000002100 */
[----:B------:R1:W-:Y:S04]  /*1a570*/  STS.U8 [R93+UR10+0xbd80], R23 ;  /* 0x00bd80175d007988 */ /* 0x0003e8000800000a */
[----:B------:R4:W-:Y:S04]  /*1a580*/  STS.U8 [R93+UR10+0xbf80], R22 ;  /* 0x00bf80165d007988 */ /* 0x0009e8000800000a */
[----:B-1----:R-:W3:Y:S04]  /*1a590*/  LDL R23, [R1+0x26c] ;  /* 0x00026c0001177983 */ /* 0x002ee80000100800 */
[----:B----4-:R-:W4:Y:S01]  /*1a5a0*/  LDL R22, [R1+0x268] ;  /* 0x0002680001167983 */ /* 0x010f220000100800 */
[----:B0-----:R-:W-:-:S05]  /*1a5b0*/  LOP3.LUT R93, R44, 0x7f, RZ, 0xc0, !PT ;  /* 0x0000007f2c5d7812 */ /* 0x001fca00078ec0ff */
[----:B------:R-:W-:Y:S04]  /*1a5c0*/  STS.U8 [R93+UR10+0x4000], R21 ;  /* 0x004000155d007988 */ /* 0x000fe8000800000a */
[----:B------:R2:W-:Y:S02]  /*1a5d0*/  STS.U8 [R93+UR10+0x4400], R20 ;  /* 0x004400145d007988 */ /* 0x0005e4000800000a */
[----:B--2---:R-:W-:Y:S02]  /*1a5e0*/  @!P0 IMAD.MOV.U32 R20, RZ, RZ, R45 ;  /* 0x000000ffff148224 */ /* 0x004fe400078e002d */
[----:B------:R-:W2:Y:S01]  /*1a5f0*/  LDL R45, [R1+0x3d8] ;  /* 0x0003d800012d7983 */ /* 0x000ea20000100800 */
[----:B---3--:R-:W-:-:S03]  /*1a600*/  @!P0 IMAD.MOV.U32 R21, RZ, RZ, R46 ;  /* 0x000000ffff158224 */ /* 0x008fc600078e002e */
[----:B------:R-:W3:Y:S01]  /*1a610*/  LDL R46, [R1+0x3d4] ;  /* 0x0003d400012e7983 */ /* 0x000ee20000100800 */
[----:B------:R-:W-:-:S03]  /*1a620*/  PRMT R52, RZ, 0x7610, R52 ;  /* 0x00007610ff347816 */ /* 0x000fc60000000034 */
[----:B------:R0:W-:Y:S04]  /*1a630*/  STS.U8 [R93+UR10+0x4800], R19 ;  /* 0x004800135d007988 */ /* 0x0001e8000800000a */
[----:B------:R1:W-:Y:S04]  /*1a640*/  STS.U8 [R93+UR10+0x4c00], R18 ;  /* 0x004c00125d007988 */ /* 0x0003e8000800000a */
[----:B------:R0:W3:Y:S04]  /*1a650*/  @!P0 LDG.E.U8 R52, desc[UR22][R30.64] ;  /* 0x000000161e348981 */ /* 0x0000e8000c1e1100 */
[----:B------:R-:W-:Y:S04]  /*1a660*/  STS.U8 [R93+UR10+0x5000], R17 ;  /* 0x005000115d007988 */ /* 0x000fe8000800000a */
[----:B------:R2:W-:Y:S01]  /*1a670*/  STS.U8 [R93+UR10+0x5400], R16 ;  /* 0x005400105d007988 */ /* 0x0005e2000800000a */
[----:B0-----:R-:W-:-:S02]  /*1a680*/  PRMT R30, RZ, 0x7610, R30 ;  /* 0x00007610ff1e7816 */ /* 0x001fc4000000001e */
[-C--:B------:R-:W-:Y:S01]  /*1a690*/  @!P0 LOP3.LUT R37, R37, R36.reuse, RZ, 0x3c, !PT ;  /* 0x0000002425258212 */ /* 0x080fe200078e3cff */
[----:B------:R-:W3:Y:S03]  /*1a6a0*/  LDL R19, [R1+0x36c] ;  /* 0x00036c0001137983 */ /* 0x000ee60000100800 */
[C---:B------:R-:W-:Y:S01]  /*1a6b0*/  @!P0 LOP3.LUT R36, R37.reuse, R36, RZ, 0x3c, !PT ;  /* 0x0000002425248212 */ /* 0x040fe200078e3cff */
[----:B-1----:R-:W3:Y:S01]  /*1a6c0*/  LDL R18, [R1+0x368] ;  /* 0x0003680001127983 */ /* 0x002ee20000100800 */
[----:B------:R-:W-:Y:S02]  /*1a6d0*/  PRMT R58, RZ, 0x7610, R58 ;  /* 0x00007610ff3a7816 */ /* 0x000fe4000000003a */
[----:B------:R-:W-:-:S05]  /*1a6e0*/  @!P0 LOP3.LUT R37, R37, R36, RZ, 0x3c, !PT ;  /* 0x0000002425258212 */ /* 0x000fca00078e3cff */
[----:B------:R0:W3:Y:S01]  /*1a6f0*/  @!P0 LDG.E.U8 R58, desc[UR22][R36.64] ;  /* 0x00000016243a8981 */ /* 0x0000e2000c1e1100 */
[----:B----4-:R-:W-:-:S04]  /*1a700*/  @!P0 LOP3.LUT R23, R23, R22, RZ, 0x3c, !PT ;  /* 0x0000001617178212 */ /* 0x010fc800078e3cff */
[C---:B------:R-:W-:Y:S02]  /*1a710*/  @!P0 LOP3.LUT R22, R23.reuse, R22, RZ, 0x3c, !PT ;  /* 0x0000001617168212 */ /* 0x040fe400078e3cff */
[----:B0-----:R-:W-:Y:S02]  /*1a720*/  PRMT R36, RZ, 0x7610, R36 ;  /* 0x00007610ff247816 */ /* 0x001fe40000000024 */
[----:B------:R-:W-:-:S05]  /*1a730*/  @!P0 LOP3.LUT R23, R23, R22, RZ, 0x3c, !PT ;  /* 0x0000001617178212 */ /* 0x000fca00078e3cff */
[----:B------:R0:W4:Y:S02]  /*1a740*/  @!P0 LDG.E.U8 R36, desc[UR22][R22.64] ;  /* 0x0000001616248981 */ /* 0x000124000c1e1100 */
[----:B0-----:R-:W-:Y:S02]  /*1a750*/  @!P0 IMAD.MOV.U32 R22, RZ, RZ, R47 ;  /* 0x000000ffff168224 */ /* 0x001fe400078e002f */
[----:B--2---:R-:W-:Y:S01]  /*1a760*/  @!P0 IMAD.MOV.U32 R16, RZ, RZ, R45 ;  /* 0x000000ffff108224 */ /* 0x004fe200078e002d */
[----:B------:R-:W2:Y:S01]  /*1a770*/  LDL R47, [R1+0x3a8] ;  /* 0x0003a800012f7983 */ /* 0x000ea20000100800 */
[----:B---3--:R-:W-:Y:S01]  /*1a780*/  @!P0 IMAD.MOV.U32 R17, RZ, RZ, R46 ;  /* 0x000000ffff118224 */ /* 0x008fe200078e002e */
[----:B------:R-:W-:Y:S02]  /*1a790*/  PRMT R70, RZ, 0x7610, R70 ;  /* 0x00007610ff467816 */ /* 0x000fe40000000046 */
[----:B------:R-:W-:Y:S02]  /*1a7a0*/  @!P0 LOP3.LUT R33, R33, R32, RZ, 0x3c, !PT ;  /* 0x0000002021218212 */ /* 0x000fe400078e3cff */
[----:B------:R-:W-:Y:S01]  /*1a7b0*/  PRMT R54, RZ, 0x7610, R54 ;  /* 0x00007610ff367816 */ /* 0x000fe20000000036 */
[----:B------:R-:W3:Y:S04]  /*1a7c0*/  @!P0 LDG.E.U8 R30, desc[UR22][R16.64] ;  /* 0x00000016101e8981 */ /* 0x000ee8000c1e1100 */
[----:B------:R0:W2:Y:S04]  /*1a7d0*/  @!P0 LDG.E.U8 R70, desc[UR22][R28.64] ;  /* 0x000000161c468981 */ /* 0x0000a8000c1e1100 */
[----:B------:R1:W-:Y:S04]  /*1a7e0*/  STS.U8 [R93+UR10+0x5800], R80 ;  /* 0x005800505d007988 */ /* 0x0003e8000800000a */
[----:B------:R-:W2:Y:S04]  /*1a7f0*/  LDL R16, [R1+0x404] ;  /* 0x0004040001107983 */ /* 0x000ea80000100800 */
[----:B------:R-:W2:Y:S01]  /*1a800*/  LDL R17, [R1+0x408] ;  /* 0x0004080001117983 */ /* 0x000ea20000100800 */
[----:B0-----:R-:W-:-:S02]  /*1a810*/  PRMT R29, RZ, 0x7610, R29 ;  /* 0x00007610ff1d7816 */ /* 0x001fc4000000001d */
[----:B------:R-:W-:Y:S01]  /*1a820*/  @!P0 LOP3.LUT R32, R33, R32, RZ, 0x3c, !PT ;  /* 0x0000002021208212 */ /* 0x000fe200078e3cff */
[----:B-1----:R-:W3:Y:S01]  /*1a830*/  LDL R80, [R1+0x45c] ;  /* 0x00045c0001507983 */ /* 0x002ee20000100800 */
[----:B------:R-:W-:-:S03]  /*1a840*/  @!P0 LOP3.LUT R19, R19, R18, RZ, 0x3c, !PT ;  /* 0x0000001213138212 */ /* 0x000fc600078e3cff */
[----:B------:R-:W3:Y:S01]  /*1a850*/  LDL R46, [R1+0xe8] ;  /* 0x0000e800012e7983 */ /* 0x000ee20000100800 */
[----:B------:R-:W-:Y:S02]  /*1a860*/  @!P0 LOP3.LUT R33, R33, R32, RZ, 0x3c, !PT ;  /* 0x0000002021218212 */ /* 0x000fe400078e3cff */
[C---:B------:R-:W-:Y:S01]  /*1a870*/  @!P0 LOP3.LUT R18, R19.reuse, R18, RZ, 0x3c, !PT ;  /* 0x0000001213128212 */ /* 0x040fe200078e3cff */
[----:B------:R-:W3:Y:S04]  /*1a880*/  LDL R45, [R1+0xec] ;  /* 0x0000ec00012d7983 */ /* 0x000ee80000100800 */
[----:B------:R0:W3:Y:S01]  /*1a890*/  @!P0 LDG.E.U8 R54, desc[UR22][R32.64] ;  /* 0x0000001620368981 */ /* 0x0000e2000c1e1100 */
[----:B------:R-:W-:Y:S02]  /*1a8a0*/  @!P0 LOP3.LUT R19, R19, R18, RZ, 0x3c, !PT ;  /* 0x0000001213138212 */ /* 0x000fe400078e3cff */
[----:B------:R-:W-:Y:S01]  /*1a8b0*/  PRMT R60, RZ, 0x7610, R60 ;  /* 0x00007610ff3c7816 */ /* 0x000fe2000000003c */
[----:B------:R1:W-:Y:S01]  /*1a8c0*/  STS.U8 [R93+UR10+0x5c00], R78 ;  /* 0x005c004e5d007988 */ /* 0x0003e2000800000a */
[----:B------:R-:W-:-:S03]  /*1a8d0*/  PRMT R64, RZ, 0x7610, R64 ;  /* 0x00007610ff407816 */ /* 0x000fc60000000040 */
[----:B------:R-:W3:Y:S01]  /*1a8e0*/  LDL R23, [R1+0x2a8] ;  /* 0x0002a80001177983 */ /* 0x000ee20000100800 */
[----:B0-----:R-:W-:Y:S02]  /*1a8f0*/  PRMT R32, RZ, 0x7610, R32 ;  /* 0x00007610ff207816 */ /* 0x001fe40000000020 */
[----:B------:R-:W-:Y:S01]  /*1a900*/  PRMT R28, RZ, 0x7610, R28 ;  /* 0x00007610ff1c7816 */ /* 0x000fe2000000001c */
[----:B------:R-:W3:Y:S04]  /*1a910*/  @!P0 LDG.E.U8 R60, desc[UR22][R38.64] ;  /* 0x00000016263c8981 */ /* 0x000ee8000c1e1100 */
[----:B------:R0:W3:Y:S04]  /*1a920*/  @!P0 LDG.E.U8 R32, desc[UR22][R18.64] ;  /* 0x0000001612208981 */ /* 0x0000e8000c1e1100 */
[----:B-1----:R-:W3:Y:S04]  /*1a930*/  LDL R78, [R1+0x12c] ;  /* 0x00012c00014e7983 */ /* 0x002ee80000100800 */
[----:B------:R1:W-:Y:S01]  /*1a940*/  STS.U8 [R93+UR10+0x6000], R76 ;  /* 0x0060004c5d007988 */ /* 0x0003e2000800000a */
[----:B--2---:R-:W-:Y:S01]  /*1a950*/  @!P0 LOP3.LUT R17, R17, R16, RZ, 0x3c, !PT ;  /* 0x0000001011118212 */ /* 0x004fe200078e3cff */
[----:B0-----:R-:W-:-:S02]  /*1a960*/  @!P0 IMAD.MOV.U32 R18, RZ, RZ, R47 ;  /* 0x000000ffff128224 */ /* 0x001fc400078e002f */
[----:B-1----:R-:W2:Y:S01]  /*1a970*/  LDL R76, [R1+0x128] ;  /* 0x00012800014c7983 */ /* 0x002ea20000100800 */
[----:B------:R-:W-:-:S03]  /*1a980*/  @!P0 LOP3.LUT R16, R17, R16, RZ, 0x3c, !PT ;  /* 0x0000001011108212 */ /* 0x000fc600078e3cff */
[----:B------:R-:W2:Y:S01]  /*1a990*/  LDL R47, [R1+0x460] ;  /* 0x00046000012f7983 */ /* 0x000ea20000100800 */
[----:B------:R-:W-:Y:S02]  /*1a9a0*/  @!P0 LOP3.LUT R17, R17, R16, RZ, 0x3c, !PT ;  /* 0x0000001011118212 */ /* 0x000fe400078e3cff */
[----:B------:R-:W-:Y:S01]  /*1a9b0*/  PRMT R38, RZ, 0x7610, R38 ;  /* 0x00007610ff267816 */ /* 0x000fe20000000026 */
[----:B------:R-:W2:Y:S04]  /*1a9c0*/  LDL R19, [R1+0x3a4] ;  /* 0x0003a40001137983 */ /* 0x000ea80000100800 */
[----:B------:R-:W2:Y:S04]  /*1a9d0*/  @!P0 LDG.E.U8 R29, desc[UR22][R16.64] ;  /* 0x00000016101d8981 */ /* 0x000ea8000c1e1100 */
[----:B------:R-:W2:Y:S04]  /*1a9e0*/  @!P0 LDG.E.U8 R38, desc[UR22][R24.64] ;  /* 0x0000001618268981 */ /* 0x000ea8000c1e1100 */
[----:B------:R-:W2:Y:S04]  /*1a9f0*/  LDL R16, [R1+0x434] ;  /* 0x0004340001107983 */ /* 0x000ea80000100800 */
[----:B------:R-:W2:Y:S04]  /*1aa00*/  LDL R17, [R1+0x438] ;  /* 0x0004380001117983 */ /* 0x000ea80000100800 */
[----:B------:R-:W4:Y:S04]  /*1aa10*/  LDL R24, [R1+0x228] ;  /* 0x0002280001187983 */ /* 0x000f280000100800 */
[----:B------:R-:W4:Y:S01]  /*1aa20*/  LDL R25, [R1+0x22c] ;  /* 0x00022c0001197983 */ /* 0x000f220000100800 */
[----:B------:R-:W-:-:S03]  /*1aa30*/  PRMT R39, RZ, 0x7610, R39 ;  /* 0x00007610ff277816 */ /* 0x000fc60000000027 */
[----:B------:R-:W-:Y:S04]  /*1aa40*/  STS.U8 [R93+UR10+0x6400], R15 ;  /* 0x0064000f5d007988 */ /* 0x000fe8000800000a */
[----:B------:R-:W-:Y:S04]  /*1aa50*/  STS.U8 [R93+UR10+0x6800], R14 ;  /* 0x0068000e5d007988 */ /* 0x000fe8000800000a */
[----:B------:R0:W-:Y:S04]  /*1aa60*/  STS.U8 [R93+UR10+0x6c00], R13 ;  /* 0x006c000d5d007988 */ /* 0x0001e8000800000a */
[----:B------:R1:W-:Y:S04]  /*1aa70*/  STS.U8 [R93+UR10+0x7000], R12 ;  /* 0x0070000c5d007988 */ /* 0x0003e8000800000a */
[----:B------:R3:W4:Y:S04]  /*1aa80*/  @!P0 LDG.E.U8 R39, desc[UR22][R26.64] ;  /* 0x000000161a278981 */ /* 0x000728000c1e1100 */
[----:B0-----:R-:W4:Y:S04]  /*1aa90*/  LDL R13, [R1+0x1b4] ;  /* 0x0001b400010d7983 */ /* 0x001f280000100800 */
[----:B-1----:R-:W4:Y:S01]  /*1aaa0*/  LDL R12, [R1+0x1b0] ;  /* 0x0001b000010c7983 */ /* 0x002f220000100800 */
[----:B---3--:R-:W-:Y:S01]  /*1aab0*/  PRMT R27, RZ, 0x7610, R27 ;  /* 0x00007610ff1b7816 */ /* 0x008fe2000000001b */
[----:B------:R-:W-:-:S02]  /*1aac0*/  @!P0 IMAD.MOV.U32 R14, RZ, RZ, R78 ;  /* 0x000000ffff0e8224 */ /* 0x000fc400078e004e */
[----:B------:R-:W3:Y:S01]  /*1aad0*/  LDL R78, [R1+0x230] ;  /* 0x00023000014e7983 */ /* 0x000ee20000100800 */
[----:B--2---:R-:W-:-:S04]  /*1aae0*/  @!P0 LOP3.LUT R17, R17, R16, RZ, 0x3c, !PT ;  /* 0x0000001011118212 */ /* 0x004fc800078e3cff */
[----:B------:R-:W-:-:S04]  /*1aaf0*/  @!P0 LOP3.LUT R16, R17, R16, RZ, 0x3c, !PT ;  /* 0x0000001011108212 */ /* 0x000fc800078e3cff */
[----:B------:R-:W-:-:S05]  /*1ab00*/  @!P0 LOP3.LUT R17, R17, R16, RZ, 0x3c, !PT ;  /* 0x0000001011118212 */ /* 0x000fca00078e3cff */
[----:B------:R0:W2:Y:S02]  /*1ab10*/  @!P0 LDG.E.U8 R28, desc[UR22][R16.64] ;  /* 0x00000016101c8981 */ /* 0x0000a4000c1e1100 */
[----:B0-----:R-:W-:Y:S02]  /*1ab20*/  @!P0 IMAD.MOV.U32 R16, RZ, RZ, R47 ;  /* 0x000000ffff108224 */ /* 0x001fe400078e002f */
[----:B------:R-:W-:Y:S01]  /*1ab30*/  @!P0 IMAD.MOV.U32 R17, RZ, RZ, R80 ;  /* 0x000000ffff118224 */ /* 0x000fe200078e0050 */
[----:B------:R-:W2:Y:S04]  /*1ab40*/  LDL R47, [R1+0x16c] ;  /* 0x00016c00012f7983 */ /* 0x000ea80000100800 */
[----:B------:R-:W3:Y:S04]  /*1ab50*/  LDL R80, [R1+0x168] ;  /* 0x0001680001507983 */ /* 0x000ee80000100800 */
[----:B------:R0:W3:Y:S02]  /*1ab60*/  @!P0 LDG.E.U8 R27, desc[UR22][R16.64] ;  /* 0x00000016101b8981 */ /* 0x0000e4000c1e1100 */
[----:B0-----:R-:W-:-:S02]  /*1ab70*/  @!P0 IMAD.MOV.U32 R16, RZ, RZ, R45 ;  /* 0x000000ffff108224 */ /* 0x001fc400078e002d */
[----:B------:R-:W-:Y:S01]  /*1ab80*/  @!P0 IMAD.MOV.U32 R17, RZ, RZ, R46 ;  /* 0x000000ffff118224 */ /* 0x000fe200078e002e */
[----:B------:R-:W3:Y:S04]  /*1ab90*/  LDL R45, [R1+0x1f4] ;  /* 0x0001f400012d7983 */ /* 0x000ee80000100800 */
[----:B------:R-:W3:Y:S01]  /*1aba0*/  LDL R46, [R1+0x1f0] ;  /* 0x0001f000012e7983 */ /* 0x000ee20000100800 */
[----:B------:R-:W-:-:S03]  /*1abb0*/  @!P0 IMAD.MOV.U32 R15, RZ, RZ, R76 ;  /* 0x000000ffff0f8224 */ /* 0x000fc600078e004c */
[----:B------:R-:W3:Y:S04]  /*1abc0*/  LDL R76, [R1+0x234] ;  /* 0x00023400014c7983 */ /* 0x000ee80000100800 */
[----:B------:R-:W3:Y:S01]  /*1abd0*/  @!P0 LDG.E.U8 R64, desc[UR22][R14.64] ;  /* 0x000000160e408981 */ /* 0x000ee2000c1e1100 */
[----:B------:R-:W-:Y:S02]  /*1abe0*/  PRMT R56, RZ, 0x7610, R56 ;  /* 0x00007610ff387816 */ /* 0x000fe40000000038 */
[----:B----4-:R-:W-:-:S04]  /*1abf0*/  @!P0 LOP3.LUT R25, R25, R24, RZ, 0x3c, !PT ;  /* 0x0000001819198212 */ /* 0x010fc800078e3cff */
[----:B------:R0:W4:Y:S01]  /*1ac00*/  @!P0 LDG.E.U8 R56, desc[UR22][R34.64] ;  /* 0x0000001622388981 */ /* 0x000122000c1e1100 */
[----:B------:R-:W-:Y:S02]  /*1ac10*/  @!P0 LOP3.LUT R24, R25, R24, RZ, 0x3c, !PT ;  /* 0x0000001819188212 */ /* 0x000fe400078e3cff */
[----:B------:R-:W-:Y:S02]  /*1ac20*/  PRMT R37, RZ, 0x7610, R37 ;  /* 0x00007610ff257816 */ /* 0x000fe40000000025 */
[----:B0-----:R-:W-:Y:S02]  /*1ac30*/  PRMT R34, RZ, 0x7610, R34 ;  /* 0x00007610ff227816 */ /* 0x001fe40000000022 */
[----:B------:R-:W-:Y:S02]  /*1ac40*/  @!P0 LOP3.LUT R13, R13, R12, RZ, 0x3c, !PT ;  /* 0x0000000c0d0d8212 */ /* 0x000fe400078e3cff */
[----:B------:R-:W-:Y:S02]  /*1ac50*/  @!P0 LOP3.LUT R25, R25, R24, RZ, 0x3c, !PT ;  /* 0x0000001819198212 */ /* 0x000fe400078e3cff */
[----:B------:R-:W4:Y:S01]  /*1ac60*/  @!P0 LDG.E.U8 R34, desc[UR22][R20.64] ;  /* 0x0000001614228981 */ /* 0x000f22000c1e1100 */
[----:B------:R-:W-:-:S03]  /*1ac70*/  @!P0 LOP3.LUT R12, R13, R12, RZ, 0x3c, !PT ;  /* 0x0000000c0d0c8212 */ /* 0x000fc600078e3cff */
[----:B------:R0:W4:Y:S04]  /*1ac80*/  @!P0 LDG.E.U8 R37, desc[UR22][R24.64] ;  /* 0x0000001618258981 */ /* 0x000128000c1e1100 */
[----:B------:R-:W4:Y:S04]  /*1ac90*/  LDL R20, [R1+0x328] ;  /* 0x0003280001147983 */ /* 0x000f280000100800 */
[----:B------:R-:W4:Y:S01]  /*1aca0*/  LDL R21, [R1+0x32c] ;  /* 0x00032c0001157983 */ /* 0x000f220000100800 */
[----:B0-----:R-:W-:Y:S02]  /*1acb0*/  PRMT R25, RZ, 0x7610, R25 ;  /* 0x00007610ff197816 */ /* 0x001fe40000000019 */
[----:B------:R-:W-:-:S02]  /*1acc0*/  @!P0 LOP3.LUT R13, R13, R12, RZ, 0x3c, !PT ;  /* 0x0000000c0d0d8212 */ /* 0x000fc400078e3cff */
[----:B------:R-:W-:-:S03]  /*1acd0*/  PRMT R24, RZ, 0x7610, R24 ;  /* 0x00007610ff187816 */ /* 0x000fc60000000018 */
[----:B------:R0:W4:Y:S01]  /*1ace0*/  @!P0 LDG.E.U8 R25, desc[UR22][R12.64] ;  /* 0x000000160c198981 */ /* 0x000122000c1e1100 */
[----:B--2---:R-:W-:-:S03]  /*1acf0*/  @!P0 IMAD.MOV.U32 R14, RZ, RZ, R47 ;  /* 0x000000ffff0e8224 */ /* 0x004fc600078e002f */
[----:B------:R-:W2:Y:S01]  /*1ad00*/  LDL R47, [R1+0x274] ;  /* 0x00027400012f7983 */ /* 0x000ea20000100800 */
[----:B---3--:R-:W-:-:S03]  /*1ad10*/  @!P0 IMAD.MOV.U32 R15, RZ, RZ, R80 ;  /* 0x000000ffff0f8224 */ /* 0x008fc600078e0050 */
[----:B------:R-:W3:Y:S01]  /*1ad20*/  LDL R80, [R1+0x270] ;  /* 0x0002700001507983 */ /* 0x000ee20000100800 */
[----:B0-----:R-:W-:-:S03]  /*1ad30*/  @!P0 IMAD.MOV.U32 R12, RZ, RZ, R45 ;  /* 0x000000ffff0c8224 */ /* 0x001fc600078e002d */
[----:B------:R-:W3:Y:S01]  /*1ad40*/  LDL R45, [R1+0x2b4] ;  /* 0x0002b400012d7983 */ /* 0x000ee20000100800 */
[----:B------:R-:W-:-:S03]  /*1ad50*/  @!P0 IMAD.MOV.U32 R13, RZ, RZ, R46 ;  /* 0x000000ffff0d8224 */ /* 0x000fc600078e002e */
[----:B------:R-:W3:Y:S04]  /*1ad60*/  LDL R46, [R1+0x2b0] ;  /* 0x0002b000012e7983 */ /* 0x000ee80000100800 */
[----:B------:R0:W3:Y:S02]  /*1ad70*/  @!P0 LDG.E.U8 R24, desc[UR22][R12.64] ;  /* 0x000000160c188981 */ /* 0x0000e4000c1e1100 */
[----:B0-----:R-:W-:Y:S02]  /*1ad80*/  @!P0 IMAD.MOV.U32 R13, RZ, RZ, R78 ;  /* 0x000000ffff0d8224 */ /* 0x001fe400078e004e */
[----:B------:R-:W3:Y:S01]  /*1ad90*/  LDL R78, [R1+0x2f0] ;  /* 0x0002f000014e7983 */ /* 0x000ee20000100800 */
[----:B------:R-:W-:-:S03]  /*1ada0*/  @!P0 IMAD.MOV.U32 R12, RZ, RZ, R76 ;  /* 0x000000ffff0c8224 */ /* 0x000fc600078e004c */
[----:B------:R-:W3:Y:S01]  /*1adb0*/  LDL R76, [R1+0x2f4] ;  /* 0x0002f400014c7983 */ /* 0x000ee20000100800 */
[----:B------:R-:W-:-:S03]  /*1adc0*/  PRMT R35, RZ, 0x7610, R35 ;  /* 0x00007610ff237816 */ /* 0x000fc60000000023 */
[----:B------:R-:W-:Y:S04]  /*1add0*/  STS.U8 [R93+UR10+0x7400], R11 ;  /* 0x0074000b5d007988 */ /* 0x000fe8000800000a */
[----:B------:R0:W3:Y:S04]  /*1ade0*/  @!P0 LDG.E.U8 R35, desc[UR22][R22.64] ;  /* 0x0000001616238981 */ /* 0x0000e8000c1e1100 */
[----:B------:R-:W-:Y:S04]  /*1adf0*/  STS.U8 [R93+UR10+0x7800], R3 ;  /* 0x007800035d007988 */ /* 0x000fe8000800000a */
[----:B------:R2:W-:Y:S01]  /*1ae00*/  STS.U8 [R93+UR10+0x7c00], R2 ;  /* 0x007c00025d007988 */ /* 0x0005e2000800000a */
[----:B0-----:R-:W-:-:S02]  /*1ae10*/  PRMT R22, RZ, 0x7610, R22 ;  /* 0x00007610ff167816 */ /* 0x001fc40000000016 */
[----:B----4-:R-:W-:-:S04]  /*1ae20*/  @!P0 LOP3.LUT R21, R21, R20, RZ, 0x3c, !PT ;  /* 0x0000001415158212 */ /* 0x010fc800078e3cff */
[C---:B------:R-:W-:Y:S02]  /*1ae30*/  @!P0 LOP3.LUT R20, R21.reuse, R20, RZ, 0x3c, !PT ;  /* 0x0000001415148212 */ /* 0x040fe400078e3cff */
[----:B------:R-:W-:Y:S02]  /*1ae40*/  PRMT R33, RZ, 0x7610, R33 ;  /* 0x00007610ff217816 */ /* 0x000fe40000000021 */
[----:B------:R-:W-:-:S05]  /*1ae50*/  @!P0 LOP3.LUT R21, R21, R20, RZ, 0x3c, !PT ;  /* 0x0000001415158212 */ /* 0x000fca00078e3cff */
[----:B------:R0:W4:Y:S02]  /*1ae60*/  @!P0 LDG.E.U8 R33, desc[UR22][R20.64] ;  /* 0x0000001614218981 */ /* 0x000124000c1e1100 */
[----:B0-----:R-:W-:Y:S01]  /*1ae70*/  PRMT R21, RZ, 0x7610, R21 ;  /* 0x00007610ff157816 */ /* 0x001fe20000000015 */
[----:B--2---:R-:W-:Y:S02]  /*1ae80*/  @!P0 IMAD.MOV.U32 R2, RZ, RZ, R47 ;  /* 0x000000ffff028224 */ /* 0x004fe400078e002f */
[----:B------:R-:W2:Y:S01]  /*1ae90*/  LDL R47, [R1+0x334] ;  /* 0x00033400012f7983 */ /* 0x000ea20000100800 */
[----:B---3--:R-:W-:-:S03]  /*1aea0*/  @!P0 IMAD.MOV.U32 R3, RZ, RZ, R80 ;  /* 0x000000ffff038224 */ /* 0x008fc600078e0050 */
[----:B------:R-:W3:Y:S04]  /*1aeb0*/  LDL R80, [R1+0x330] ;  /* 0x0003300001507983 */ /* 0x000ee80000100800 */
[----:B------:R0:W4:Y:S02]  /*1aec0*/  @!P0 LDG.E.U8 R22, desc[UR22][R2.64] ;  /* 0x0000001602168981 */ /* 0x000124000c1e1100 */
[----:B0-----:R-:W0:Y:S02]  /*1aed0*/  S2R R3, SR_TID.X ;  /* 0x0000000000037919 */ /* 0x001e240000002100 */
[C---:B0-----:R-:W-:Y:S02]  /*1aee0*/  LOP3.LUT R2, R3.reuse, 0x7f, RZ, 0xc0, !PT ;  /* 0x0000007f03027812 */ /* 0x041fe400078ec0ff */
[----:B------:R-:W-:-:S02]  /*1aef0*/  LOP3.LUT R3, R3, 0x7f, RZ, 0xc0, !PT ;  /* 0x0000007f03037812 */ /* 0x000fc400078ec0ff */
[----:B------:R-:W-:-:S05]  /*1af00*/  LOP3.LUT R2, R2, 0x10, RZ, 0x3c, !PT ;  /* 0x0000001002027812 */ /* 0x000fca00078e3cff */
[----:B------:R0:W-:Y:S02]  /*1af10*/  STS.U8 [R2+UR10+0x4080], R92 ;  /* 0x0040805c02007988 */ /* 0x0001e4000800000a */
[----:B0-----:R-:W-:Y:S01]  /*1af20*/  LOP3.LUT R92, R3, 0x10, RZ, 0x3c, !PT ;  /* 0x00000010035c7812 */ /* 0x001fe200078e3cff */
[----:B------:R-:W-:Y:S02]  /*1af30*/  @!P0 IMAD.MOV.U32 R2, RZ, RZ, R45 ;  /* 0x000000ffff028224 */ /* 0x000fe400078e002d */
[----:B------:R-:W-:Y:S01]  /*1af40*/  @!P0 IMAD.MOV.U32 R3, RZ, RZ, R46 ;  /* 0x000000ffff038224 */ /* 0x000fe200078e002e */
[----:B------:R-:W4:Y:S04]  /*1af50*/  LDL R45, [R1+0x374] ;  /* 0x00037400012d7983 */ /* 0x000f280000100800 */
[----:B------:R-:W4:Y:S04]  /*1af60*/  LDL R46, [R1+0x370] ;  /* 0x00037000012e7983 */ /* 0x000f280000100800 */
[----:B------:R0:W4:Y:S02]  /*1af70*/  @!P0 LDG.E.U8 R21, desc[UR22][R2.64] ;  /* 0x0000001602158981 */ /* 0x000124000c1e1100 */
[----:B0-----:R-:W-:-:S02]  /*1af80*/  @!P0 IMAD.MOV.U32 R3, RZ, RZ, R78 ;  /* 0x000000ffff038224 */ /* 0x001fc400078e004e */
[----:B------:R-:W4:Y:S01]  /*1af90*/  LDL R78, [R1+0x3ac] ;  /* 0x0003ac00014e7983 */ /* 0x000f220000100800 */
[----:B------:R-:W-:-:S03]  /*1afa0*/  @!P0 IMAD.MOV.U32 R2, RZ, RZ, R76 ;  /* 0x000000ffff028224 */ /* 0x000fc600078e004c */
[----:B------:R-:W4:Y:S01]  /*1afb0*/  LDL R76, [R1+0x3b0] ;  /* 0x0003b000014c7983 */ /* 0x000f220000100800 */
[----:B------:R-:W-:Y:S02]  /*1afc0*/  PRMT R31, RZ, 0x7610, R31 ;  /* 0x00007610ff1f7816 */ /* 0x000fe4000000001f */
[----:B------:R-:W-:Y:S01]  /*1afd0*/  PRMT R20, RZ, 0x7610, R20 ;  /* 0x00007610ff147816 */ /* 0x000fe20000000014 */
[----:B------:R0:W-:Y:S04]  /*1afe0*/  STS.U8 [R92+UR10+0x4480], R90 ;  /* 0x0044805a5c007988 */ /* 0x0001e8000800000a */
[----:B------:R1:W-:Y:S04]  /*1aff0*/  STS.U8 [R92+UR10+0x4880], R88 ;  /* 0x004880585c007988 */ /* 0x0003e8000800000a */
[----:B------:R1:W4:Y:S04]  /*1b000*/  @!P0 LDG.E.U8 R31, desc[UR22][R18.64] ;  /* 0x00000016121f8981 */ /* 0x000328000c1e1100 */
[----:B0-----:R-:W4:Y:S04]  /*1b010*/  LDL R90, [R1+0x3dc] ;  /* 0x0003dc00015a7983 */ /* 0x001f280000100800 */
[----:B-1----:R-:W4:Y:S01]  /*1b020*/  LDL R88, [R1+0x3e0] ;  /* 0x0003e00001587983 */ /* 0x002f220000100800 */
[----:B------:R-:W-:-:S03]  /*1b030*/  PRMT R19, RZ, 0x7610, R19 ;  /* 0x00007610ff137816 */ /* 0x000fc60000000013 */
[----:B------:R2:W4:Y:S01]  /*1b040*/  @!P0 LDG.E.U8 R20, desc[UR22][R2.64] ;  /* 0x0000001602148981 */ /* 0x000522000c1e1100 */
[----:B------:R-:W-:Y:S01]  /*1b050*/  PRMT R18, RZ, 0x7610, R18 ;  /* 0x00007610ff127816 */ /* 0x000fe20000000012 */
[----:B--2---:R-:W-:Y:S02]  /*1b060*/  @!P0 IMAD.MOV.U32 R2, RZ, RZ, R47 ;  /* 0x000000ffff028224 */ /* 0x004fe400078e002f */
[----:B------:R-:W2:Y:S01]  /*1b070*/  LDL R47, [R1+0x410] ;  /* 0x00041000012f7983 */ /* 0x000ea20000100800 */
[----:B---3--:R-:W-:-:S03]  /*1b080*/  @!P0 IMAD.MOV.U32 R3, RZ, RZ, R80 ;  /* 0x000000ffff038224 */ /* 0x008fc600078e0050 */
[----:B------:R-:W3:Y:S04]  /*1b090*/  LDL R80, [R1+0x40c] ;  /* 0x00040c0001507983 */ /* 0x000ee80000100800 */
[----:B------:R4:W3:Y:S02]  /*1b0a0*/  @!P0 LDG.E.U8 R19, desc[UR22][R2.64] ;  /* 0x0000001602138981 */ /* 0x0008e4000c1e1100 */
[----:B----4-:R-:W-:Y:S02]  /*1b0b0*/  @!P0 IMAD.MOV.U32 R2, RZ, RZ, R45 ;  /* 0x000000ffff028224 */ /* 0x010fe400078e002d */
[----:B------:R-:W4:Y:S01]  /*1b0c0*/  LDL R45, [R1+0x440] ;  /* 0x00044000012d7983 */ /* 0x000f220000100800 */
[----:B------:R-:W-:-:S03]  /*1b0d0*/  @!P0 IMAD.MOV.U32 R3, RZ, RZ, R46 ;  /* 0x000000ffff038224 */ /* 0x000fc600078e002e */
[----:B------:R-:W4:Y:S04]  /*1b0e0*/  LDL R46, [R1+0x43c] ;  /* 0x00043c00012e7983 */ /* 0x000f280000100800 */
[----:B------:R0:W4:Y:S02]  /*1b0f0*/  @!P0 LDG.E.U8 R18, desc[UR22][R2.64] ;  /* 0x0000001602128981 */ /* 0x000124000c1e1100 */
[----:B0-----:R-:W-:Y:S02]  /*1b100*/  @!P0 IMAD.MOV.U32 R3, RZ, RZ, R78 ;  /* 0x000000ffff038224 */ /* 0x001fe400078e004e */
[----:B------:R-:W4:Y:S01]  /*1b110*/  LDL R78, [R1+0x464] ;  /* 0x00046400014e7983 */ /* 0x000f220000100800 */
[----:B------:R-:W-:-:S03]  /*1b120*/  @!P0 IMAD.MOV.U32 R2, RZ, RZ, R76 ;  /* 0x000000ffff028224 */ /* 0x000fc600078e004c */
[----:B------:R-:W4:Y:S01]  /*1b130*/  LDL R76, [R1+0x468] ;  /* 0x00046800014c7983 */ /* 0x000f220000100800 */
[----:B------:R-:W-:-:S06]  /*1b140*/  PRMT R65, RZ, 0x7610, R65 ;  /* 0x00007610ff417816 */ /* 0x000fcc0000000041 */
[----:B------:R0:W4:Y:S01]  /*1b150*/  @!P0 LDG.E.U8 R65, desc[UR22][R16.64] ;  /* 0x0000001610418981 */ /* 0x000122000c1e1100 */
[----:B------:R-:W-:-:S06]  /*1b160*/  PRMT R26, RZ, 0x7610, R26 ;  /* 0x00007610ff1a7816 */ /* 0x000fcc000000001a */
[----:B------:R1:W4:Y:S01]  /*1b170*/  @!P0 LDG.E.U8 R26, desc[UR22][R14.64] ;  /* 0x000000160e1a8981 */ /* 0x000322000c1e1100 */
[----:B0-----:R-:W-:Y:S02]  /*1b180*/  PRMT R17, RZ, 0x7610, R17 ;  /* 0x00007610ff117816 */ /* 0x001fe40000000011 */
[----:B------:R-:W-:-:S04]  /*1b190*/  PRMT R16, RZ, 0x7610, R16 ;  /* 0x00007610ff107816 */ /* 0x000fc80000000010 */
[----:B------:R0:W4:Y:S01]  /*1b1a0*/  @!P0 LDG.E.U8 R17, desc[UR22][R2.64] ;  /* 0x0000001602118981 */ /* 0x000122000c1e1100 */
[----:B-1----:R-:W-:Y:S01]  /*1b1b0*/  PRMT R15, RZ, 0x7610, R15 ;  /* 0x00007610ff0f7816 */ /* 0x002fe2000000000f */
[----:B0-----:R-:W-:Y:S02]  /*1b1c0*/  @!P0 IMAD.MOV.U32 R2, RZ, RZ, R88 ;  /* 0x000000ffff028224 */ /* 0x001fe400078e0058 */
[----:B------:R-:W-:-:S05]  /*1b1d0*/  @!P0 IMAD.MOV.U32 R3, RZ, RZ, R90 ;  /* 0x000000ffff038224 */ /* 0x000fca00078e005a */
[----:B------:R2:W4:Y:S01]  /*1b1e0*/  @!P0 LDG.E.U8 R16, desc[UR22][R2.64] ;  /* 0x0000001602108981 */ /* 0x000522000c1e1100 */
[----:B------:R-:W-:-:S03]  /*1b1f0*/  PRMT R14, RZ, 0x7610, R14 ;  /* 0x00007610ff0e7816 */ /* 0x000fc6000000000e */
[----:B------:R-:W-:Y:S04]  /*1b200*/  STS.U8 [R92+UR10+0x4c80], R86 ;  /* 0x004c80565c007988 */ /* 0x000fe8000800000a */
[----:B------:R0:W-:Y:S04]  /*1b210*/  STS.U8 [R92+UR10+0x5080], R84 ;  /* 0x005080545c007988 */ /* 0x0001e8000800000a */
[----:B------:R-:W-:Y:S04]  /*1b220*/  STS.U8 [R92+UR10+0x5480], R82 ;  /* 0x005480525c007988 */ /* 0x000fe8000800000a */
[----:B------:R1:W-:Y:S04]  /*1b230*/  STS.U8 [R92+UR10+0x5880], R79 ;  /* 0x0058804f5c007988 */ /* 0x0003e8000800000a */
[----:B------:R1:W-:Y:S01]  /*1b240*/  STS.U8 [R92+UR10+0x5c80], R77 ;  /* 0x005c804d5c007988 */ /* 0x0003e2000800000a */
[----:B------:R-:W-:-:S02]  /*1b250*/  PRMT R23, RZ, 0x7610, R23 ;  /* 0x00007610ff177816 */ /* 0x000fc40000000017 */
[----:B------:R-:W-:Y:S01]  /*1b260*/  PRMT R11, RZ, 0x7610, R11 ;  /* 0x00007610ff0b7816 */ /* 0x000fe2000000000b */
[----:B0-----:R-:W4:Y:S04]  /*1b270*/  LDL R84, [R1+0x3e4] ;  /* 0x0003e40001547983 */ /* 0x001f280000100800 */
[----:B-1----:R-:W4:Y:S04]  /*1b280*/  LDL R79, [R1+0x170] ;  /* 0x00017000014f7983 */ /* 0x002f280000100800 */
[----:B------:R-:W4:Y:S04]  /*1b290*/  LDL R77, [R1+0x1b8] ;  /* 0x0001b800014d7983 */ /* 0x000f280000100800 */
[----:B------:R0:W-:Y:S04]  /*1b2a0*/  STS.U8 [R92+UR10+0x6080], R75 ;  /* 0x0060804b5c007988 */ /* 0x0001e8000800000a */
[----:B------:R-:W4:Y:S04]  /*1b2b0*/  @!P0 LDG.E.U8 R23, desc[UR22][R12.64] ;  /* 0x000000160c178981 */ /* 0x000f28000c1e1100 */
[----:B------:R-:W4:Y:S04]  /*1b2c0*/  LDL R82, [R1+0x3e8] ;  /* 0x0003e80001527983 */ /* 0x000f280000100800 */
[----:B0-----:R-:W4:Y:S01]  /*1b2d0*/  LDL R75, [R1+0x1f8] ;  /* 0x0001f800014b7983 */ /* 0x001f220000100800 */
[----:B--2---:R-:W-:-:S03]  /*1b2e0*/  @!P0 IMAD.MOV.U32 R2, RZ, RZ, R47 ;  /* 0x000000ffff028224 */ /* 0x004fc600078e002f */
        /* <DEDUP_REMOVED lines=13> */
[----:B------:R-:W-:Y:S02]  /*1b3c0*/  PRMT R13, RZ, 0x7610, R13 ;  /* 0x00007610ff0d7816 */ /* 0x000fe4000000000d */
[----:B------:R-:W-:-:S04]  /*1b3d0*/  PRMT R12, RZ, 0x7610, R12 ;  /* 0x00007610ff0c7816 */ /* 0x000fc8000000000c */
[----:B------:R2:W4:Y:S04]  /*1b3e0*/  @!P0 LDG.E.U8 R13, desc[UR22][R2.64] ;  /* 0x00000016020d8981 */ /* 0x000528000c1e1100 */
[----:B------:R0:W-:Y:S04]  /*1b3f0*/  STS.U8 [R92+UR10+0x6480], R10 ;  /* 0x0064800a5c007988 */ /* 0x0001e8000800000a */
[----:B------:R1:W-:Y:S01]  /*1b400*/  STS.U8 [R92+UR10+0x6880], R9 ;  /* 0x006880095c007988 */ /* 0x0003e2000800000a */
[----:B0-----:R-:W-:Y:S02]  /*1b410*/  PRMT R10, RZ, 0x7610, R10 ;  /* 0x00007610ff0a7816 */ /* 0x001fe4000000000a */
[----:B-1----:R-:W-:Y:S01]  /*1b420*/  PRMT R9, RZ, 0x7610, R9 ;  /* 0x00007610ff097816 */ /* 0x002fe20000000009 */
[----:B--2---:R-:W-:-:S02]  /*1b430*/  @!P0 IMAD.MOV.U32 R2, RZ, RZ, R47 ;  /* 0x000000ffff028224 */ /* 0x004fc400078e002f */
[----:B------:R-:W2:Y:S01]  /*1b440*/  LDL R47, [R1+0x1fc] ;  /* 0x0001fc00012f7983 */ /* 0x000ea20000100800 */
[----:B---3--:R-:W-:-:S05]  /*1b450*/  @!P0 IMAD.MOV.U32 R3, RZ, RZ, R80 ;  /* 0x000000ffff038224 */ /* 0x008fca00078e0050 */
[----:B------:R4:W3:Y:S02]  /*1b460*/  @!P0 LDG.E.U8 R12, desc[UR22][R2.64] ;  /* 0x00000016020c8981 */ /* 0x0008e4000c1e1100 */
[----:B----4-:R-:W-:Y:S02]  /*1b470*/  @!P0 IMAD.MOV.U32 R2, RZ, RZ, R45 ;  /* 0x000000ffff028224 */ /* 0x010fe400078e002d */
[----:B------:R-:W4:Y:S01]  /*1b480*/  LDL R45, [R1+0x23c] ;  /* 0x00023c00012d7983 */ /* 0x000f220000100800 */
[----:B------:R-:W-:-:S03]  /*1b490*/  @!P0 IMAD.MOV.U32 R3, RZ, RZ, R46 ;  /* 0x000000ffff038224 */ /* 0x000fc600078e002e */
[----:B------:R-:W3:Y:S04]  /*1b4a0*/  LDL R46, [R1+0x238] ;  /* 0x00023800012e7983 */ /* 0x000ee80000100800 */
[----:B------:R0:W3:Y:S02]  /*1b4b0*/  @!P0 LDG.E.U8 R11, desc[UR22][R2.64] ;  /* 0x00000016020b8981 */ /* 0x0000e4000c1e1100 */
[----:B0-----:R-:W-:Y:S02]  /*1b4c0*/  @!P0 IMAD.MOV.U32 R2, RZ, RZ, R78 ;  /* 0x000000ffff028224 */ /* 0x001fe400078e004e */
[----:B------:R-:W-:Y:S01]  /*1b4d0*/  @!P0 IMAD.MOV.U32 R3, RZ, RZ, R79 ;  /* 0x000000ffff038224 */ /* 0x000fe200078e004f */
[----:B------:R-:W3:Y:S04]  /*1b4e0*/  LDL R78, [R1+0x278] ;  /* 0x00027800014e7983 */ /* 0x000ee80000100800 */
[----:B------:R0:W3:Y:S04]  /*1b4f0*/  @!P0 LDG.E.U8 R10, desc[UR22][R2.64] ;  /* 0x00000016020a8981 */ /* 0x0000e8000c1e1100 */
[----:B------:R1:W-:Y:S01]  /*1b500*/  STS.U8 [R92+UR10+0x6c80], R8 ;  /* 0x006c80085c007988 */ /* 0x0003e2000800000a */
[----:B------:R-:W-:-:S03]  /*1b510*/  LOP3.LUT R80, R44, 0x7f, RZ, 0xc0, !PT ;  /* 0x0000007f2c507812 */ /* 0x000fc600078ec0ff */
[----:B------:R-:W3:Y:S01]  /*1b520*/  LDL R79, [R1+0x470] ;  /* 0x00047000014f7983 */ /* 0x000ee20000100800 */
[----:B0-----:R-:W-:Y:S02]  /*1b530*/  @!P0 IMAD.MOV.U32 R2, RZ, RZ, R76 ;  /* 0x000000ffff028224 */ /* 0x001fe400078e004c */
[----:B------:R-:W-:Y:S01]  /*1b540*/  @!P0 IMAD.MOV.U32 R3, RZ, RZ, R77 ;  /* 0x000000ffff038224 */ /* 0x000fe200078e004d */
[----:B------:R-:W3:Y:S04]  /*1b550*/  LDL R76, [R1+0x2b8] ;  /* 0x0002b800014c7983 */ /* 0x000ee80000100800 */
[----:B------:R-:W3:Y:S04]  /*1b560*/  LDL R77, [R1+0x27c] ;  /* 0x00027c00014d7983 */ /* 0x000ee80000100800 */
[----:B------:R0:W3:Y:S01]  /*1b570*/  @!P0 LDG.E.U8 R9, desc[UR22][R2.64] ;  /* 0x0000001602098981 */ /* 0x0000e2000c1e1100 */
[----:B-1----:R-:W-:-:S03]  /*1b580*/  PRMT R8, RZ, 0x7610, R8 ;  /* 0x00007610ff087816 */ /* 0x002fc60000000008 */
[----:B------:R1:W-:Y:S04]  /*1b590*/  STS.U8 [R92+UR10+0x7080], R7 ;  /* 0x007080075c007988 */ /* 0x0003e8000800000a */
[----:B------:R-:W3:Y:S01]  /*1b5a0*/  LDL R44, [R1+0x33c] ;  /* 0x00033c00012c7983 */ /* 0x000ee20000100800 */
[----:B0-----:R-:W-:-:S03]  /*1b5b0*/  @!P0 IMAD.MOV.U32 R3, RZ, RZ, R75 ;  /* 0x000000ffff038224 */ /* 0x001fc600078e004b */
[----:B------:R-:W3:Y:S01]  /*1b5c0*/  LDL R75, [R1+0x2bc] ;  /* 0x0002bc00014b7983 */ /* 0x000ee20000100800 */
[----:B-1----:R-:W-:-:S03]  /*1b5d0*/  PRMT R7, RZ, 0x7610, R7 ;  /* 0x00007610ff077816 */ /* 0x002fc60000000007 */
[----:B------:R0:W-:Y:S02]  /*1b5e0*/  STS.U8 [R92+UR10+0x7480], R6 ;  /* 0x007480065c007988 */ /* 0x0001e4000800000a */
[----:B0-----:R-:W-:Y:S01]  /*1b5f0*/  PRMT R6, RZ, 0x7610, R6 ;  /* 0x00007610ff067816 */ /* 0x001fe20000000006 */
[----:B--2---:R-:W-:Y:S02]  /*1b600*/  @!P0 IMAD.MOV.U32 R2, RZ, RZ, R47 ;  /* 0x000000ffff028224 */ /* 0x004fe400078e002f */
[----:B------:R-:W2:Y:S04]  /*1b610*/  LDL R47, [R1+0x2f8] ;  /* 0x0002f800012f7983 */ /* 0x000ea80000100800 */
[----:B------:R4:W2:Y:S02]  /*1b620*/  @!P0 LDG.E.U8 R8, desc[UR22][R2.64] ;  /* 0x0000001602088981 */ /* 0x0008a4000c1e1100 */
[----:B----4-:R-:W-:-:S02]  /*1b630*/  @!P0 IMAD.MOV.U32 R2, RZ, RZ, R45 ;  /* 0x000000ffff028224 */ /* 0x010fc400078e002d */
[----:B------:R-:W4:Y:S01]  /*1b640*/  LDL R45, [R1+0x338] ;  /* 0x00033800012d7983 */ /* 0x000f220000100800 */
[----:B---3--:R-:W-:-:S03]  /*1b650*/  @!P0 IMAD.MOV.U32 R3, RZ, RZ, R46 ;  /* 0x000000ffff038224 */ /* 0x008fc600078e002e */
[----:B------:R-:W3:Y:S04]  /*1b660*/  LDL R46, [R1+0x2fc] ;  /* 0x0002fc00012e7983 */ /* 0x000ee80000100800 */
[----:B------:R0:W4:Y:S02]  /*1b670*/  @!P0 LDG.E.U8 R7, desc[UR22][R2.64] ;  /* 0x0000001602078981 */ /* 0x000124000c1e1100 */
[----:B0-----:R-:W-:Y:S02]  /*1b680*/  @!P0 IMAD.MOV.U32 R3, RZ, RZ, R78 ;  /* 0x000000ffff038224 */ /* 0x001fe400078e004e */
[----:B------:R0:W-:Y:S01]  /*1b690*/  STS.U8 [R92+UR10+0x7880], R5 ;  /* 0x007880055c007988 */ /* 0x0001e2000800000a */
[----:B------:R-:W-:Y:S01]  /*1b6a0*/  @!P0 IMAD.MOV.U32 R2, RZ, RZ, R77 ;  /* 0x000000ffff028224 */ /* 0x000fe200078e004d */
[----:B0-----:R-:W-:-:S02]  /*1b6b0*/  PRMT R5, RZ, 0x7610, R5 ;  /* 0x00007610ff057816 */ /* 0x001fc40000000005 */
[----:B------:R0:W-:Y:S04]  /*1b6c0*/  STS.U8 [R92+UR10+0x7c80], R4 ;  /* 0x007c80045c007988 */ /* 0x0001e8000800000a */
[----:B------:R1:W4:Y:S04]  /*1b6d0*/  @!P0 LDG.E.U8 R6, desc[UR22][R2.64] ;  /* 0x0000001602068981 */ /* 0x000328000c1e1100 */
[----:B------:R-:W4:Y:S04]  /*1b6e0*/  LDL R78, [R1+0x414] ;  /* 0x00041400014e7983 */ /* 0x000f280000100800 */
[----:B------:R-:W4:Y:S01]  /*1b6f0*/  LDL R77, [R1+0x418] ;  /* 0x00041800014d7983 */ /* 0x000f220000100800 */
[----:B-1----:R-:W-:-:S02]  /*1b700*/  @!P0 IMAD.MOV.U32 R2, RZ, RZ, R75 ;  /* 0x000000ffff028224 */ /* 0x002fc400078e004b */
[----:B------:R-:W-:Y:S01]  /*1b710*/  @!P0 IMAD.MOV.U32 R3, RZ, RZ, R76 ;  /* 0x000000ffff038224 */ /* 0x000fe200078e004c */
[----:B------:R-:W4:Y:S04]  /*1b720*/  LDL R75, [R1+0x37c] ;  /* 0x00037c00014b7983 */ /* 0x000f280000100800 */
[----:B------:R-:W4:Y:S01]  /*1b730*/  LDL R76, [R1+0x378] ;  /* 0x00037800014c7983 */ /* 0x000f220000100800 */
[----:B0-----:R-:W-:-:S03]  /*1b740*/  PRMT R4, RZ, 0x7610, R4 ;  /* 0x00007610ff047816 */ /* 0x001fc60000000004 */
[----:B------:R2:W4:Y:S02]  /*1b750*/  @!P0 LDG.E.U8 R5, desc[UR22][R2.64] ;  /* 0x0000001602058981 */ /* 0x000524000c1e1100 */
[----:B--2---:R-:W-:Y:S02]  /*1b760*/  @!P0 IMAD.MOV.U32 R3, RZ, RZ, R47 ;  /* 0x000000ffff038224 */ /* 0x004fe400078e002f */
[----:B------:R-:W2:Y:S01]  /*1b770*/  LDL R47, [R1+0x3b4] ;  /* 0x0003b400012f7983 */ /* 0x000ea20000100800 */
[----:B---3--:R-:W-:-:S03]  /*1b780*/  @!P0 IMAD.MOV.U32 R2, RZ, RZ, R46 ;  /* 0x000000ffff028224 */ /* 0x008fc600078e002e */
[----:B------:R-:W2:Y:S04]  /*1b790*/  LDL R46, [R1+0x3b8] ;  /* 0x0003b800012e7983 */ /* 0x000ea80000100800 */
[----:B------:R0:W3:Y:S02]  /*1b7a0*/  @!P0 LDG.E.U8 R4, desc[UR22][R2.64] ;  /* 0x0000001602048981 */ /* 0x0000e4000c1e1100 */
[----:B0-----:R-:W-:-:S06]  /*1b7b0*/  PRMT R3, RZ, 0x7610, R3 ;  /* 0x00007610ff037816 */ /* 0x001fcc0000000003 */
[----:B----4-:R0:W4:Y:S02]  /*1b7c0*/  @!P0 LDG.E.U8 R3, desc[UR22][R44.64] ;  /* 0x000000162c038981 */ /* 0x010124000c1e1100 */
[----:B0-----:R-:W-:Y:S02]  /*1b7d0*/  @!P0 IMAD.MOV.U32 R44, RZ, RZ, R75 ;  /* 0x000000ffff2c8224 */ /* 0x001fe400078e004b */
[----:B------:R-:W3:Y:S01]  /*1b7e0*/  LDL R75, [R1+0x448] ;  /* 0x00044800014b7983 */ /* 0x000ee20000100800 */
[----:B------:R-:W-:-:S03]  /*1b7f0*/  @!P0 IMAD.MOV.U32 R45, RZ, RZ, R76 ;  /* 0x000000ffff2d8224 */ /* 0x000fc600078e004c */
[----:B------:R-:W4:Y:S01]  /*1b800*/  LDL R76, [R1+0x444] ;  /* 0x00044400014c7983 */ /* 0x000f220000100800 */
[----:B------:R-:W-:Y:S02]  /*1b810*/  PRMT R2, RZ, 0x7610, R2 ;  /* 0x00007610ff027816 */ /* 0x000fe40000000002 */
[----:B------:R-:W-:Y:S02]  /*1b820*/  LOP3.LUT R92, R80, 0x20, RZ, 0x3c, !PT ;  /* 0x00000020505c7812 */ /* 0x000fe400078e3cff */
[----:B------:R-:W4:Y:S04]  /*1b830*/  LDL R80, [R1+0x46c] ;  /* 0x00046c0001507983 */ /* 0x000f280000100800 */
[----:B------:R0:W4:Y:S04]  /*1b840*/  @!P0 LDG.E.U8 R2, desc[UR22][R44.64] ;  /* 0x000000162c028981 */ /* 0x000128000c1e1100 */
[----:B------:R-:W-:Y:S01]  /*1b850*/  STS.U8 [R92+UR10+0x4100], R91 ;  /* 0x0041005b5c007988 */ /* 0x000fe2000800000a */
[----:B0-----:R-:W-:-:S03]  /*1b860*/  PRMT R44, RZ, 0x7610, R44 ;  /* 0x00007610ff2c7816 */ /* 0x001fc6000000002c */
[----:B------:R-:W-:Y:S01]  /*1b870*/  STS.U8 [R92+UR10+0x4500], R89 ;  /* 0x004500595c007988 */ /* 0x000fe2000800000a */
[----:B------:R-:W-:-:S03]  /*1b880*/  PRMT R45, RZ, 0x7610, R45 ;  /* 0x00007610ff2d7816 */ /* 0x000fc6000000002d */
[----:B------:R-:W-:Y:S04]  /*1b890*/  STS.U8 [R92+UR10+0x4900], R87 ;  /* 0x004900575c007988 */ /* 0x000fe8000800000a */
[----:B------:R-:W-:Y:S04]  /*1b8a0*/  STS.U8 [R92+UR10+0x4d00], R85 ;  /* 0x004d00555c007988 */ /* 0x000fe8000800000a */
[----:B------:R0:W-:Y:S04]  /*1b8b0*/  STS.U8 [R92+UR10+0x5100], R83 ;  /* 0x005100535c007988 */ /* 0x0001e8000800000a */
[----:B------:R1:W-:Y:S04]  /*1b8c0*/  STS.U8 [R92+UR10+0x5500], R81 ;  /* 0x005500515c007988 */ /* 0x0003e8000800000a */
[----:B------:R1:W-:Y:S04]  /*1b8d0*/  STS.U8 [R92+UR10+0x5900], R48 ;  /* 0x005900305c007988 */ /* 0x0003e8000800000a */
[----:B0-----:R-:W4:Y:S04]  /*1b8e0*/  LDL R83, [R1+0x280] ;  /* 0x0002800001537983 */ /* 0x001f280000100800 */
[----:B-1----:R-:W4:Y:S01]  /*1b8f0*/  LDL R81, [R1+0x184] ;  /* 0x0001840001517983 */ /* 0x002f220000100800 */
[----:B------:R-:W-:-:S03]  /*1b900*/  PRMT R48, RZ, 0x7610, R48 ;  /* 0x00007610ff307816 */ /* 0x000fc60000000030 */
[----:B--2---:R0:W2:Y:S02]  /*1b910*/  @!P0 LDG.E.U8 R44, desc[UR22][R46.64] ;  /* 0x000000162e2c8981 */ /* 0x0040a4000c1e1100 */
[----:B0-----:R-:W-:Y:S02]  /*1b920*/  @!P0 IMAD.MOV.U32 R46, RZ, RZ, R82 ;  /* 0x000000ffff2e8224 */ /* 0x001fe400078e0052 */
[----:B------:R-:W-:Y:S01]  /*1b930*/  @!P0 IMAD.MOV.U32 R47, RZ, RZ, R84 ;  /* 0x000000ffff2f8224 */ /* 0x000fe200078e0054 */
[----:B------:R0:W-:Y:S04]  /*1b940*/  STS.U8 [R92+UR10+0x5d00], R49 ;  /* 0x005d00315c007988 */ /* 0x0001e8000800000a */
[----:B------:R1:W2:Y:S04]  /*1b950*/  @!P0 LDG.E.U8 R45, desc[UR22][R46.64] ;  /* 0x000000162e2d8981 */ /* 0x0002a8000c1e1100 */
[----:B------:R-:W2:Y:S01]  /*1b960*/  LDL R82, [R1+0x178] ;  /* 0x0001780001527983 */ /* 0x000ea20000100800 */
[----:B-1----:R-:W-:-:S02]  /*1b970*/  @!P0 IMAD.MOV.U32 R46, RZ, RZ, R77 ;  /* 0x000000ffff2e8224 */ /* 0x002fc400078e004d */
[----:B------:R-:W-:Y:S01]  /*1b980*/  @!P0 IMAD.MOV.U32 R47, RZ, RZ, R78 ;  /* 0x000000ffff2f8224 */ /* 0x000fe200078e004e */
[----:B------:R-:W2:Y:S04]  /*1b990*/  LDL R77, [R1+0xfc] ;  /* 0x0000fc00014d7983 */ /* 0x000ea80000100800 */
[----:B------:R-:W2:Y:S04]  /*1b9a0*/  LDL R78, [R1+0xf8] ;  /* 0x0000f800014e7983 */ /* 0x000ea80000100800 */
[----:B------:R3:W2:Y:S02]  /*1b9b0*/  @!P0 LDG.E.U8 R48, desc[UR22][R46.64] ;  /* 0x000000162e308981 */ /* 0x0006a4000c1e1100 */
[----:B---3--:R-:W-:-:S02]  /*1b9c0*/  @!P0 IMAD.MOV.U32 R46, RZ, RZ, R75 ;  /* 0x000000ffff2e8224 */ /* 0x008fc400078e004b */
[----:B------:R-:W3:Y:S01]  /*1b9d0*/  LDL R75, [R1+0x13c] ;  /* 0x00013c00014b7983 */ /* 0x000ee20000100800 */
[----:B----4-:R-:W-:-:S03]  /*1b9e0*/  @!P0 IMAD.MOV.U32 R47, RZ, RZ, R76 ;  /* 0x000000ffff2f8224 */ /* 0x010fc600078e004c */
[----:B------:R-:W4:Y:S01]  /*1b9f0*/  LDL R76, [R1+0x138] ;  /* 0x00013800014c7983 */ /* 0x000f220000100800 */
[----:B0-----:R-:W-:-:S03]  /*1ba00*/  PRMT R49, RZ, 0x7610, R49 ;  /* 0x00007610ff317816 */ /* 0x001fc60000000031 */
[----:B------:R0:W-:Y:S04]  /*1ba10*/  STS.U8 [R92+UR10+0x6100], R50 ;  /* 0x006100325c007988 */ /* 0x0001e8000800000a */
[----:B------:R1:W4:Y:S01]  /*1ba20*/  @!P0 LDG.E.U8 R49, desc[UR22][R46.64] ;  /* 0x000000162e318981 */ /* 0x000322000c1e1100 */
[----:B0-----:R-:W-:Y:S01]  /*1ba30*/  PRMT R50, RZ, 0x7610, R50 ;  /* 0x00007610ff327816 */ /* 0x001fe20000000032 */
[----:B-1----:R-:W-:Y:S02]  /*1ba40*/  @!P0 IMAD.MOV.U32 R46, RZ, RZ, R79 ;  /* 0x000000ffff2e8224 */ /* 0x002fe400078e004f */
[----:B------:R-:W-:Y:S01]  /*1ba50*/  @!P0 IMAD.MOV.U32 R47, RZ, RZ, R80 ;  /* 0x000000ffff2f8224 */ /* 0x000fe200078e0050 */
[----:B------:R-:W4:Y:S04]  /*1ba60*/  LDL R79, [R1+0x1c4] ;  /* 0x0001c400014f7983 */ /* 0x000f280000100800 */
[----:B------:R-:W4:Y:S04]  /*1ba70*/  LDL R80, [R1+0x1c0] ;  /* 0x0001c00001507983 */ /* 0x000f280000100800 */
[----:B------:R0:W-:Y:S04]  /*1ba80*/  STS.U8 [R92+UR10+0x6500], R63 ;  /* 0x0065003f5c007988 */ /* 0x0001e8000800000a */
[----:B------:R2:W4:Y:S01]  /*1ba90*/  @!P0 LDG.E.U8 R50, desc[UR22][R46.64] ;  /* 0x000000162e328981 */ /* 0x000522000c1e1100 */
[----:B0-----:R-:W-:Y:S01]  /*1baa0*/  PRMT R63, RZ, 0x7610, R63 ;  /* 0x00007610ff3f7816 */ /* 0x001fe2000000003f */
[----:B--2---:R-:W-:-:S02]  /*1bab0*/  @!P0 IMAD.MOV.U32 R46, RZ, RZ, R77 ;  /* 0x000000ffff2e8224 */ /* 0x004fc400078e004d */
[----:B------:R-:W2:Y:S01]  /*1bac0*/  LDL R77, [R1+0x204] ;  /* 0x00020400014d7983 */ /* 0x000ea20000100800 */
[----:B------:R-:W-:-:S03]  /*1bad0*/  @!P0 IMAD.MOV.U32 R47, RZ, RZ, R78 ;  /* 0x000000ffff2f8224 */ /* 0x000fc600078e004e */
[----:B------:R-:W2:Y:S04]  /*1bae0*/  LDL R78, [R1+0x200] ;  /* 0x00020000014e7983 */ /* 0x000ea80000100800 */
[----:B------:R3:W2:Y:S02]  /*1baf0*/  @!P0 LDG.E.U8 R63, desc[UR22][R46.64] ;  /* 0x000000162e3f8981 */ /* 0x0006a4000c1e1100 */
[----:B---3--:R-:W-:Y:S02]  /*1bb00*/  @!P0 IMAD.MOV.U32 R46, RZ, RZ, R75 ;  /* 0x000000ffff2e8224 */ /* 0x008fe400078e004b */
[----:B------:R-:W3:Y:S01]  /*1bb10*/  LDL R75, [R1+0x244] ;  /* 0x00024400014b7983 */ /* 0x000ee20000100800 */
[----:B----4-:R-:W-:-:S03]  /*1bb20*/  @!P0 IMAD.MOV.U32 R47, RZ, RZ, R76 ;  /* 0x000000ffff2f8224 */ /* 0x010fc600078e004c */
[----:B------:R-:W4:Y:S04]  /*1bb30*/  LDL R76, [R1+0x240] ;  /* 0x00024000014c7983 */ /* 0x000f280000100800 */
[----:B------:R0:W-:Y:S04]  /*1bb40*/  STS.U8 [R92+UR10+0x6900], R62 ;  /* 0x0069003e5c007988 */ /* 0x0001e8000800000a */
[----:B------:R1:W-:Y:S01]  /*1bb50*/  STS.U8 [R92+UR10+0x6d00], R61 ;  /* 0x006d003d5c007988 */ /* 0x0003e2000800000a */
[----:B0-----:R-:W-:Y:S02]  /*1bb60*/  PRMT R62, RZ, 0x7610, R62 ;  /* 0x00007610ff3e7816 */ /* 0x001fe4000000003e */
[----:B-1----:R-:W-:-:S04]  /*1bb70*/  PRMT R61, RZ, 0x7610, R61 ;  /* 0x00007610ff3d7816 */ /* 0x002fc8000000003d */
[----:B------:R0:W4:Y:S04]  /*1bb80*/  @!P0 LDG.E.U8 R62, desc[UR22][R46.64] ;  /* 0x000000162e3e8981 */ /* 0x000128000c1e1100 */
[----:B------:R1:W-:Y:S01]  /*1bb90*/  STS.U8 [R92+UR10+0x7100], R60 ;  /* 0x0071003c5c007988 */ /* 0x0003e2000800000a */
[----:B0-----:R-:W-:Y:S02]  /*1bba0*/  @!P0 IMAD.MOV.U32 R46, RZ, RZ, R81 ;  /* 0x000000ffff2e8224 */ /* 0x001fe400078e0051 */
[----:B------:R-:W-:Y:S01]  /*1bbb0*/  @!P0 IMAD.MOV.U32 R47, RZ, RZ, R82 ;  /* 0x000000ffff2f8224 */ /* 0x000fe200078e0052 */
[----:B-1----:R-:W-:Y:S01]  /*1bbc0*/  PRMT R60, RZ, 0x7610, R60 ;  /* 0x00007610ff3c7816 */ /* 0x002fe2000000003c */
[----:B------:R-:W4:Y:S04]  /*1bbd0*/  LDL R82, [R1+0x284] ;  /* 0x0002840001527983 */ /* 0x000f280000100800 */
[----:B------:R0:W4:Y:S04]  /*1bbe0*/  @!P0 LDG.E.U8 R61, desc[UR22][R46.64] ;  /* 0x000000162e3d8981 */ /* 0x000128000c1e1100 */
[----:B------:R1:W-:Y:S04]  /*1bbf0*/  STS.U8 [R92+UR10+0x7500], R59 ;  /* 0x0075003b5c007988 */ /* 0x0003e8000800000a */
[----:B------:R-:W4:Y:S01]  /*1bc00*/  LDL R81, [R1+0x340] ;  /* 0x0003400001517983 */ /* 0x000f220000100800 */
[----:B0-----:R-:W-:-:S02]  /*1bc10*/  @!P0 IMAD.MOV.U32 R46, RZ, RZ, R79 ;  /* 0x000000ffff2e8224 */ /* 0x001fc400078e004f */
[----:B------:R-:W-:Y:S01]  /*1bc20*/  @!P0 IMAD.MOV.U32 R47, RZ, RZ, R80 ;  /* 0x000000ffff2f8224 */ /* 0x000fe200078e0050 */
[----:B------:R-:W4:Y:S01]  /*1bc30*/  LDL R79, [R1+0x2c0] ;  /* 0x0002c000014f7983 */ /* 0x000f220000100800 */
[----:B-1----:R-:W-:-:S03]  /*1bc40*/  PRMT R59, RZ, 0x7610, R59 ;  /* 0x00007610ff3b7816 */ /* 0x002fc6000000003b */
[----:B------:R2:W4:Y:S02]  /*1bc50*/  @!P0 LDG.E.U8 R60, desc[UR22][R46.64] ;  /* 0x000000162e3c8981 */ /* 0x000524000c1e1100 */
[----:B--2---:R-:W-:Y:S02]  /*1bc60*/  @!P0 IMAD.MOV.U32 R46, RZ, RZ, R77 ;  /* 0x000000ffff2e8224 */ /* 0x004fe400078e004d */
[----:B------:R-:W2:Y:S01]  /*1bc70*/  LDL R77, [R1+0x2c4] ;  /* 0x0002c400014d7983 */ /* 0x000ea20000100800 */
[----:B------:R-:W-:-:S05]  /*1bc80*/  @!P0 IMAD.MOV.U32 R47, RZ, RZ, R78 ;  /* 0x000000ffff2f8224 */ /* 0x000fca00078e004e */
[----:B------:R3:W2:Y:S02]  /*1bc90*/  @!P0 LDG.E.U8 R59, desc[UR22][R46.64] ;  /* 0x000000162e3b8981 */ /* 0x0006a4000c1e1100 */
[----:B---3--:R-:W-:Y:S02]  /*1bca0*/  @!P0 IMAD.MOV.U32 R46, RZ, RZ, R75 ;  /* 0x000000ffff2e8224 */ /* 0x008fe400078e004b */
[----:B------:R-:W3:Y:S01]  /*1bcb0*/  LDL R75, [R1+0x304] ;  /* 0x00030400014b7983 */ /* 0x000ee20000100800 */
[----:B----4-:R-:W-:-:S03]  /*1bcc0*/  @!P0 IMAD.MOV.U32 R47, RZ, RZ, R76 ;  /* 0x000000ffff2f8224 */ /* 0x010fc600078e004c */
[----:B------:R-:W4:Y:S01]  /*1bcd0*/  LDL R76, [R1+0x300] ;  /* 0x00030000014c7983 */ /* 0x000f220000100800 */
[----:B------:R-:W0:Y:S03]  /*1bce0*/  S2R R80, SR_TID.X ;  /* 0x0000000000507919 */ /* 0x000e260000002100 */
[----:B------:R1:W-:Y:S04]  /*1bcf0*/  STS.U8 [R92+UR10+0x7900], R58 ;  /* 0x0079003a5c007988 */ /* 0x0003e8000800000a */
[----:B------:R1:W-:Y:S02]  /*1bd00*/  STS.U8 [R92+UR10+0x7d00], R57 ;  /* 0x007d00395c007988 */ /* 0x0003e4000800000a */
[----:B-1----:R-:W-:-:S02]  /*1bd10*/  PRMT R58, RZ, 0x7610, R58 ;  /* 0x00007610ff3a7816 */ /* 0x002fc4000000003a */
[----:B------:R-:W-:-:S04]  /*1bd20*/  PRMT R57, RZ, 0x7610, R57 ;  /* 0x00007610ff397816 */ /* 0x000fc80000000039 */
[----:B------:R1:W4:Y:S01]  /*1bd30*/  @!P0 LDG.E.U8 R58, desc[UR22][R46.64] ;  /* 0x000000162e3a8981 */ /* 0x000322000c1e1100 */
[----:B0-----:R-:W-:Y:S01]  /*1bd40*/  LOP3.LUT R78, R80, 0x7f, RZ, 0xc0, !PT ;  /* 0x0000007f504e7812 */ /* 0x001fe200078ec0ff */
[----:B-1----:R-:W-:Y:S02]  /*1bd50*/  @!P0 IMAD.MOV.U32 R46, RZ, RZ, R82 ;  /* 0x000000ffff2e8224 */ /* 0x002fe400078e0052 */
[----:B------:R-:W4:Y:S01]  /*1bd60*/  LDL R80, [R1+0x344] ;  /* 0x0003440001507983 */ /* 0x000f220000100800 */
[----:B------:R-:W-:Y:S01]  /*1bd70*/  @!P0 IMAD.MOV.U32 R47, RZ, RZ, R83 ;  /* 0x000000ffff2f8224 */ /* 0x000fe200078e0053 */
[----:B------:R-:W-:Y:S02]  /*1bd80*/  LOP3.LUT R78, R78, 0x30, RZ, 0x3c, !PT ;  /* 0x000000304e4e7812 */ /* 0x000fe400078e3cff */
[----:B------:R-:W4:Y:S04]  /*1bd90*/  LDL R83, [R1+0x3ec] ;  /* 0x0003ec0001537983 */ /* 0x000f280000100800 */
[----:B------:R0:W-:Y:S04]  /*1bda0*/  STS.U8 [R78+UR10+0x4180], R56 ;  /* 0x004180384e007988 */ /* 0x0001e8000800000a */
[----:B------:R1:W4:Y:S04]  /*1bdb0*/  @!P0 LDG.E.U8 R57, desc[UR22][R46.64] ;  /* 0x000000162e398981 */ /* 0x000328000c1e1100 */
[----:B------:R-:W4:Y:S01]  /*1bdc0*/  LDL R82, [R1+0x3f0] ;  /* 0x0003f00001527983 */ /* 0x000f220000100800 */
[----:B0-----:R-:W-:Y:S01]  /*1bdd0*/  PRMT R56, RZ, 0x7610, R56 ;  /* 0x00007610ff387816 */ /* 0x001fe20000000038 */
[----:B-1----:R-:W-:-:S02]  /*1bde0*/  @!P0 IMAD.MOV.U32 R47, RZ, RZ, R79 ;  /* 0x000000ffff2f8224 */ /* 0x002fc400078e004f */
[----:B------:R-:W4:Y:S01]  /*1bdf0*/  LDL R79, [R1+0x380] ;  /* 0x00038000014f7983 */ /* 0x000f220000100800 */
[----:B--2---:R-:W-:-:S03]  /*1be00*/  @!P0 IMAD.MOV.U32 R46, RZ, RZ, R77 ;  /* 0x000000ffff2e8224 */ /* 0x004fc600078e004d */
        /* <DEDUP_REMOVED lines=12> */
[----:B0-----:R-:W-:-:S03]  /*1bed0*/  @!P0 IMAD.MOV.U32 R47, RZ, RZ, R81 ;  /* 0x000000ffff2f8224 */ /* 0x001fc600078e0051 */
[----:B------:R-:W4:Y:S01]  /*1bee0*/  LDL R81, [R1+0x41c] ;  /* 0x00041c0001517983 */ /* 0x000f220000100800 */
[----:B------:R-:W-:-:S03]  /*1bef0*/  @!P0 IMAD.MOV.U32 R46, RZ, RZ, R80 ;  /* 0x000000ffff2e8224 */ /* 0x000fc600078e0050 */
[----:B------:R-:W4:Y:S01]  /*1bf00*/  LDL R80, [R1+0x420] ;  /* 0x0004200001507983 */ /* 0x000f220000100800 */
[----:B-1----:R-:W-:-:S03]  /*1bf10*/  PRMT R53, RZ, 0x7610, R53 ;  /* 0x00007610ff357816 */ /* 0x002fc60000000035 */
[----:B------:R0:W4:Y:S02]  /*1bf20*/  @!P0 LDG.E.U8 R54, desc[UR22][R46.64] ;  /* 0x000000162e368981 */ /* 0x000124000c1e1100 */
[----:B0-----:R-:W-:Y:S02]  /*1bf30*/  @!P0 IMAD.MOV.U32 R47, RZ, RZ, R79 ;  /* 0x000000ffff2f8224 */ /* 0x001fe400078e004f */
        /* <DEDUP_REMOVED lines=24> */
[----:B0-----:R-:W-:Y:S01]  /*1c0c0*/  @!P0 IMAD.MOV.U32 R47, RZ, RZ, R79 ;  /* 0x000000ffff2f8224 */ /* 0x001fe200078e004f */
[----:B-1----:R-:W-:Y:S01]  /*1c0d0*/  PRMT R73, RZ, 0x7610, R73 ;  /* 0x00007610ff497816 */ /* 0x002fe20000000049 */
[----:B--2---:R-:W-:-:S05]  /*1c0e0*/  @!P0 IMAD.MOV.U32 R46, RZ, RZ, R77 ;  /* 0x000000ffff2e8224 */ /* 0x004fca00078e004d */
[----:B------:R3:W2:Y:S02]  /*1c0f0*/  @!P0 LDG.E.U8 R71, desc[UR22][R46.64] ;  /* 0x000000162e478981 */ /* 0x0006a4000c1e1100 */
[----:B---3--:R-:W-:Y:S02]  /*1c100*/  @!P0 IMAD.MOV.U32 R46, RZ, RZ, R75 ;  /* 0x000000ffff2e8224 */ /* 0x008fe400078e004b */
[----:B----4-:R-:W-:-:S05]  /*1c110*/  @!P0 IMAD.MOV.U32 R47, RZ, RZ, R76 ;  /* 0x000000ffff2f8224 */ /* 0x010fca00078e004c */
[----:B------:R-:W3:Y:S01]  /*1c120*/  @!P0 LDG.E.U8 R73, desc[UR22][R46.64] ;  /* 0x000000162e498981 */ /* 0x000ee2000c1e1100 */
[----:B------:R-:W0:Y:S03]  /*1c130*/  S2R R80, SR_TID.X ;  /* 0x0000000000507919 */ /* 0x000e260000002100 */
[----:B------:R-:W-:Y:S04]  /*1c140*/  STS.U8 [R78+UR10+0x6580], R74 ;  /* 0x0065804a4e007988 */ /* 0x000fe8000800000a */
[----:B------:R-:W-:Y:S04]  /*1c150*/  STS.U8 [R78+UR10+0x6980], R72 ;  /* 0x006980484e007988 */ /* 0x000fe8000800000a */
[----:B------:R-:W-:Y:S04]  /*1c160*/  STS.U8 [R78+UR10+0x6d80], R70 ;  /* 0x006d80464e007988 */ /* 0x000fe8000800000a */
[----:B------:R-:W-:Y:S04]  /*1c170*/  STS.U8 [R78+UR10+0x7180], R43 ;  /* 0x0071802b4e007988 */ /* 0x000fe8000800000a */
[----:B------:R-:W-:Y:S04]  /*1c180*/  STS.U8 [R78+UR10+0x7580], R42 ;  /* 0x0075802a4e007988 */ /* 0x000fe8000800000a */
[----:B------:R1:W-:Y:S01]  /*1c190*/  STS.U8 [R78+UR10+0x7980], R41 ;  /* 0x007980294e007988 */ /* 0x0003e2000800000a */
[----:B0-----:R-:W-:-:S04]  /*1c1a0*/  LOP3.LUT R80, R80, 0x7f, RZ, 0xc0, !PT ;  /* 0x0000007f50507812 */ /* 0x001fc800078ec0ff */
[C---:B------:R-:W-:Y:S01]  /*1c1b0*/  LOP3.LUT R76, R80.reuse, 0x40, RZ, 0x3c, !PT ;  /* 0x00000040504c7812 */ /* 0x040fe200078e3cff */
        /* <DEDUP_REMOVED lines=9> */
[----:B------:R-:W-:-:S03]  /*1c250*/  LOP3.LUT R75, R80, 0x50, RZ, 0x3c, !PT ;  /* 0x00000050504b7812 */ /* 0x000fc600078e3cff */
[----:B------:R-:W-:Y:S04]  /*1c260*/  STS.U8 [R76+UR10+0x6200], R34 ;  /* 0x006200224c007988 */ /* 0x000fe8000800000a */
[----:B------:R-:W-:Y:S04]  /*1c270*/  STS.U8 [R76+UR10+0x6600], R33 ;  /* 0x006600214c007988 */ /* 0x000fe8000800000a */
[----:B------:R-:W-:Y:S04]  /*1c280*/  STS.U8 [R76+UR10+0x6a00], R32 ;  /* 0x006a00204c007988 */ /* 0x000fe8000800000a */
[----:B------:R-:W-:Y:S04]  /*1c290*/  STS.U8 [R76+UR10+0x6e00], R31 ;  /* 0x006e001f4c007988 */ /* 0x000fe8000800000a */
[----:B------:R-:W-:Y:S04]  /*1c2a0*/  STS.U8 [R76+UR10+0x7200], R30 ;  /* 0x0072001e4c007988 */ /* 0x000fe8000800000a */
[----:B------:R-:W-:Y:S04]  /*1c2b0*/  STS.U8 [R76+UR10+0x7600], R29 ;  /* 0x0076001d4c007988 */ /* 0x000fe8000800000a */
[----:B------:R0:W-:Y:S04]  /*1c2c0*/  STS.U8 [R76+UR10+0x7a00], R28 ;  /* 0x007a001c4c007988 */ /* 0x0001e8000800000a */
        /* <DEDUP_REMOVED lines=8> */
[----:B------:R4:W-:Y:S01]  /*1c350*/  STS.U8 [R75+UR10+0x5e80], R21 ;  /* 0x005e80154b007988 */ /* 0x0009e2000800000a */
[----:B-1----:R-:W-:-:S03]  /*1c360*/  LOP3.LUT R41, R93, 0x60, RZ, 0x3c, !PT ;  /* 0x000000605d297812 */ /* 0x002fc600078e3cff */
        /* <DEDUP_REMOVED lines=16> */
[----:B0-----:R-:W-:-:S03]  /*1c470*/  LOP3.LUT R28, R93, 0x70, RZ, 0x3c, !PT ;  /* 0x000000705d1c7812 */ /* 0x001fc600078e3cff */
        /* <DEDUP_REMOVED lines=22> */
[----:B--2---:R4:W-:Y:S04]  /*1c5e0*/  STS.U8 [R28+UR10+0x7b80], R71 ;  /* 0x007b80471c007988 */ /* 0x0049e8000800000a */
[----:B---3--:R4:W-:Y:S01]  /*1c5f0*/  STS.U8 [R28+UR10+0x7f80], R73 ;  /* 0x007f80491c007988 */ /* 0x0089e2000800000a */
[----:B------:R0:W-:Y:S06]  /*1c600*/  MEMBAR.ALL.CTA ;  /* 0x0000000000007992 */ /* 0x0001ec0000008000 */
[----:B0-----:R-:W0:Y:S01]  /*1c610*/  FENCE.VIEW.ASYNC.S ;  /* 0x00000000000073c6 */ /* 0x001e220000000000 */
[----:B------:R-:W-:Y:S01]  /*1c620*/  ULEA UR8, UR21, UR10, 0x3 ;  /* 0x0000000a15087291 */ /* 0x000fe2000f8e18ff */
[----:B------:R-:W-:-:S03]  /*1c630*/  UMOV UR4, UR5 ;  /* 0x0000000500047c82 */ /* 0x000fc60008000000 */
[----:B------:R-:W-:Y:S01]  /*1c640*/  UIADD3 UR8, UPT, UPT, UR8, 0xc000, URZ ;  /* 0x0000c00008087890 */ /* 0x000fe2000fffe0ff */
[----:B0-----:R-:W-:Y:S06]  /*1c650*/  BAR.SYNC.DEFER_BLOCKING 0x0 ;  /* 0x0000000000007b1d */ /* 0x001fec0000010000 */
[----:B----4-:R-:W-:Y:S05]  /*1c660*/  BRA.U UP1, `(.L_x_9) ;  /* 0x0000000101487547 */ /* 0x010fea000b800000 */
[----:B------:R-:W-:Y:S01]  /*1c670*/  UMOV UR13, 0x80004020 ;  /* 0x80004020000d7882 */ /* 0x000fe20000000000 */
[----:B------:R-:W-:Y:S01]  /*1c680*/  UMOV UR15, 0x40004040 ;  /* 0x40004040000f7882 */ /* 0x000fe20000000000 */
[----:B------:R-:W-:Y:S01]  /*1c690*/  UMOV UR16, 0x0 ;  /* 0x0000000000107882 */ /* 0x000fe20000000000 */
[----:B------:R-:W-:Y:S01]  /*1c6a0*/  UMOV UR17, 0x4208490 ;  /* 0x0420849000117882 */ /* 0x000fe20000000000 */
[----:B------:R-:W-:Y:S01]  /*1c6b0*/  UMOV UR42, 0x0 ;  /* 0x00000000002a7882 */ /* 0x000fe20000000000 */
[----:B------:R-:W-:Y:S01]  /*1c6c0*/  UMOV UR43, 0x4208490 ;  /* 0x04208490002b7882 */ /* 0x000fe20000000000 */
[----:B------:R-:W-:Y:S01]  /*1c6d0*/  UMOV UR44, 0x0 ;  /* 0x00000000002c7882 */ /* 0x000fe20000000000 */
[----:B------:R-:W-:Y:S01]  /*1c6e0*/  UMOV UR45, 0x4208490 ;  /* 0x04208490002d7882 */ /* 0x000fe20000000000 */
[----:B------:R-:W-:Y:S01]  /*1c6f0*/  UMOV UR9, URZ ;  /* 0x000000ff00097c82 */ /* 0x000fe20008000000 */
[----:B------:R0:W-:Y:S01]  /*1c700*/  UTCQMMA gdesc[UR12], gdesc[UR14], tmem[UR7], tmem[UR16], idesc[UR17], UPT ;  /* 0x00ff100e0c0075ea */ /* 0x0001e2000b800307 */
        /* <DEDUP_REMOVED lines=8> */
.L_x_9:
[----:B------:R-:W-:Y:S01]  /*1c790*/  UIADD3 UR21, UPT, UPT, UR21, 0x1, URZ ;  /* 0x0000000115157890 */ /* 0x000fe2000fffe0ff */
[----:B------:R-:W-:-:S03]  /*1c7a0*/  IMAD.U32 R2, RZ, RZ, UR4 ;  /* 0x00000004ff027e24 */ /* 0x000fc6000f8e00ff */
[----:B------:R-:W-:-:S04]  /*1c7b0*/  UISETP.GT.AND UP2, UPT, UR21, 0x1, UPT ;  /* 0x000000011500788c */ /* 0x000fc8000bf44270 */
[----:B0-----:R-:W-:Y:S02]  /*1c7c0*/  USEL UR5, URZ, 0x1, !UP2 ;  /* 0x00000001ff057887 */ /* 0x001fe4000d000000 */
[----:B------:R-:W-:Y:S02]  /*1c7d0*/  USEL UR21, UR21, URZ, !UP2 ;  /* 0x000000ff15157287 */ /* 0x000fe4000d000000 */
[----:B------:R-:W-:Y:S02]  /*1c7e0*/  UISETP.NE.U32.AND UP2, UPT, UR6, UR20, UPT ;  /* 0x000000140600728c */ /* 0x000fe4000bf45070 */
[----:B------:R-:W-:Y:S01]  /*1c7f0*/  ULOP3.LUT UR5, UR4, UR5, URZ, 0x3c, !UPT ;  /* 0x0000000504057292 */ /* 0x000fe2000f8e3cff */
[----:B------:R-:W-:-:S06]  /*1c800*/  UMOV UR6, UR24 ;  /* 0x0000001800067c82 */ /* 0x000fcc0008000000 */
[----:B------:R-:W-:Y:S05]  /*1c810*/  BRA.U UP2, `(.L_x_10) ;  /* 0xffffff4902707547 */ /* 0x000fea000b83ffff */
.L_x_7:
[----:B0-----:R-:W0:Y:S01]  /*1c820*/  S2R R4, SR_TID.X ;  /* 0x0000000000047919 */ /* 0x001e220000002100 */
[----:B------:R-:W-:Y:S01]  /*1c830*/  UISETP.GE.AND UP1, UPT, UR25, 0x80, UPT ;  /* 0x000000801900788c */ /* 0x000fe2000bf26270 */
[----:B------:R-:W1:Y:S01]  /*1c840*/  S2R R5, SR_TID.X ;  /* 0x0000000000057919 */ /* 0x000e620000002100 */
[----:B------:R-:W2:Y:S01]  /*1c850*/  S2R R6, SR_TID.X ;  /* 0x0000000000067919 */ /* 0x000ea20000002100 */
[C---:B0-----:R-:W-:Y:S01]  /*1c860*/  IMAD.SHL.U32 R2, R4.reuse, 0x10, RZ ;  /* 0x0000001004027824 */ /* 0x041fe200078e00ff */
[----:B------:R-:W-:Y:S01]  /*1c870*/  SHF.R.U32.HI R93, RZ, 0x6, R4 ;  /* 0x00000006ff5d7819 */ /* 0x000fe20000011604 */
[----:B------:R-:W-:Y:S01]  /*1c880*/  IMAD.SHL.U32 R3, R4, 0x80, RZ ;  /* 0x0000008004037824 */ /* 0x000fe200078e00ff */
[----:B-1----:R-:W-:Y:S02]  /*1c890*/  LEA.HI R8, R5, 0x7e, RZ, 0x1a ;  /* 0x0000007e05087811 */ /* 0x002fe400078fd0ff */
[----:B------:R-:W-:Y:S02]  /*1c8a0*/  LOP3.LUT R2, R2, 0xf0, RZ, 0xc0, !PT ;  /* 0x000000f002027812 */ /* 0x000fe400078ec0ff */
[----:B------:R-:W-:-:S02]  /*1c8b0*/  LOP3.LUT R3, R3, 0x800, RZ, 0xc0, !PT ;  /* 0x0000080003037812 */ /* 0x000fc400078ec0ff */
[C---:B--2---:R-:W-:Y:S02]  /*1c8c0*/  LEA.HI R7, R6.reuse, 0x6e, RZ, 0x1a ;  /* 0x0000006e06077811 */ /* 0x044fe400078fd0ff */
[----:B------:R-:W-:Y:S02]  /*1c8d0*/  LEA.HI R6, R6, 0x5e, RZ, 0x1a ;  /* 0x0000005e06067811 */ /* 0x000fe400078fd0ff */
[----:B-----5:R-:W-:Y:S02]  /*1c8e0*/  LOP3.LUT R8, R0, R8, RZ, 0xfc, !PT ;  /* 0x0000000800087212 */ /* 0x020fe400078efcff */
[----:B------:R-:W-:Y:S02]  /*1c8f0*/  IADD3 R91, PT, PT, R2, UR10, R3 ;  /* 0x0000000a025b7c10 */ /* 0x000fe4000fffe003 */
[C---:B------:R-:W-:Y:S01]  /*1c900*/  LOP3.LUT R3, R0.reuse, R7, RZ, 0xfc, !PT ;  /* 0x0000000700037212 */ /* 0x040fe200078efcff */
[----:B------:R-:W-:Y:S01]  /*1c910*/  STL [R1+0x94], R8 ;  /* 0x0000940801007387 */ /* 0x000fe20000100800 */
[----:B------:R-:W-:-:S02]  /*1c920*/  LOP3.LUT R2, R0, R6, RZ, 0xfc, !PT ;  /* 0x0000000600027212 */ /* 0x000fc400078efcff */
[C---:B------:R-:W-:Y:S01]  /*1c930*/  LEA.HI R7, R5.reuse, 0x4e, RZ, 0x1a ;  /* 0x0000004e05077811 */ /* 0x040fe200078fd0ff */
[----:B------:R0:W-:Y:S01]  /*1c940*/  STL [R1+0x74], R3 ;  /* 0x0000740301007387 */ /* 0x0001e20000100800 */
[C---:B------:R-:W-:Y:S02]  /*1c950*/  LEA.HI R6, R5.reuse, 0x3e, RZ, 0x1a ;  /* 0x0000003e05067811 */ /* 0x040fe400078fd0ff */
[----:B------:R-:W-:Y:S01]  /*1c960*/  LEA.HI R5, R5, 0x2e, RZ, 0x1a ;  /* 0x0000002e05057811 */ /* 0x000fe200078fd0ff */
[----:B------:R1:W-:Y:S01]  /*1c970*/  STL [R1+0x54], R2 ;  /* 0x0000540201007387 */ /* 0x0003e20000100800 */
[----:B------:R-:W-:Y:S02]  /*1c980*/  SGXT.U32 R93, R93, 0x1 ;  /* 0x000000015d5d781a */ /* 0x000fe40000000000 */
[----:B------:R-:W-:Y:S02]  /*1c990*/  LOP3.LUT R88, R0, R5, RZ, 0xfc, !PT ;  /* 0x0000000500587212 */ /* 0x000fe400078efcff */
[----:B------:R-:W-:-:S02]  /*1c9a0*/  LEA.HI R5, R4, 0x1e, RZ, 0x1a ;  /* 0x0000001e04057811 */ /* 0x000fc400078fd0ff */
[----:B0-----:R-:W-:Y:S02]  /*1c9b0*/  LOP3.LUT R3, R0, R7, RZ, 0xfc, !PT ;  /* 0x0000000700037212 */ /* 0x001fe400078efcff */
[----:B------:R-:W-:Y:S02]  /*1c9c0*/  LEA.HI R4, R4, 0xe, RZ, 0x1a ;  /* 0x0000000e04047811 */ /* 0x000fe400078fd0ff */
[C---:B-1----:R-:W-:Y:S01]  /*1c9d0*/  LOP3.LUT R2, R0.reuse, R6, RZ, 0xfc, !PT ;  /* 0x0000000600027212 */ /* 0x042fe200078efcff */
[----:B------:R0:W-:Y:S01]  /*1c9e0*/  STL [R1+0x30], R3 ;  /* 0x0000300301007387 */ /* 0x0001e20000100800 */
[C---:B------:R-:W-:Y:S02]  /*1c9f0*/  LOP3.LUT R69, R0.reuse, R4, RZ, 0xfc, !PT ;  /* 0x0000000400457212 */ /* 0x040fe400078efcff */
[C---:B------:R-:W-:Y:S01]  /*1ca00*/  LOP3.LUT R4, R0.reuse, 0x78, R93, 0xfe, !PT ;  /* 0x0000007800047812 */ /* 0x040fe200078efe5d */
[----:B------:R1:W-:Y:S01]  /*1ca10*/  STL [R1+0x10], R2 ;  /* 0x0000100201007387 */ /* 0x0003e20000100800 */
[----:B------:R-:W-:-:S02]  /*1ca20*/  LOP3.LUT R74, R0, R5, RZ, 0xfc, !PT ;  /* 0x00000005004a7212 */ /* 0x000fc400078efcff */
[C-C-:B------:R-:W-:Y:S02]  /*1ca30*/  LOP3.LUT R92, R0.reuse, 0x34, R93.reuse, 0xfe, !PT ;  /* 0x00000034005c7812 */ /* 0x140fe400078efe5d */
[C-C-:B------:R-:W-:Y:S02]  /*1ca40*/  LOP3.LUT R90, R0.reuse, 0x32, R93.reuse, 0xfe, !PT ;  /* 0x00000032005a7812 */ /* 0x140fe400078efe5d */
[C-C-:B0-----:R-:W-:Y:S02]  /*1ca50*/  LOP3.LUT R3, R0.reuse, 0x7c, R93.reuse, 0xfe, !PT ;  /* 0x0000007c00037812 */ /* 0x141fe400078efe5d */
[----:B-1----:R-:W-:-:S03]  /*1ca60*/  LOP3.LUT R2, R0, 0x7a, R93, 0xfe, !PT ;  /* 0x0000007a00027812 */ /* 0x002fc600078efe5d */
[----:B------:R0:W-:Y:S04]  /*1ca70*/  STL [R1+0x90], R3 ;  /* 0x0000900301007387 */ /* 0x0001e80000100800 */
[----:B------:R1:W-:Y:S04]  /*1ca80*/  STL [R1+0x8c], R2 ;  /* 0x00008c0201007387 */ /* 0x0003e80000100800 */
[----:B------:R2:W-:Y:S01]  /*1ca90*/  STL [R1+0x88], R4 ;  /* 0x0000880401007387 */ /* 0x0005e20000100800 */
[C-C-:B0-----:R-:W-:Y:S02]  /*1caa0*/  LOP3.LUT R3, R0.reuse, 0x76, R93.reuse, 0xfe, !PT ;  /* 0x0000007600037812 */ /* 0x141fe400078efe5d */
[----:B-1----:R-:W-:-:S03]  /*1cab0*/  LOP3.LUT R2, R0, 0x74, R93, 0xfe, !PT ;  /* 0x0000007400027812 */ /* 0x002fc600078efe5d */
[----:B------:R0:W-:Y:S01]  /*1cac0*/  STL [R1+0x84], R3 ;  /* 0x0000840301007387 */ /* 0x0001e20000100800 */
[----:B--2---:R-:W-:-:S03]  /*1cad0*/  LOP3.LUT R4, R0, 0x72, R93, 0xfe, !PT ;  /* 0x0000007200047812 */ /* 0x004fc600078efe5d */
        /* <DEDUP_REMOVED lines=52> */
[----:B------:R2:W-:Y:S04]  /*1ce20*/  STL [R1+0x4], R3 ;  /* 0x0000040301007387 */ /* 0x0005e80000100800 */
[----:B------:R2:W-:Y:S01]  /*1ce30*/  STL [R1], R2 ;  /* 0x0000000201007387 */ /* 0x0005e20000100800 */
[----:B------:R-:W-:Y:S05]  /*1ce40*/  BRA.U !UP1, `(.L_x_11) ;  /* 0x0000000109107547 */ /* 0x000fea000b800000 */
[----:B------:R-:W-:-:S06]  /*1ce50*/  USHF.L.U32 UR4, UR4, 0x1f, URZ ;  /* 0x0000001f04047899 */ /* 0x000fcc00080006ff */
[----:B--2---:R-:W-:-:S04]  /*1ce60*/  IMAD.U32 R2, RZ, RZ, UR4 ;  /* 0x00000004ff027e24 */ /* 0x004fc8000f8e00ff */
[----:B------:R-:W0:Y:S02]  /*1ce70*/  SYNCS.PHASECHK.TRANS64.TRYWAIT P0, [UR8], R2 ;  /* 0x00000002ff0075a7 */ /* 0x000e240008001108 */
[----:B0-----:R-:W-:Y:S05]  /*1ce80*/  @!P0 BRA `(.L_x_12) ;  /* 0x0000002c00048947 */ /* 0x001fea0003800000 */
.L_x_11:
[----:B------:R-:W-:Y:S01]  /*1ce90*/  BAR.SYNC.DEFER_BLOCKING 0x0 ;  /* 0x0000000000007b1d */ /* 0x000fe20000010000 */
[C-C-:B------:R-:W-:Y:S02]  /*1cea0*/  LOP3.LUT R89, R0.reuse, 0x30, R93.reuse, 0xfe, !PT ;  /* 0x0000003000597812 */ /* 0x140fe400078efe5d */
[C-C-:B------:R-:W-:Y:S02]  /*1ceb0*/  LOP3.LUT R87, R0.reuse, 0x2c, R93.reuse, 0xfe, !PT ;  /* 0x0000002c00577812 */ /* 0x140fe400078efe5d */
[C-C-:B------:R-:W-:Y:S01]  /*1cec0*/  LOP3.LUT R86, R0.reuse, 0x2a, R93.reuse, 0xfe, !PT ;  /* 0x0000002a00567812 */ /* 0x140fe200078efe5d */
[----:B------:R-:W0:Y:S01]  /*1ced0*/  LDCU UR4, c[0x0][0x3b4] ;  /* 0x00007680ff0477ac */ /* 0x000e220008000800 */
[C-C-:B------:R-:W-:Y:S01]  /*1cee0*/  LOP3.LUT R85, R0.reuse, 0x28, R93.reuse, 0xfe, !PT ;  /* 0x0000002800557812 */ /* 0x140fe200078efe5d */
[----:B--2---:R-:W1:Y:S01]  /*1cef0*/  S2R R3, SR_TID.X ;  /* 0x0000000000037919 */ /* 0x004e620000002100 */
[C-C-:B------:R-:W-:Y:S01]  /*1cf00*/  LOP3.LUT R84, R0.reuse, 0x26, R93.reuse, 0xfe, !PT ;  /* 0x0000002600547812 */ /* 0x140fe200078efe5d */
[----:B------:R-:W2:Y:S01]  /*1cf10*/  LDCU UR5, c[0x0][0x3b8] ;  /* 0x00007700ff0577ac */ /* 0x000ea20008000800 */
[C-C-:B------:R-:W-:Y:S01]  /*1cf20*/  LOP3.LUT R81, R0.reuse, 0x24, R93.reuse, 0xfe, !PT ;  /* 0x0000002400517812 */ /* 0x140fe200078efe5d */
[----:B------:R1:W-:Y:S01]  /*1cf30*/  STL [R1+0x720], R90 ;  /* 0x0007205a01007387 */ /* 0x0003e20000100800 */
[----:B------:R-:W-:-:S02]  /*1cf40*/  LOP3.LUT R82, R0, 0x22, R93, 0xfe, !PT ;  /* 0x0000002200527812 */ /* 0x000fc400078efe5d */
[C-C-:B------:R-:W-:Y:S01]  /*1cf50*/  LOP3.LUT R68, R0.reuse, 0x20, R93.reuse, 0xfe, !PT ;  /* 0x0000002000447812 */ /* 0x140fe200078efe5d */
[----:B------:R-:W-:Y:S01]  /*1cf60*/  STL [R1+0x71c], R92 ;  /* 0x00071c5c01007387 */ /* 0x000fe20000100800 */
[C-C-:B------:R-:W-:Y:S02]  /*1cf70*/  LOP3.LUT R78, R0.reuse, 0x1c, R93.reuse, 0xfe, !PT ;  /* 0x0000001c004e7812 */ /* 0x140fe400078efe5d */
[C-C-:B------:R-:W-:Y:S02]  /*1cf80*/  LOP3.LUT R77, R0.reuse, 0x1a, R93.reuse, 0xfe, !PT ;  /* 0x0000001a004d7812 */ /* 0x140fe400078efe5d */
[C-C-:B------:R-:W-:Y:S02]  /*1cf90*/  LOP3.LUT R79, R0.reuse, 0x18, R93.reuse, 0xfe, !PT ;  /* 0x00000018004f7812 */ /* 0x140fe400078efe5d */
[C-C-:B------:R-:W-:Y:S01]  /*1cfa0*/  LOP3.LUT R76, R0.reuse, 0x16, R93.reuse, 0xfe, !PT ;  /* 0x00000016004c7812 */ /* 0x140fe200078efe5d */
[----:B------:R-:W3:Y:S02]  /*1cfb0*/  @!P2 SYNCS.CCTL.IV [UR10+0xc000] ;  /* 0x00c00000ff00a9b1 */ /* 0x000ee4000800000a */
[----:B---3--:R-:W-:Y:S01]  /*1cfc0*/  BAR.SYNC.DEFER_BLOCKING 0x0 ;  /* 0x0000000000007b1d */ /* 0x008fe20000010000 */
[----:B------:R-:W-:-:S02]  /*1cfd0*/  LOP3.LUT R72, R0, 0x14, R93, 0xfe, !PT ;  /* 0x0000001400487812 */ /* 0x000fc400078efe5d */
[C-C-:B------:R-:W-:Y:S02]  /*1cfe0*/  LOP3.LUT R70, R0.reuse, 0x12, R93.reuse, 0xfe, !PT ;  /* 0x0000001200467812 */ /* 0x140fe400078efe5d */
[C-C-:B------:R-:W-:Y:S02]  /*1cff0*/  LOP3.LUT R71, R0.reuse, 0x10, R93.reuse, 0xfe, !PT ;  /* 0x0000001000477812 */ /* 0x140fe400078efe5d */
[C-C-:B------:R-:W-:Y:S01]  /*1d000*/  LOP3.LUT R2, R0.reuse, 0xc, R93.reuse, 0xfe, !PT ;  /* 0x0000000c00027812 */ /* 0x140fe200078efe5d */
[----:B------:R-:W-:Y:S01]  /*1d010*/  LDTM.16dp32bit_t0_t15.x64 R4, tmem[UR11] ;  /* 0x0000000b000479ee */ /* 0x000fe20008b00000 */
[----:B------:R-:W3:Y:S01]  /*1d020*/  LDTM.16dp32bit_t16_t31.x64 R4, tmem[UR11+0x40] ;  /* 0x0000400b000479ee */ /* 0x000ee20008b20000 */
[C-C-:B------:R-:W-:Y:S02]  /*1d030*/  LOP3.LUT R73, R0.reuse, 0xa, R93.reuse, 0xfe, !PT ;  /* 0x0000000a00497812 */ /* 0x140fe400078efe5d */
[C-C-:B------:R-:W-:Y:S02]  /*1d040*/  LOP3.LUT R75, R0.reuse, 0x8, R93.reuse, 0xfe, !PT ;  /* 0x00000008004b7812 */ /* 0x140fe400078efe5d */
[C-C-:B------:R-:W-:Y:S01]  /*1d050*/  LOP3.LUT R80, R0.reuse, 0x6, R93.reuse, 0xfe, !PT ;  /* 0x0000000600507812 */ /* 0x140fe200078efe5d */
[----:B-1----:R-:W-:Y:S01]  /*1d060*/  IMAD.SHL.U32 R90, R3, 0x8, RZ ;  /* 0x00000008035a7824 */ /* 0x002fe200078e00ff */
[----:B------:R-:W-:-:S02]  /*1d070*/  LOP3.LUT R83, R0, 0x4, R93, 0xfe, !PT ;  /* 0x0000000400537812 */ /* 0x000fc400078efe5d */
[----:B------:R-:W-:Y:S02]  /*1d080*/  LOP3.LUT R3, R0, 0x2, R93, 0xfe, !PT ;  /* 0x0000000200037812 */ /* 0x000fe400078efe5d */
[----:B------:R-:W-:Y:S02]  /*1d090*/  LOP3.LUT R90, R90, 0x300, RZ, 0xc0, !PT ;  /* 0x000003005a5a7812 */ /* 0x000fe400078ec0ff */
[----:B------:R-:W-:Y:S01]  /*1d0a0*/  LOP3.LUT R0, R0, R93, RZ, 0xfc, !PT ;  /* 0x0000005d00007212 */ /* 0x000fe200078efcff */
[----:B------:R-:W1:Y:S02]  /*1d0b0*/  @!P2 SYNCS.CCTL.IV [UR10+0xc008] ;  /* 0x00c00800ff00a9b1 */ /* 0x000e64000800000a */
[----:B------:R-:W-:Y:S01]  /*1d0c0*/  IMAD.IADD R90, R90, 0x1, R91 ;  /* 0x000000015a5a7824 */ /* 0x000fe200078e025b */
[----:B------:R-:W-:-:S04]  /*1d0d0*/  NOP ;  /* 0x0000000000007918 */ /* 0x000fc80000000000 */
[----:B------:R4:W-:Y:S01]  /*1d0e0*/  STL [R1+0x9c], R90 ;  /* 0x00009c5a01007387 */ /* 0x0009e20000100800 */
[----:B---3--:R-:W-:Y:S02]  /*1d0f0*/  F2FP.SATFINITE.E5M2.F32.PACK_AB_MERGE_C R91, R5, R4, RZ ;  /* 0x00000004055b723e */ /* 0x008fe400048060ff */
[----:B------:R-:W-:Y:S02]  /*1d100*/  F2FP.SATFINITE.E5M2.F32.PACK_AB_MERGE_C R12, R13, R12, RZ ;  /* 0x0000000c0d0c723e */ /* 0x000fe400048060ff */
[----:B------:R-:W-:Y:S02]  /*1d110*/  F2FP.SATFINITE.E5M2.F32.PACK_AB_MERGE_C R14, R15, R14, RZ ;  /* 0x0000000e0f0e723e */ /* 0x000fe400048060ff */
[----:B------:R-:W-:Y:S02]  /*1d120*/  F2FP.SATFINITE.E5M2.F32.PACK_AB_MERGE_C R5, R17, R16, RZ ;  /* 0x000000101105723e */ /* 0x000fe400048060ff */
[----:B----4-:R-:W-:Y:S02]  /*1d130*/  F2FP.SATFINITE.E5M2.F32.PACK_AB_MERGE_C R90, R11, R10, RZ ;  /* 0x0000000a0b5a723e */ /* 0x010fe400048060ff */
[----:B------:R-:W-:-:S02]  /*1d140*/  F2FP.SATFINITE.E5M2.F32.PACK_AB_MERGE_C R10, R23, R22, RZ ;  /* 0x00000016170a723e */ /* 0x000fc400048060ff */
[----:B------:R-:W-:Y:S02]  /*1d150*/  F2FP.SATFINITE.E5M2.F32.PACK_AB_MERGE_C R25, R25, R24, RZ ;  /* 0x000000181919723e */ /* 0x000fe400048060ff */
[----:B------:R-:W-:Y:S02]  /*1d160*/  F2FP.SATFINITE.E5M2.F32.PACK_AB_MERGE_C R4, R7, R6, RZ ;  /* 0x000000060704723e */ /* 0x000fe400048060ff */
[----:B------:R-:W-:Y:S02]  /*1d170*/  F2FP.SATFINITE.E5M2.F32.PACK_AB_MERGE_C R22, R29, R28, RZ ;  /* 0x0000001c1d16723e */ /* 0x000fe400048060ff */
[----:B------:R-:W-:Y:S02]  /*1d180*/  F2FP.SATFINITE.E5M2.F32.PACK_AB_MERGE_C R24, R31, R30, RZ ;  /* 0x0000001e1f18723e */ /* 0x000fe400048060ff */
[----:B------:R-:W-:Y:S02]  /*1d190*/  F2FP.SATFINITE.E5M2.F32.PACK_AB_MERGE_C R23, R33, R32, RZ ;  /* 0x000000202117723e */ /* 0x000fe400048060ff */
[----:B------:R-:W-:-:S02]  /*1d1a0*/  F2FP.SATFINITE.E5M2.F32.PACK_AB_MERGE_C R6, R9, R8, RZ ;  /* 0x000000080906723e */ /* 0x000fc400048060ff */
[----:B------:R-:W-:Y:S02]  /*1d1b0*/  F2FP.SATFINITE.E5M2.F32.PACK_AB_MERGE_C R92, R19, R18, RZ ;  /* 0x00000012135c723e */ /* 0x000fe400048060ff */
[----:B------:R-:W-:Y:S02]  /*1d1c0*/  F2FP.SATFINITE.E5M2.F32.PACK_AB_MERGE_C R93, R27, R26, RZ ;  /* 0x0000001a1b5d723e */ /* 0x000fe400048060ff */
[----:B------:R-:W-:Y:S02]  /*1d1d0*/  F2FP.SATFINITE.E5M2.F32.PACK_AB_MERGE_C R19, R37, R36, RZ ;  /* 0x000000242513723e */ /* 0x000fe400048060ff */
[----:B------:R-:W-:Y:S02]  /*1d1e0*/  F2FP.SATFINITE.E5M2.F32.PACK_AB_MERGE_C R9, R39, R38, RZ ;  /* 0x000000262709723e */ /* 0x000fe400048060ff */
[----:B------:R-:W-:Y:S02]  /*1d1f0*/  LOP3.LUT R26, R12, 0xffff, RZ, 0xc0, !PT ;  /* 0x0000ffff0c1a7812 */ /* 0x000fe400078ec0ff */
[----:B------:R-:W-:-:S02]  /*1d200*/  LOP3.LUT R28, R14, 0xffff, RZ, 0xc0, !PT ;  /* 0x0000ffff0e1c7812 */ /* 0x000fc400078ec0ff */
[----:B------:R-:W-:Y:S02]  /*1d210*/  LOP3.LUT R27, R5, 0xffff, RZ, 0xc0, !PT ;  /* 0x0000ffff051b7812 */ /* 0x000fe400078ec0ff */
[----:B------:R-:W-:Y:S02]  /*1d220*/  LOP3.LUT R22, R22, 0xffff, RZ, 0xc0, !PT ;  /* 0x0000ffff16167812 */ /* 0x000fe400078ec0ff */
[----:B------:R-:W-:Y:S02]  /*1d230*/  LOP3.LUT R24, R24, 0xffff, RZ, 0xc0, !PT ;  /* 0x0000ffff18187812 */ /* 0x000fe400078ec0ff */
[----:B------:R-:W-:Y:S02]  /*1d240*/  LOP3.LUT R23, R23, 0xffff, RZ, 0xc0, !PT ;  /* 0x0000ffff17177812 */ /* 0x000fe400078ec0ff */
[----:B------:R-:W-:Y:S02]  /*1d250*/  LOP3.LUT R19, R19, 0xffff, RZ, 0xc0, !PT ;  /* 0x0000ffff13137812 */ /* 0x000fe400078ec0ff */
[----:B------:R-:W-:-:S02]  /*1d260*/  LOP3.LUT R9, R9, 0xffff, RZ, 0xc0, !PT ;  /* 0x0000ffff09097812 */ /* 0x000fc400078ec0ff */
[----:B------:R-:W-:Y:S02]  /*1d270*/  F2FP.SATFINITE.E5M2.F32.PACK_AB_MERGE_C R34, R35, R34, RZ ;  /* 0x000000222322723e */ /* 0x000fe400048060ff */
[--C-:B------:R-:W-:Y:S01]  /*1d280*/  PRMT R5, R27, 0x3340, R1.reuse ;  /* 0x000033401b057816 */ /* 0x100fe20000000001 */
[----:B------:R-:W1:Y:S01]  /*1d290*/  LDL.LU R35, [R1+0x9c] ;  /* 0x00009c0001237983 */ /* 0x000e620000300800 */
[----:B------:R-:W-:Y:S02]  /*1d2a0*/  PRMT R14, R26, 0x3340, R28 ;  /* 0x000033401a0e7816 */ /* 0x000fe4000000001c */
[----:B------:R-:W-:Y:S02]  /*1d2b0*/  PRMT R7, R23, 0x3340, R1 ;  /* 0x0000334017077816 */ /* 0x000fe40000000001 */
[----:B------:R-:W-:Y:S02]  /*1d2c0*/  PRMT R12, R22, 0x3340, R24 ;  /* 0x00003340160c7816 */ /* 0x000fe40000000018 */
[----:B------:R-:W-:-:S02]  /*1d2d0*/  SHF.R.U32.HI R26, RZ, 0x8, R26 ;  /* 0x00000008ff1a7819 */ /* 0x000fc4000001161a */
[----:B------:R-:W-:Y:S02]  /*1d2e0*/  SHF.R.U32.HI R28, RZ, 0x8, R28 ;  /* 0x00000008ff1c7819 */ /* 0x000fe4000001161c */
[----:B------:R-:W-:Y:S02]  /*1d2f0*/  SHF.R.U32.HI R27, RZ, 0x8, R27 ;  /* 0x00000008ff1b7819 */ /* 0x000fe4000001161b */
[----:B------:R-:W-:Y:S02]  /*1d300*/  SHF.R.U32.HI R22, RZ, 0x8, R22 ;  /* 0x00000008ff167819 */ /* 0x000fe40000011616 */
[----:B------:R-:W-:Y:S02]  /*1d310*/  SHF.R.U32.HI R24, RZ, 0x8, R24 ;  /* 0x00000008ff187819 */ /* 0x000fe40000011618 */
[----:B------:R-:W-:Y:S02]  /*1d320*/  SHF.R.U32.HI R23, RZ, 0x8, R23 ;  /* 0x00000008ff177819 */ /* 0x000fe40000011617 */
[----:B------:R-:W-:-:S02]  /*1d330*/  PRMT R33, R19, 0x3340, R9 ;  /* 0x0000334013217816 */ /* 0x000fc40000000009 */
[----:B------:R-:W-:Y:S02]  /*1d340*/  SHF.R.U32.HI R19, RZ, 0x8, R19 ;  /* 0x00000008ff137819 */ /* 0x000fe40000011613 */
[----:B------:R-:W-:Y:S02]  /*1d350*/  SHF.R.U32.HI R9, RZ, 0x8, R9 ;  /* 0x00000008ff097819 */ /* 0x000fe40000011609 */
[----:B------:R-:W-:Y:S02]  /*1d360*/  LOP3.LUT R26, R26, 0xffff, RZ, 0xc0, !PT ;  /* 0x0000ffff1a1a7812 */ /* 0x000fe400078ec0ff */
[----:B------:R-:W-:Y:S02]  /*1d370*/  LOP3.LUT R28, R28, 0xffff, RZ, 0xc0, !PT ;  /* 0x0000ffff1c1c7812 */ /* 0x000fe400078ec0ff */
[----:B------:R-:W-:Y:S02]  /*1d380*/  LOP3.LUT R27, R27, 0xffff, RZ, 0xc0, !PT ;  /* 0x0000ffff1b1b7812 */ /* 0x000fe400078ec0ff */
[----:B------:R-:W-:-:S02]  /*1d390*/  LOP3.LUT R22, R22, 0xffff, RZ, 0xc0, !PT ;  /* 0x0000ffff16167812 */ /* 0x000fc400078ec0ff */
[----:B------:R-:W-:Y:S02]  /*1d3a0*/  LOP3.LUT R24, R24, 0xffff, RZ, 0xc0, !PT ;  /* 0x0000ffff18187812 */ /* 0x000fe400078ec0ff */
[----:B------:R-:W-:Y:S02]  /*1d3b0*/  LOP3.LUT R23, R23, 0xffff, RZ, 0xc0, !PT ;  /* 0x0000ffff17177812 */ /* 0x000fe400078ec0ff */
[----:B------:R-:W-:Y:S02]  /*1d3c0*/  LOP3.LUT R19, R19, 0xffff, RZ, 0xc0, !PT ;  /* 0x0000ffff13137812 */ /* 0x000fe400078ec0ff */
[----:B------:R-:W-:Y:S02]  /*1d3d0*/  LOP3.LUT R9, R9, 0xffff, RZ, 0xc0, !PT ;  /* 0x0000ffff09097812 */ /* 0x000fe400078ec0ff */
[----:B------:R-:W-:Y:S02]  /*1d3e0*/  PRMT R26, R26, 0x3340, R28 ;  /* 0x000033401a1a7816 */ /* 0x000fe4000000001c */
[----:B------:R-:W-:-:S02]  /*1d3f0*/  PRMT R27, R27, 0x3340, R1 ;  /* 0x000033401b1b7816 */ /* 0x000fc40000000001 */
[----:B------:R-:W-:Y:S02]  /*1d400*/  PRMT R24, R22, 0x3340, R24 ;  /* 0x0000334016187816 */ /* 0x000fe40000000018 */
[----:B------:R-:W-:Y:S02]  /*1d410*/  PRMT R23, R23, 0x3340, R1 ;  /* 0x0000334017177816 */ /* 0x000fe40000000001 */
[----:B------:R-:W-:Y:S02]  /*1d420*/  PRMT R19, R19, 0x3340, R9 ;  /* 0x0000334013137816 */ /* 0x000fe40000000009 */
[----:B------:R-:W-:Y:S02]  /*1d430*/  PRMT R9, R26, 0x5410, R27 ;  /* 0x000054101a097816 */ /* 0x000fe4000000001b */
[----:B------:R-:W-:Y:S02]  /*1d440*/  LOP3.LUT R26, R90, 0xffff, RZ, 0xc0, !PT ;  /* 0x0000ffff5a1a7812 */ /* 0x000fe400078ec0ff */
[----:B------:R-:W-:Y:S01]  /*1d450*/  PRMT R23, R24, 0x5410, R23 ;  /* 0x0000541018177816 */ /* 0x000fe20000000017 */
[----:B------:R-:W3:Y:S01]  /*1d460*/  LDL.LU R90, [R1+0x720] ;  /* 0x00072000015a7983 */ /* 0x000ee20000300800 */
[----:B------:R-:W-:-:S02]  /*1d470*/  LOP3.LUT R24, R92, 0xffff, RZ, 0xc0, !PT ;  /* 0x0000ffff5c187812 */ /* 0x000fc400078ec0ff */
[----:B------:R-:W-:Y:S01]  /*1d480*/  F2FP.SATFINITE.E5M2.F32.PACK_AB_MERGE_C R48, R49, R48, RZ ;  /* 0x000000303130723e */ /* 0x000fe200048060ff */
[----:B------:R-:W4:Y:S01]  /*1d490*/  LDL.LU R92, [R1+0x71c] ;  /* 0x00071c00015c7983 */ /* 0x000f220000300800 */
[----:B------:R-:W-:-:S03]  /*1d4a0*/  F2FP.SATFINITE.E5M2.F32.PACK_AB_MERGE_C R20, R21, R20, RZ ;  /* 0x000000141514723e */ /* 0x000fc600048060ff */
[----:B------:R-:W0:Y:S04]  /*1d4b0*/  LDL.LU R27, [R1+0x718] ;  /* 0x00071800011b7983 */ /* 0x000e280000300800 */
[----:B------:R-:W5:Y:S01]  /*1d4c0*/  LDL.LU R49, [R1] ;  /* 0x0000000001317983 */ /* 0x000f620000300800 */
[----:B------:R-:W2:Y:S01]  /*1d4d0*/  S2R R36, SR_TID.X ;  /* 0x0000000000247919 */ /* 0x000ea20000002100 */
[----:B------:R-:W-:Y:S02]  /*1d4e0*/  LOP3.LUT R8, R91, 0xffff, RZ, 0xc0, !PT ;  /* 0x0000ffff5b087812 */ /* 0x000fe400078ec0ff */
[----:B------:R-:W-:Y:S02]  /*1d4f0*/  LOP3.LUT R4, R4, 0xffff, RZ, 0xc0, !PT ;  /* 0x0000ffff04047812 */ /* 0x000fe400078ec0ff */
[----:B------:R-:W-:-:S02]  /*1d500*/  LOP3.LUT R29, R6, 0xffff, RZ, 0xc0, !PT ;  /* 0x0000ffff061d7812 */ /* 0x000fc400078ec0ff */
[----:B------:R-:W-:Y:S02]  /*1d510*/  LOP3.LUT R20, R20, 0xffff, RZ, 0xc0, !PT ;  /* 0x0000ffff14147812 */ /* 0x000fe400078ec0ff */
[----:B------:R-:W-:Y:S02]  /*1d520*/  LOP3.LUT R10, R10, 0xffff, RZ, 0xc0, !PT ;  /* 0x0000ffff0a0a7812 */ /* 0x000fe400078ec0ff */
[----:B------:R-:W-:Y:S02]  /*1d530*/  LOP3.LUT R25, R25, 0xffff, RZ, 0xc0, !PT ;  /* 0x0000ffff19197812 */ /* 0x000fe400078ec0ff */
[--C-:B------:R-:W-:Y:S02]  /*1d540*/  PRMT R11, R29, 0x3340, R1.reuse ;  /* 0x000033401d0b7816 */ /* 0x100fe40000000001 */
[----:B------:R-:W-:Y:S02]  /*1d550*/  PRMT R15, R8, 0x3340, R4 ;  /* 0x00003340080f7816 */ /* 0x000fe40000000004 */
[----:B------:R-:W-:-:S02]  /*1d560*/  PRMT R6, R25, 0x3340, R1 ;  /* 0x0000334019067816 */ /* 0x000fc40000000001 */
[----:B------:R-:W-:Y:S02]  /*1d570*/  PRMT R13, R20, 0x3340, R10 ;  /* 0x00003340140d7816 */ /* 0x000fe4000000000a */
[----:B------:R-:W-:Y:S02]  /*1d580*/  SHF.R.U32.HI R8, RZ, 0x8, R8 ;  /* 0x00000008ff087819 */ /* 0x000fe40000011608 */
[----:B------:R-:W-:Y:S02]  /*1d590*/  SHF.R.U32.HI R4, RZ, 0x8, R4 ;  /* 0x00000008ff047819 */ /* 0x000fe40000011604 */
[----:B------:R-:W-:Y:S02]  /*1d5a0*/  SHF.R.U32.HI R29, RZ, 0x8, R29 ;  /* 0x00000008ff1d7819 */ /* 0x000fe4000001161d */
[----:B------:R-:W-:Y:S02]  /*1d5b0*/  SHF.R.U32.HI R20, RZ, 0x8, R20 ;  /* 0x00000008ff147819 */ /* 0x000fe40000011614 */
[----:B------:R-:W-:-:S02]  /*1d5c0*/  SHF.R.U32.HI R10, RZ, 0x8, R10 ;  /* 0x00000008ff0a7819 */ /* 0x000fc4000001160a */
[----:B------:R-:W-:Y:S02]  /*1d5d0*/  SHF.R.U32.HI R25, RZ, 0x8, R25 ;  /* 0x00000008ff197819 */ /* 0x000fe40000011619 */
[----:B------:R-:W-:Y:S02]  /*1d5e0*/  LOP3.LUT R8, R8, 0xffff, RZ, 0xc0, !PT ;  /* 0x0000ffff08087812 */ /* 0x000fe400078ec0ff */
[----:B------:R-:W-:Y:S02]  /*1d5f0*/  LOP3.LUT R4, R4, 0xffff, RZ, 0xc0, !PT ;  /* 0x0000ffff04047812 */ /* 0x000fe400078ec0ff */
[----:B------:R-:W-:Y:S02]  /*1d600*/  LOP3.LUT R29, R29, 0xffff, RZ, 0xc0, !PT ;  /* 0x0000ffff1d1d7812 */ /* 0x000fe400078ec0ff */
[----:B------:R-:W-:Y:S02]  /*1d610*/  LOP3.LUT R20, R20, 0xffff, RZ, 0xc0, !PT ;  /* 0x0000ffff14147812 */ /* 0x000fe400078ec0ff */
[----:B------:R-:W-:-:S02]  /*1d620*/  LOP3.LUT R10, R10, 0xffff, RZ, 0xc0, !PT ;  /* 0x0000ffff0a0a7812 */ /* 0x000fc400078ec0ff */
[----:B------:R-:W-:Y:S02]  /*1d630*/  LOP3.LUT R25, R25, 0xffff, RZ, 0xc0, !PT ;  /* 0x0000ffff19197812 */ /* 0x000fe400078ec0ff */
[----:B------:R-:W-:Y:S02]  /*1d640*/  PRMT R4, R8, 0x3340, R4 ;  /* 0x0000334008047816 */ /* 0x000fe40000000004 */
[----:B------:R-:W-:Y:S02]  /*1d650*/  PRMT R29, R29, 0x3340, R1 ;  /* 0x000033401d1d7816 */ /* 0x000fe40000000001 */
[----:B------:R-:W-:Y:S02]  /*1d660*/  PRMT R11, R15, 0x5410, R11 ;  /* 0x000054100f0b7816 */ /* 0x000fe4000000000b */
[----:B------:R-:W-:Y:S02]  /*1d670*/  PRMT R10, R20, 0x3340, R10 ;  /* 0x00003340140a7816 */ /* 0x000fe4000000000a */
[----:B------:R-:W-:-:S02]  /*1d680*/  PRMT R25, R25, 0x3340, R1 ;  /* 0x0000334019197816 */ /* 0x000fc40000000001 */
[----:B------:R-:W-:Y:S02]  /*1d690*/  PRMT R8, R4, 0x5410, R29 ;  /* 0x0000541004087816 */ /* 0x000fe4000000001d */
[----:B------:R-:W-:Y:S02]  /*1d6a0*/  PRMT R10, R10, 0x5410, R25 ;  /* 0x000054100a0a7816 */ /* 0x000fe40000000019 */
[----:B------:R-:W-:Y:S02]  /*1d6b0*/  PRMT R4, R11, 0x4210, R26 ;  /* 0x000042100b047816 */ /* 0x000fe4000000001a */
[----:B------:R-:W-:Y:S02]  /*1d6c0*/  PRMT R5, R14, 0x5410, R5 ;  /* 0x000054100e057816 */ /* 0x000fe40000000005 */
[----:B------:R-:W-:Y:S02]  /*1d6d0*/  PRMT R6, R13, 0x5410, R6 ;  /* 0x000054100d067816 */ /* 0x000fe40000000006 */
[----:B------:R-:W-:-:S02]  /*1d6e0*/  PRMT R7, R12, 0x5410, R7 ;  /* 0x000054100c077816 */ /* 0x000fc40000000007 */
[----:B------:R-:W-:Y:S02]  /*1d6f0*/  LOP3.LUT R25, R93, 0xffff, RZ, 0xc0, !PT ;  /* 0x0000ffff5d197812 */ /* 0x000fe400078ec0ff */
[----:B------:R-:W-:Y:S02]  /*1d700*/  LOP3.LUT R11, R34, 0xffff, RZ, 0xc0, !PT ;  /* 0x0000ffff220b7812 */ /* 0x000fe400078ec0ff */
[----:B------:R-:W-:Y:S02]  /*1d710*/  F2FP.SATFINITE.E5M2.F32.PACK_AB_MERGE_C R16, R61, R60, RZ ;  /* 0x0000003c3d10723e */ /* 0x000fe400048060ff */
[----:B------:R-:W-:Y:S02]  /*1d720*/  F2FP.SATFINITE.E5M2.F32.PACK_AB_MERGE_C R17, R63, R62, RZ ;  /* 0x0000003e3f11723e */ /* 0x000fe400048060ff */
[----:B------:R-:W-:Y:S02]  /*1d730*/  F2FP.SATFINITE.E5M2.F32.PACK_AB_MERGE_C R18, R65, R64, RZ ;  /* 0x000000404112723e */ /* 0x000fe400048060ff */
[----:B------:R-:W-:-:S02]  /*1d740*/  PRMT R5, R5, 0x4210, R24 ;  /* 0x0000421005057816 */ /* 0x000fc40000000018 */
[----:B------:R-:W-:Y:S02]  /*1d750*/  PRMT R6, R6, 0x4210, R25 ;  /* 0x0000421006067816 */ /* 0x000fe40000000019 */
[----:B------:R-:W-:Y:S02]  /*1d760*/  PRMT R7, R7, 0x4210, R11 ;  /* 0x0000421007077816 */ /* 0x000fe4000000000b */
[----:B------:R-:W-:Y:S02]  /*1d770*/  F2FP.SATFINITE.E5M2.F32.PACK_AB_MERGE_C R21, R41, R40, RZ ;  /* 0x000000282915723e */ /* 0x000fe400048060ff */
[----:B------:R-:W-:Y:S02]  /*1d780*/  PRMT R8, R8, 0x5210, R26 ;  /* 0x0000521008087816 */ /* 0x000fe4000000001a */
[----:B------:R-:W-:Y:S02]  /*1d790*/  PRMT R9, R9, 0x5210, R24 ;  /* 0x0000521009097816 */ /* 0x000fe40000000018 */
[----:B------:R-:W-:-:S02]  /*1d7a0*/  PRMT R10, R10, 0x5210, R25 ;  /* 0x000052100a0a7816 */ /* 0x000fc40000000019 */
[----:B------:R-:W-:Y:S02]  /*1d7b0*/  PRMT R11, R23, 0x5210, R11 ;  /* 0x00005210170b7816 */ /* 0x000fe4000000000b */
[----:B--2---:R-:W-:Y:S02]  /*1d7c0*/  LOP3.LUT R36, R36, 0x7f, RZ, 0xc0, !PT ;  /* 0x0000007f24247812 */ /* 0x004fe400078ec0ff */
[----:B------:R-:W-:Y:S02]  /*1d7d0*/  F2FP.SATFINITE.E5M2.F32.PACK_AB_MERGE_C R44, R45, R44, RZ ;  /* 0x0000002c2d2c723e */ /* 0x000fe400048060ff */
[----:B------:R-:W-:Y:S02]  /*1d7e0*/  F2FP.SATFINITE.E5M2.F32.PACK_AB_MERGE_C R46, R47, R46, RZ ;  /* 0x0000002e2f2e723e */ /* 0x000fe400048060ff */
[----:B------:R-:W-:Y:S02]  /*1d7f0*/  F2FP.SATFINITE.E5M2.F32.PACK_AB_MERGE_C R52, R53, R52, RZ ;  /* 0x000000343534723e */ /* 0x000fe400048060ff */
[----:B------:R-:W-:-:S02]  /*1d800*/  F2FP.SATFINITE.E5M2.F32.PACK_AB_MERGE_C R54, R55, R54, RZ ;  /* 0x000000363736723e */ /* 0x000fc400048060ff */
[----:B------:R-:W-:Y:S02]  /*1d810*/  F2FP.SATFINITE.E5M2.F32.PACK_AB_MERGE_C R56, R57, R56, RZ ;  /* 0x000000383938723e */ /* 0x000fe400048060ff */
[----:B------:R-:W-:Y:S02]  /*1d820*/  LOP3.LUT R16, R16, 0xffff, RZ, 0xc0, !PT ;  /* 0x0000ffff10107812 */ /* 0x000fe400078ec0ff */
[----:B------:R-:W-:Y:S02]  /*1d830*/  LOP3.LUT R17, R17, 0xffff, RZ, 0xc0, !PT ;  /* 0x0000ffff11117812 */ /* 0x000fe400078ec0ff */
[----:B------:R-:W-:Y:S02]  /*1d840*/  LOP3.LUT R18, R18, 0xffff, RZ, 0xc0, !PT ;  /* 0x0000ffff12127812 */ /* 0x000fe400078ec0ff */
[----:B------:R-:W-:Y:S02]  /*1d850*/  LOP3.LUT R21, R21, 0xffff, RZ, 0xc0, !PT ;  /* 0x0000ffff15157812 */ /* 0x000fe400078ec0ff */
[----:B------:R-:W-:Y:S01]  /*1d860*/  LEA R41, R36, UR10, 0x4 ;  /* 0x0000000a24297c11 */ /* 0x000fe2000f8e20ff */
[----:B------:R-:W2:Y:S01]  /*1d870*/  LDCU.128 UR8, c[0x0][0x390] ;  /* 0x00007200ff0877ac */ /* 0x000ea20008000c00 */
[----:B------:R-:W-:-:S02]  /*1d880*/  LOP3.LUT R44, R44, 0xffff, RZ, 0xc0, !PT ;  /* 0x0000ffff2c2c7812 */ /* 0x000fc400078ec0ff */
[----:B------:R-:W-:Y:S02]  /*1d890*/  LOP3.LUT R46, R46, 0xffff, RZ, 0xc0, !PT ;  /* 0x0000ffff2e2e7812 */ /* 0x000fe400078ec0ff */
[----:B------:R-:W-:Y:S02]  /*1d8a0*/  LOP3.LUT R48, R48, 0xffff, RZ, 0xc0, !PT ;  /* 0x0000ffff30307812 */ /* 0x000fe400078ec0ff */
[----:B------:R-:W-:Y:S02]  /*1d8b0*/  LOP3.LUT R52, R52, 0xffff, RZ, 0xc0, !PT ;  /* 0x0000ffff34347812 */ /* 0x000fe400078ec0ff */
[----:B------:R-:W-:Y:S02]  /*1d8c0*/  LOP3.LUT R54, R54, 0xffff, RZ, 0xc0, !PT ;  /* 0x0000ffff36367812 */ /* 0x000fe400078ec0ff */
[----:B------:R-:W-:Y:S02]  /*1d8d0*/  LOP3.LUT R56, R56, 0xffff, RZ, 0xc0, !PT ;  /* 0x0000ffff38387812 */ /* 0x000fe400078ec0ff */
[----:B------:R-:W-:-:S02]  /*1d8e0*/  PRMT R30, R16, 0x3340, R17 ;  /* 0x00003340101e7816 */ /* 0x000fc40000000011 */
[----:B------:R-:W-:Y:S02]  /*1d8f0*/  SHF.R.U32.HI R16, RZ, 0x8, R16 ;  /* 0x00000008ff107819 */ /* 0x000fe40000011610 */
[----:B------:R-:W-:Y:S02]  /*1d900*/  SHF.R.U32.HI R17, RZ, 0x8, R17 ;  /* 0x00000008ff117819 */ /* 0x000fe40000011611 */
[----:B------:R-:W-:Y:S02]  /*1d910*/  SHF.R.U32.HI R24, RZ, 0x8, R18 ;  /* 0x00000008ff187819 */ /* 0x000fe40000011612 */
[----:B------:R-:W-:Y:S02]  /*1d920*/  PRMT R12, R21, 0x3340, R1 ;  /* 0x00003340150c7816 */ /* 0x000fe40000000001 */
[----:B------:R-:W-:Y:S02]  /*1d930*/  SHF.R.U32.HI R21, RZ, 0x8, R21 ;  /* 0x00000008ff157819 */ /* 0x000fe40000011615 */
[----:B------:R-:W-:-:S02]  /*1d940*/  PRMT R13, R48, 0x3340, R1 ;  /* 0x00003340300d7816 */ /* 0x000fc40000000001 */
[----:B------:R-:W-:Y:S02]  /*1d950*/  PRMT R14, R56, 0x3340, R1 ;  /* 0x00003340380e7816 */ /* 0x000fe40000000001 */
[----:B------:R-:W-:Y:S02]  /*1d960*/  PRMT R32, R44, 0x3340, R46 ;  /* 0x000033402c207816 */ /* 0x000fe4000000002e */
[----:B------:R-:W-:Y:S02]  /*1d970*/  PRMT R31, R52, 0x3340, R54 ;  /* 0x00003340341f7816 */ /* 0x000fe40000000036 */
[----:B------:R-:W-:Y:S02]  /*1d980*/  SHF.R.U32.HI R44, RZ, 0x8, R44 ;  /* 0x00000008ff2c7819 */ /* 0x000fe4000001162c */
[----:B------:R-:W-:Y:S02]  /*1d990*/  SHF.R.U32.HI R46, RZ, 0x8, R46 ;  /* 0x00000008ff2e7819 */ /* 0x000fe4000001162e */
[----:B------:R-:W-:-:S02]  /*1d9a0*/  SHF.R.U32.HI R48, RZ, 0x8, R48 ;  /* 0x00000008ff307819 */ /* 0x000fc40000011630 */
[----:B------:R-:W-:Y:S02]  /*1d9b0*/  SHF.R.U32.HI R52, RZ, 0x8, R52 ;  /* 0x00000008ff347819 */ /* 0x000fe40000011634 */
[----:B------:R-:W-:Y:S02]  /*1d9c0*/  SHF.R.U32.HI R23, RZ, 0x8, R54 ;  /* 0x00000008ff177819 */ /* 0x000fe40000011636 */
[----:B------:R-:W-:Y:S02]  /*1d9d0*/  SHF.R.U32.HI R56, RZ, 0x8, R56 ;  /* 0x00000008ff387819 */ /* 0x000fe40000011638 */
[----:B------:R-:W-:Y:S02]  /*1d9e0*/  LOP3.LUT R17, R17, 0xffff, RZ, 0xc0, !PT ;  /* 0x0000ffff11117812 */ /* 0x000fe400078ec0ff */
[----:B------:R-:W-:Y:S02]  /*1d9f0*/  LOP3.LUT R16, R16, 0xffff, RZ, 0xc0, !PT ;  /* 0x0000ffff10107812 */ /* 0x000fe400078ec0ff */
[----:B------:R-:W-:-:S02]  /*1da00*/  LOP3.LUT R20, R21, 0xffff, RZ, 0xc0, !PT ;  /* 0x0000ffff15147812 */ /* 0x000fc400078ec0ff */
[----:B------:R-:W-:Y:S02]  /*1da10*/  PRMT R15, R18, 0x3340, R1 ;  /* 0x00003340120f7816 */ /* 0x000fe40000000001 */
[----:B------:R-:W-:Y:S02]  /*1da20*/  LOP3.LUT R21, R44, 0xffff, RZ, 0xc0, !PT ;  /* 0x0000ffff2c157812 */ /* 0x000fe400078ec0ff */
[----:B------:R-:W-:Y:S02]  /*1da30*/  LOP3.LUT R46, R46, 0xffff, RZ, 0xc0, !PT ;  /* 0x0000ffff2e2e7812 */ /* 0x000fe400078ec0ff */
[----:B------:R-:W-:Y:S02]  /*1da40*/  LOP3.LUT R22, R48, 0xffff, RZ, 0xc0, !PT ;  /* 0x0000ffff30167812 */ /* 0x000fe400078ec0ff */
[----:B------:R-:W-:Y:S02]  /*1da50*/  LOP3.LUT R18, R56, 0xffff, RZ, 0xc0, !PT ;  /* 0x0000ffff38127812 */ /* 0x000fe400078ec0ff */
[----:B------:R-:W-:-:S02]  /*1da60*/  F2FP.SATFINITE.E5M2.F32.PACK_AB_MERGE_C R42, R43, R42, RZ ;  /* 0x0000002a2b2a723e */ /* 0x000fc400048060ff */
[----:B------:R-:W-:Y:S02]  /*1da70*/  F2FP.SATFINITE.E5M2.F32.PACK_AB_MERGE_C R50, R51, R50, RZ ;  /* 0x000000323332723e */ /* 0x000fe400048060ff */
[----:B------:R-:W-:Y:S02]  /*1da80*/  F2FP.SATFINITE.E5M2.F32.PACK_AB_MERGE_C R58, R59, R58, RZ ;  /* 0x0000003a3b3a723e */ /* 0x000fe400048060ff */
[----:B------:R-:W-:Y:S01]  /*1da90*/  F2FP.SATFINITE.E5M2.F32.PACK_AB_MERGE_C R66, R67, R66, RZ ;  /* 0x000000424342723e */ /* 0x000fe200048060ff */
[----:B------:R-:W-:Y:S01]  /*1daa0*/  IMAD R39, R76, UR5, RZ ;  /* 0x000000054c277c24 */ /* 0x000fe2000f8e02ff */
[----:B------:R-:W-:Y:S01]  /*1dab0*/  LOP3.LUT R23, R23, 0xffff, RZ, 0xc0, !PT ;  /* 0x0000ffff17177812 */ /* 0x000fe200078ec0ff */
[----:B------:R-:W3:Y:S01]  /*1dac0*/  LDL.LU R48, [R1+0x4] ;  /* 0x0000040001307983 */ /* 0x000ee20000300800 */
[----:B------:R-:W-:Y:S02]  /*1dad0*/  PRMT R17, R16, 0x3340, R17 ;  /* 0x0000334010117816 */ /* 0x000fe40000000011 */
[----:B------:R-:W-:Y:S01]  /*1dae0*/  PRMT R20, R20, 0x3340, R1 ;  /* 0x0000334014147816 */ /* 0x000fe20000000001 */
[----:B------:R-:W3:Y:S01]  /*1daf0*/  LDL.LU R47, [R1+0x8] ;  /* 0x00000800012f7983 */ /* 0x000ee20000300800 */
[----:B------:R-:W-:-:S02]  /*1db00*/  PRMT R21, R21, 0x3340, R46 ;  /* 0x0000334015157816 */ /* 0x000fc4000000002e */
[--C-:B------:R-:W-:Y:S01]  /*1db10*/  PRMT R22, R22, 0x3340, R1.reuse ;  /* 0x0000334016167816 */ /* 0x100fe20000000001 */
[----:B------:R-:W3:Y:S01]  /*1db20*/  LDL.LU R46, [R1+0xc] ;  /* 0x00000c00012e7983 */ /* 0x000ee20000300800 */
[----:B------:R-:W-:Y:S02]  /*1db30*/  PRMT R18, R18, 0x3340, R1 ;  /* 0x0000334012127816 */ /* 0x000fe40000000001 */
[----:B------:R-:W-:Y:S01]  /*1db40*/  PRMT R12, R33, 0x5410, R12 ;  /* 0x00005410210c7816 */ /* 0x000fe2000000000c */
[----:B------:R-:W3:Y:S01]  /*1db50*/  LDL.LU R44, [R1+0x10] ;  /* 0x00001000012c7983 */ /* 0x000ee20000300800 */
[----:B------:R-:W-:Y:S02]  /*1db60*/  PRMT R20, R19, 0x5410, R20 ;  /* 0x0000541013147816 */ /* 0x000fe40000000014 */
[----:B------:R-:W-:Y:S02]  /*1db70*/  PRMT R13, R32, 0x5410, R13 ;  /* 0x00005410200d7816 */ /* 0x000fe4000000000d */
[----:B------:R-:W-:-:S02]  /*1db80*/  PRMT R14, R31, 0x5410, R14 ;  /* 0x000054101f0e7816 */ /* 0x000fc4000000000e */
[----:B------:R-:W-:Y:S02]  /*1db90*/  LOP3.LUT R50, R50, 0xffff, RZ, 0xc0, !PT ;  /* 0x0000ffff32327812 */ /* 0x000fe400078ec0ff */
[----:B------:R-:W-:Y:S02]  /*1dba0*/  PRMT R21, R21, 0x5410, R22 ;  /* 0x0000541015157816 */ /* 0x000fe40000000016 */
[----:B------:R-:W-:Y:S01]  /*1dbb0*/  PRMT R15, R30, 0x5410, R15 ;  /* 0x000054101e0f7816 */ /* 0x000fe2000000000f */
[----:B-1----:R-:W-:Y:S04]  /*1dbc0*/  STS.128 [R35], R4 ;  /* 0x0000000423007388 */ /* 0x002fe80000000c00 */
[----:B------:R1:W-:Y:S01]  /*1dbd0*/  STS.128 [R35+0x400], R8 ;  /* 0x0004000823007388 */ /* 0x0003e20000000c00 */
[----:B------:R-:W-:Y:S01]  /*1dbe0*/  BAR.SYNC.DEFER_BLOCKING 0x0 ;  /* 0x0000000000007b1d */ /* 0x000fe20000010000 */
[----:B-1----:R-:W-:-:S02]  /*1dbf0*/  LOP3.LUT R10, R24, 0xffff, RZ, 0xc0, !PT ;  /* 0x0000ffff180a7812 */ /* 0x002fc400078ec0ff */
[----:B------:R-:W-:Y:S02]  /*1dc00*/  LOP3.LUT R8, R52, 0xffff, RZ, 0xc0, !PT ;  /* 0x0000ffff34087812 */ /* 0x000fe400078ec0ff */
[----:B------:R-:W-:Y:S02]  /*1dc10*/  PRMT R10, R10, 0x3340, R1 ;  /* 0x000033400a0a7816 */ /* 0x000fe40000000001 */
[----:B------:R-:W-:Y:S02]  /*1dc20*/  PRMT R23, R8, 0x3340, R23 ;  /* 0x0000334008177816 */ /* 0x000fe40000000017 */
[----:B------:R-:W-:Y:S02]  /*1dc30*/  PRMT R16, R17, 0x5410, R10 ;  /* 0x0000541011107816 */ /* 0x000fe4000000000a */
[----:B------:R-:W-:Y:S02]  /*1dc40*/  LOP3.LUT R9, R42, 0xffff, RZ, 0xc0, !PT ;  /* 0x0000ffff2a097812 */ /* 0x000fe400078ec0ff */
[----:B------:R-:W-:Y:S01]  /*1dc50*/  LOP3.LUT R11, R58, 0xffff, RZ, 0xc0, !PT ;  /* 0x0000ffff3a0b7812 */ /* 0x000fe200078ec0ff */
[----:B------:R-:W1:Y:S01]  /*1dc60*/  LDS.128 R4, [R41] ;  /* 0x0000000029047984 */ /* 0x000e620000000c00 */
[----:B------:R-:W-:-:S02]  /*1dc70*/  PRMT R18, R23, 0x5410, R18 ;  /* 0x0000541017127816 */ /* 0x000fc40000000012 */
[--C-:B------:R-:W-:Y:S01]  /*1dc80*/  PRMT R8, R12, 0x4210, R9.reuse ;  /* 0x000042100c087816 */ /* 0x100fe20000000009 */
[----:B------:R-:W3:Y:S01]  /*1dc90*/  LDL.LU R42, [R1+0x14] ;  /* 0x00001400012a7983 */ /* 0x000ee20000300800 */
[----:B------:R-:W-:Y:S02]  /*1dca0*/  LOP3.LUT R66, R66, 0xffff, RZ, 0xc0, !PT ;  /* 0x0000ffff42427812 */ /* 0x000fe400078ec0ff */
[----:B------:R-:W-:Y:S02]  /*1dcb0*/  PRMT R12, R20, 0x5210, R9 ;  /* 0x00005210140c7816 */ /* 0x000fe40000000009 */
[--C-:B------:R-:W-:Y:S02]  /*1dcc0*/  PRMT R9, R13, 0x4210, R50.reuse ;  /* 0x000042100d097816 */ /* 0x100fe40000000032 */
[--C-:B------:R-:W-:Y:S02]  /*1dcd0*/  PRMT R10, R14, 0x4210, R11.reuse ;  /* 0x000042100e0a7816 */ /* 0x100fe4000000000b */
[----:B------:R-:W-:Y:S01]  /*1dce0*/  PRMT R13, R21, 0x5210, R50 ;  /* 0x00005210150d7816 */ /* 0x000fe20000000032 */
[----:B------:R-:W-:Y:S01]  /*1dcf0*/  IMAD R21, R0, UR5, RZ ;  /* 0x0000000500157c24 */ /* 0x000fe2000f8e02ff */
[----:B------:R-:W-:-:S02]  /*1dd00*/  PRMT R14, R18, 0x5210, R11 ;  /* 0x00005210120e7816 */ /* 0x000fc4000000000b */
[--C-:B------:R-:W-:Y:S02]  /*1dd10*/  PRMT R11, R15, 0x4210, R66.reuse ;  /* 0x000042100f0b7816 */ /* 0x100fe40000000042 */
[----:B------:R-:W-:Y:S01]  /*1dd20*/  PRMT R15, R16, 0x5210, R66 ;  /* 0x00005210100f7816 */ /* 0x000fe20000000042 */
[C---:B0-----:R-:W-:Y:S01]  /*1dd30*/  IMAD R17, R27.reuse, UR4, RZ ;  /* 0x000000041b117c24 */ /* 0x041fe2000f8e02ff */
[----:B--2---:R-:W-:-:S04]  /*1dd40*/  ISETP.GE.AND P0, PT, R27, UR10, PT ;  /* 0x0000000a1b007c0c */ /* 0x004fc8000bf06270 */
[C---:B------:R-:W-:Y:S02]  /*1dd50*/  IADD3 R22, P2, PT, R17.reuse, UR8, RZ ;  /* 0x0000000811167c10 */ /* 0x040fe4000ff5e0ff */
[----:B------:R-:W-:Y:S02]  /*1dd60*/  ISETP.LT.AND P1, PT, R0, UR11, !P0 ;  /* 0x0000000b00007c0c */ /* 0x000fe4000c721270 */
[----:B------:R-:W-:Y:S02]  /*1dd70*/  LEA.HI.X.SX32 R0, R17, UR9, 0x1, P2 ;  /* 0x0000000911007c11 */ /* 0x000fe400090f0eff */
[----:B------:R-:W-:Y:S01]  /*1dd80*/  LDS.128 R16, [R41+0x800] ;  /* 0x0008000029107984 */ /* 0x000fe20000000c00 */
[----:B------:R-:W-:Y:S01]  /*1dd90*/  BAR.SYNC.DEFER_BLOCKING 0x0 ;  /* 0x0000000000007b1d */ /* 0x000fe20000010000 */
[C---:B------:R-:W-:Y:S01]  /*1dda0*/  ISETP.LT.AND P4, PT, R3.reuse, UR11, !P0 ;  /* 0x0000000b03007c0c */ /* 0x040fe2000c781270 */
[----:B------:R-:W-:Y:S01]  /*1ddb0*/  IMAD R3, R3, UR5, RZ ;  /* 0x0000000503037c24 */ /* 0x000fe2000f8e02ff */
[----:B------:R-:W-:-:S03]  /*1ddc0*/  IADD3 R20, P2, PT, R21, R22, RZ ;  /* 0x0000001615147210 */ /* 0x000fc60007f5e0ff */
[----:B------:R0:W-:Y:S04]  /*1ddd0*/  STS.128 [R35], R8 ;  /* 0x0000000823007388 */ /* 0x0001e80000000c00 */
[----:B------:R-:W-:Y:S01]  /*1dde0*/  STS.128 [R35+0x400], R12 ;  /* 0x0004000c23007388 */ /* 0x000fe20000000c00 */
[----:B------:R-:W-:Y:S02]  /*1ddf0*/  LEA.HI.X.SX32 R21, R21, R0, 0x1, P2 ;  /* 0x0000000015157211 */ /* 0x000fe400010f0eff */
[----:B-1----:R-:W-:Y:S01]  /*1de00*/  PRMT R23, R4, 0x7770, RZ ;  /* 0x0000777004177816 */ /* 0x002fe200000000ff */
[----:B------:R-:W-:Y:S01]  /*1de10*/  BAR.SYNC.DEFER_BLOCKING 0x0 ;  /* 0x0000000000007b1d */ /* 0x000fe20000010000 */
[----:B0-----:R-:W-:Y:S01]  /*1de20*/  IADD3 R8, P3, PT, R3, R22, RZ ;  /* 0x0000001603087210 */ /* 0x001fe20007f7e0ff */
[----:B------:R-:W-:-:S03]  /*1de30*/  IMAD R11, R80, UR5, RZ ;  /* 0x00000005500b7c24 */ /* 0x000fc6000f8e02ff */
[----:B------:R-:W-:Y:S02]  /*1de40*/  LEA.HI.X.SX32 R9, R3, R0, 0x1, P3 ;  /* 0x0000000003097211 */ /* 0x000fe400018f0eff */
[----:B------:R-:W-:Y:S02]  /*1de50*/  PRMT R3, R4, 0x7771, RZ ;  /* 0x0000777104037816 */ /* 0x000fe400000000ff */
[C---:B------:R-:W-:Y:S01]  /*1de60*/  ISETP.LT.AND P2, PT, R75.reuse, UR11, !P0 ;  /* 0x0000000b4b007c0c */ /* 0x040fe2000c741270 */
[----:B------:R-:W-:Y:S01]  /*1de70*/  IMAD R75, R75, UR5, RZ ;  /* 0x000000054b4b7c24 */ /* 0x000fe2000f8e02ff */
[----:B------:R-:W-:Y:S01]  /*1de80*/  @P1 STG.E.U8 desc[UR22][R20.64], R23 ;  /* 0x0000001714001986 */ /* 0x000fe2000c101116 */
[C---:B------:R-:W-:Y:S01]  /*1de90*/  ISETP.LT.AND P1, PT, R83.reuse, UR11, !P0 ;  /* 0x0000000b53007c0c */ /* 0x040fe2000c721270 */
[----:B------:R-:W-:Y:S01]  /*1dea0*/  IMAD R83, R83, UR5, RZ ;  /* 0x0000000553537c24 */ /* 0x000fe2000f8e02ff */
[----:B------:R-:W-:Y:S01]  /*1deb0*/  ISETP.LT.AND P3, PT, R80, UR11, !P0 ;  /* 0x0000000b50007c0c */ /* 0x000fe2000c761270 */
[----:B------:R0:W-:Y:S01]  /*1dec0*/  @P4 STG.E.U8 desc[UR22][R8.64], R3 ;  /* 0x0000000308004986 */ /* 0x0001e2000c101116 */
[C---:B------:R-:W-:Y:S01]  /*1ded0*/  ISETP.LT.AND P4, PT, R73.reuse, UR11, !P0 ;  /* 0x0000000b49007c0c */ /* 0x040fe2000c781270 */
[----:B------:R-:W-:Y:S01]  /*1dee0*/  IMAD R73, R73, UR5, RZ ;  /* 0x0000000549497c24 */ /* 0x000fe2000f8e02ff */
[----:B------:R-:W-:-:S02]  /*1def0*/  IADD3 R10, P5, PT, R11, R22, RZ ;  /* 0x000000160b0a7210 */ /* 0x000fc40007fbe0ff */
[C---:B------:R-:W-:Y:S02]  /*1df00*/  PRMT R25, R4.reuse, 0x7773, RZ ;  /* 0x0000777304197816 */ /* 0x040fe400000000ff */
[----:B------:R-:W-:Y:S02]  /*1df10*/  PRMT R31, R4, 0x7772, RZ ;  /* 0x00007772041f7816 */ /* 0x000fe400000000ff */
[----:B0-----:R-:W-:Y:S02]  /*1df20*/  IADD3 R8, P6, PT, R83, R22, RZ ;  /* 0x0000001653087210 */ /* 0x001fe40007fde0ff */
[-C--:B------:R-:W-:Y:S02]  /*1df30*/  LEA.HI.X.SX32 R11, R11, R0.reuse, 0x1, P5 ;  /* 0x000000000b0b7211 */ /* 0x080fe400028f0eff */
[----:B------:R-:W-:Y:S02]  /*1df40*/  LEA.HI.X.SX32 R9, R83, R0, 0x1, P6 ;  /* 0x0000000053097211 */ /* 0x000fe400030f0eff */
[----:B------:R-:W-:-:S02]  /*1df50*/  IADD3 R12, P6, PT, R75, R22, RZ ;  /* 0x000000164b0c7210 */ /* 0x000fc40007fde0ff */
[----:B------:R-:W-:Y:S02]  /*1df60*/  IADD3 R4, P5, PT, R73, R22, RZ ;  /* 0x0000001649047210 */ /* 0x000fe40007fbe0ff */
[C---:B------:R-:W-:Y:S02]  /*1df70*/  PRMT R36, R5.reuse, 0x7773, RZ ;  /* 0x0000777305247816 */ /* 0x040fe400000000ff */
[C---:B------:R-:W-:Y:S02]  /*1df80*/  PRMT R35, R5.reuse, 0x7772, RZ ;  /* 0x0000777205237816 */ /* 0x040fe400000000ff */
[C---:B------:R-:W-:Y:S02]  /*1df90*/  PRMT R27, R5.reuse, 0x7771, RZ ;  /* 0x00007771051b7816 */ /* 0x040fe400000000ff */
[----:B------:R-:W-:Y:S02]  /*1dfa0*/  PRMT R29, R5, 0x7770, RZ ;  /* 0x00007770051d7816 */ /* 0x000fe400000000ff */
[----:B------:R-:W-:-:S02]  /*1dfb0*/  LEA.HI.X.SX32 R13, R75, R0, 0x1, P6 ;  /* 0x000000004b0d7211 */ /* 0x000fc400030f0eff */
[----:B------:R-:W-:Y:S01]  /*1dfc0*/  LEA.HI.X.SX32 R5, R73, R0, 0x1, P5 ;  /* 0x0000000049057211 */ /* 0x000fe200028f0eff */
[----:B------:R-:W-:Y:S01]  /*1dfd0*/  @P1 STG.E.U8 desc[UR22][R8.64], R31 ;  /* 0x0000001f08001986 */ /* 0x000fe2000c101116 */
[----:B------:R-:W-:-:S03]  /*1dfe0*/  PRMT R15, R7, 0x7773, RZ ;  /* 0x00007773070f7816 */ /* 0x000fc600000000ff */
[----:B------:R-:W-:Y:S01]  /*1dff0*/  @P3 STG.E.U8 desc[UR22][R10.64], R25 ;  /* 0x000000190a003986 */ /* 0x000fe2000c101116 */
[C---:B------:R-:W-:Y:S02]  /*1e000*/  PRMT R20, R7.reuse, 0x7772, RZ ;  /* 0x0000777207147816 */ /* 0x040fe400000000ff */
[C---:B------:R-:W-:Y:S01]  /*1e010*/  PRMT R21, R7.reuse, 0x7771, RZ ;  /* 0x0000777107157816 */ /* 0x040fe200000000ff */
[----:B------:R-:W-:Y:S01]  /*1e020*/  @P2 STG.E.U8 desc[UR22][R12.64], R29 ;  /* 0x0000001d0c002986 */ /* 0x000fe2000c101116 */
[----:B------:R-:W-:Y:S01]  /*1e030*/  PRMT R23, R7, 0x7770, RZ ;  /* 0x0000777007177816 */ /* 0x000fe200000000ff */
[C---:B------:R-:W-:Y:S02]  /*1e040*/  IMAD R7, R2.reuse, UR5, RZ ;  /* 0x0000000502077c24 */ /* 0x040fe4000f8e02ff */
[----:B------:R0:W-:Y:S01]  /*1e050*/  @P4 STG.E.U8 desc[UR22][R4.64], R27 ;  /* 0x0000001b04004986 */ /* 0x0001e2000c101116 */
[C---:B------:R-:W-:Y:S01]  /*1e060*/  ISETP.LT.AND P4, PT, R69.reuse, UR11, !P0 ;  /* 0x0000000b45007c0c */ /* 0x040fe2000c781270 */
[----:B------:R-:W-:Y:S01]  /*1e070*/  IMAD R69, R69, UR5, RZ ;  /* 0x0000000545457c24 */ /* 0x000fe2000f8e02ff */
[----:B------:R-:W-:-:S02]  /*1e080*/  ISETP.LT.AND P2, PT, R2, UR11, !P0 ;  /* 0x0000000b02007c0c */ /* 0x000fc4000c741270 */
[C---:B------:R-:W-:Y:S02]  /*1e090*/  PRMT R3, R6.reuse, 0x7773, RZ ;  /* 0x0000777306037816 */ /* 0x040fe400000000ff */
[C---:B------:R-:W-:Y:S02]  /*1e0a0*/  PRMT R14, R6.reuse, 0x7772, RZ ;  /* 0x00007772060e7816 */ /* 0x040fe400000000ff */
[C---:B------:R-:W-:Y:S02]  /*1e0b0*/  PRMT R37, R6.reuse, 0x7771, RZ ;  /* 0x0000777106257816 */ /* 0x040fe400000000ff */
[----:B------:R-:W-:Y:S02]  /*1e0c0*/  PRMT R38, R6, 0x7770, RZ ;  /* 0x0000777006267816 */ /* 0x000fe400000000ff */
[-C--:B------:R-:W-:Y:S02]  /*1e0d0*/  IADD3 R6, P5, PT, R7, R22.reuse, RZ ;  /* 0x0000001607067210 */ /* 0x080fe40007fbe0ff */
[----:B0-----:R-:W-:-:S02]  /*1e0e0*/  IADD3 R4, P6, PT, R69, R22, RZ ;  /* 0x0000001645047210 */ /* 0x001fc40007fde0ff */
[C---:B------:R-:W-:Y:S01]  /*1e0f0*/  ISETP.LT.AND P3, PT, R71.reuse, UR11, !P0 ;  /* 0x0000000b47007c0c */ /* 0x040fe2000c761270 */
[----:B------:R-:W-:Y:S01]  /*1e100*/  IMAD R71, R71, UR5, RZ ;  /* 0x0000000547477c24 */ /* 0x000fe2000f8e02ff */
[C---:B------:R-:W-:Y:S01]  /*1e110*/  ISETP.LT.AND P1, PT, R70.reuse, UR11, !P0 ;  /* 0x0000000b46007c0c */ /* 0x040fe2000c721270 */
[----:B------:R-:W-:Y:S01]  /*1e120*/  IMAD R70, R70, UR5, RZ ;  /* 0x0000000546467c24 */ /* 0x000fe2000f8e02ff */
[-C--:B------:R-:W-:Y:S02]  /*1e130*/  LEA.HI.X.SX32 R7, R7, R0.reuse, 0x1, P5 ;  /* 0x0000000007077211 */ /* 0x080fe400028f0eff */
[----:B------:R-:W-:Y:S02]  /*1e140*/  LEA.HI.X.SX32 R5, R69, R0, 0x1, P6 ;  /* 0x0000000045057211 */ /* 0x000fe400030f0eff */
[-C--:B------:R-:W-:Y:S01]  /*1e150*/  IADD3 R8, P6, PT, R71, R22.reuse, RZ ;  /* 0x0000001647087210 */ /* 0x080fe20007fde0ff */
[----:B------:R-:W-:Y:S01]  /*1e160*/  @P2 STG.E.U8 desc[UR22][R6.64], R35 ;  /* 0x0000002306002986 */ /* 0x000fe2000c101116 */
[----:B------:R-:W-:-:S03]  /*1e170*/  IADD3 R10, P5, PT, R70, R22, RZ ;  /* 0x00000016460a7210 */ /* 0x000fc60007fbe0ff */
[----:B------:R-:W-:Y:S01]  /*1e180*/  @P4 STG.E.U8 desc[UR22][R4.64], R36 ;  /* 0x0000002404004986 */ /* 0x000fe2000c101116 */
[----:B------:R-:W-:-:S03]  /*1e190*/  LEA.HI.X.SX32 R9, R71, R0, 0x1, P6 ;  /* 0x0000000047097211 */ /* 0x000fc600030f0eff */
[----:B------:R-:W0:Y:S01]  /*1e1a0*/  LDS.128 R4, [R41] ;  /* 0x0000000029047984 */ /* 0x000e220000000c00 */
[----:B------:R-:W-:Y:S01]  /*1e1b0*/  LEA.HI.X.SX32 R11, R70, R0, 0x1, P5 ;  /* 0x00000000460b7211 */ /* 0x000fe200028f0eff */
[C---:B------:R-:W-:Y:S01]  /*1e1c0*/  IMAD R13, R72.reuse, UR5, RZ ;  /* 0x00000005480d7c24 */ /* 0x040fe2000f8e02ff */
[----:B------:R-:W-:Y:S01]  /*1e1d0*/  ISETP.LT.AND P2, PT, R72, UR11, !P0 ;  /* 0x0000000b48007c0c */ /* 0x000fe2000c741270 */
[----:B------:R1:W-:Y:S01]  /*1e1e0*/  @P3 STG.E.U8 desc[UR22][R8.64], R38 ;  /* 0x0000002608003986 */ /* 0x0003e2000c101116 */
[----:B------:R-:W-:-:S03]  /*1e1f0*/  ISETP.LT.AND P3, PT, R79, UR11, !P0 ;  /* 0x0000000b4f007c0c */ /* 0x000fc6000c761270 */
[----:B------:R2:W-:Y:S01]  /*1e200*/  @P1 STG.E.U8 desc[UR22][R10.64], R37 ;  /* 0x000000250a001986 */ /* 0x0005e2000c101116 */
[----:B------:R-:W-:Y:S01]  /*1e210*/  ISETP.LT.AND P4, PT, R76, UR11, !P0 ;  /* 0x0000000b4c007c0c */ /* 0x000fe2000c781270 */
[----:B------:R-:W-:Y:S01]  /*1e220*/  IMAD R79, R79, UR5, RZ ;  /* 0x000000054f4f7c24 */ /* 0x000fe2000f8e02ff */
[----:B-1----:R-:W-:-:S04]  /*1e230*/  IADD3 R8, P1, PT, R13, R22, RZ ;  /* 0x000000160d087210 */ /* 0x002fc80007f3e0ff */
[----:B------:R-:W-:Y:S02]  /*1e240*/  LEA.HI.X.SX32 R9, R13, R0, 0x1, P1 ;  /* 0x000000000d097211 */ /* 0x000fe400008f0eff */
[C---:B------:R-:W-:Y:S01]  /*1e250*/  ISETP.LT.AND P1, PT, R77.reuse, UR11, !P0 ;  /* 0x0000000b4d007c0c */ /* 0x040fe2000c721270 */
[----:B------:R-:W-:Y:S01]  /*1e260*/  IMAD R77, R77, UR5, RZ ;  /* 0x000000054d4d7c24 */ /* 0x000fe2000f8e02ff */
[-C--:B--2---:R-:W-:Y:S02]  /*1e270*/  IADD3 R10, P5, PT, R39, R22.reuse, RZ ;  /* 0x00000016270a7210 */ /* 0x084fe40007fbe0ff */
[----:B------:R-:W-:Y:S01]  /*1e280*/  IADD3 R12, P6, PT, R79, R22, RZ ;  /* 0x000000164f0c7210 */ /* 0x000fe20007fde0ff */
[----:B------:R1:W-:Y:S01]  /*1e290*/  @P2 STG.E.U8 desc[UR22][R8.64], R14 ;  /* 0x0000000e08002986 */ /* 0x0003e2000c101116 */
[-C--:B------:R-:W-:Y:S01]  /*1e2a0*/  LEA.HI.X.SX32 R11, R39, R0.reuse, 0x1, P5 ;  /* 0x00000000270b7211 */ /* 0x080fe200028f0eff */
[----:B------:R-:W-:Y:S01]  /*1e2b0*/  IMAD R35, R78, UR5, RZ ;  /* 0x000000054e237c24 */ /* 0x000fe2000f8e02ff */
[----:B------:R-:W-:-:S02]  /*1e2c0*/  LEA.HI.X.SX32 R13, R79, R0, 0x1, P6 ;  /* 0x000000004f0d7211 */ /* 0x000fc400030f0eff */
[----:B------:R-:W-:Y:S01]  /*1e2d0*/  ISETP.LT.AND P2, PT, R78, UR11, !P0 ;  /* 0x0000000b4e007c0c */ /* 0x000fe2000c741270 */
[----:B------:R2:W-:Y:S01]  /*1e2e0*/  @P4 STG.E.U8 desc[UR22][R10.64], R3 ;  /* 0x000000030a004986 */ /* 0x0005e2000c101116 */
[C---:B------:R-:W-:Y:S01]  /*1e2f0*/  IMAD R37, R74.reuse, UR5, RZ ;  /* 0x000000054a257c24 */ /* 0x040fe2000f8e02ff */
[C---:B-1----:R-:W-:Y:S02]  /*1e300*/  IADD3 R8, P5, PT, R77.reuse, R22, RZ ;  /* 0x000000164d087210 */ /* 0x042fe40007fbe0ff */
[----:B------:R-:W-:Y:S01]  /*1e310*/  @P3 STG.E.U8 desc[UR22][R12.64], R23 ;  /* 0x000000170c003986 */ /* 0x000fe2000c101116 */
[----:B------:R-:W-:Y:S02]  /*1e320*/  ISETP.LT.AND P3, PT, R74, UR11, !P0 ;  /* 0x0000000b4a007c0c */ /* 0x000fe4000c761270 */
[----:B------:R-:W-:Y:S02]  /*1e330*/  LEA.HI.X.SX32 R9, R77, R0, 0x1, P5 ;  /* 0x000000004d097211 */ /* 0x000fe400028f0eff */
[----:B--2---:R-:W-:Y:S01]  /*1e340*/  IADD3 R10, P4, PT, R35, R22, RZ ;  /* 0x00000016230a7210 */ /* 0x004fe20007f9e0ff */
[----:B------:R-:W-:-:S02]  /*1e350*/  IMAD R3, R68, UR5, RZ ;  /* 0x0000000544037c24 */ /* 0x000fc4000f8e02ff */
[----:B------:R1:W-:Y:S01]  /*1e360*/  @P1 STG.E.U8 desc[UR22][R8.64], R21 ;  /* 0x0000001508001986 */ /* 0x0003e2000c101116 */
[----:B------:R-:W-:Y:S02]  /*1e370*/  LEA.HI.X.SX32 R11, R35, R0, 0x1, P4 ;  /* 0x00000000230b7211 */ /* 0x000fe400020f0eff */
[----:B------:R-:W-:Y:S02]  /*1e380*/  ISETP.LT.AND P1, PT, R68, UR11, !P0 ;  /* 0x0000000b44007c0c */ /* 0x000fe4000c721270 */
[C---:B------:R-:W-:Y:S01]  /*1e390*/  ISETP.LT.AND P4, PT, R82.reuse, UR11, !P0 ;  /* 0x0000000b52007c0c */ /* 0x040fe2000c781270 */
[----:B------:R-:W-:Y:S01]  /*1e3a0*/  IMAD R82, R82, UR5, RZ ;  /* 0x0000000552527c24 */ /* 0x000fe2000f8e02ff */
[----:B------:R2:W-:Y:S01]  /*1e3b0*/  @P2 STG.E.U8 desc[UR22][R10.64], R20 ;  /* 0x000000140a002986 */ /* 0x0005e2000c101116 */
[----:B-1----:R-:W-:-:S04]  /*1e3c0*/  IADD3 R8, P5, PT, R37, R22, RZ ;  /* 0x0000001625087210 */ /* 0x002fc80007fbe0ff */
[----:B------:R-:W-:Y:S02]  /*1e3d0*/  LEA.HI.X.SX32 R9, R37, R0, 0x1, P5 ;  /* 0x0000000025097211 */ /* 0x000fe400028f0eff */
[----:B--2---:R-:W-:-:S03]  /*1e3e0*/  IADD3 R10, P2, PT, R3, R22, RZ ;  /* 0x00000016030a7210 */ /* 0x004fc60007f5e0ff */
[----:B------:R1:W-:Y:S01]  /*1e3f0*/  @P3 STG.E.U8 desc[UR22][R8.64], R15 ;  /* 0x0000000f08003986 */ /* 0x0003e2000c101116 */
[C---:B0-----:R-:W-:Y:S02]  /*1e400*/  PRMT R45, R4.reuse, 0x7770, RZ ;  /* 0x00007770042d7816 */ /* 0x041fe400000000ff */
[----:B------:R-:W-:Y:S02]  /*1e410*/  LEA.HI.X.SX32 R11, R3, R0, 0x1, P2 ;  /* 0x00000000030b7211 */ /* 0x000fe400010f0eff */
[C---:B------:R-:W-:Y:S01]  /*1e420*/  ISETP.LT.AND P2, PT, R81.reuse, UR11, !P0 ;  /* 0x0000000b51007c0c */ /* 0x040fe2000c741270 */
[----:B------:R-:W-:Y:S01]  /*1e430*/  IMAD R81, R81, UR5, RZ ;  /* 0x0000000551517c24 */ /* 0x000fe2000f8e02ff */
[----:B------:R-:W-:Y:S02]  /*1e440*/  PRMT R43, R4, 0x7771, RZ ;  /* 0x00007771042b7816 */ /* 0x000fe400000000ff */
[----:B-1----:R-:W-:Y:S01]  /*1e450*/  IADD3 R8, P3, PT, R82, R22, RZ ;  /* 0x0000001652087210 */ /* 0x002fe20007f7e0ff */
[----:B------:R0:W-:Y:S01]  /*1e460*/  @P1 STG.E.U8 desc[UR22][R10.64], R45 ;  /* 0x0000002d0a001986 */ /* 0x0001e2000c101116 */
[----:B------:R-:W-:-:S02]  /*1e470*/  PRMT R12, R7, 0x7773, RZ ;  /* 0x00007773070c7816 */ /* 0x000fc400000000ff */
[----:B------:R-:W-:Y:S02]  /*1e480*/  LEA.HI.X.SX32 R9, R82, R0, 0x1, P3 ;  /* 0x0000000052097211 */ /* 0x000fe400018f0eff */
[C---:B------:R-:W-:Y:S02]  /*1e490*/  PRMT R3, R7.reuse, 0x7772, RZ ;  /* 0x0000777207037816 */ /* 0x040fe400000000ff */
[C---:B------:R-:W-:Y:S02]  /*1e4a0*/  PRMT R13, R7.reuse, 0x7771, RZ ;  /* 0x00007771070d7816 */ /* 0x040fe400000000ff */
[----:B------:R-:W-:Y:S01]  /*1e4b0*/  PRMT R15, R7, 0x7770, RZ ;  /* 0x00007770070f7816 */ /* 0x000fe200000000ff */
[----:B------:R-:W-:Y:S01]  /*1e4c0*/  IMAD R7, R84, UR5, RZ ;  /* 0x0000000554077c24 */ /* 0x000fe2000f8e02ff */
[C---:B------:R-:W-:Y:S02]  /*1e4d0*/  PRMT R37, R4.reuse, 0x7773, RZ ;  /* 0x0000777304257816 */ /* 0x040fe400000000ff */
[----:B------:R-:W-:-:S02]  /*1e4e0*/  PRMT R39, R4, 0x7772, RZ ;  /* 0x0000777204277816 */ /* 0x000fc400000000ff */
[----:B------:R-:W-:Y:S02]  /*1e4f0*/  ISETP.LT.AND P1, PT, R84, UR11, !P0 ;  /* 0x0000000b54007c0c */ /* 0x000fe4000c721270 */
[----:B------:R-:W-:Y:S01]  /*1e500*/  IADD3 R4, P3, PT, R81, R22, RZ ;  /* 0x0000001651047210 */ /* 0x000fe20007f7e0ff */
[----:B------:R1:W-:Y:S01]  /*1e510*/  @P4 STG.E.U8 desc[UR22][R8.64], R43 ;  /* 0x0000002b08004986 */ /* 0x0003e2000c101116 */
[C---:B------:R-:W-:Y:S02]  /*1e520*/  PRMT R23, R5.reuse, 0x7773, RZ ;  /* 0x0000777305177816 */ /* 0x040fe400000000ff */
[C---:B------:R-:W-:Y:S02]  /*1e530*/  PRMT R36, R5.reuse, 0x7772, RZ ;  /* 0x0000777205247816 */ /* 0x040fe400000000ff */
[C---:B------:R-:W-:Y:S02]  /*1e540*/  PRMT R38, R5.reuse, 0x7771, RZ ;  /* 0x0000777105267816 */ /* 0x040fe400000000ff */
[----:B------:R-:W-:-:S02]  /*1e550*/  PRMT R40, R5, 0x7770, RZ ;  /* 0x0000777005287816 */ /* 0x000fc400000000ff */
[C---:B------:R-:W-:Y:S02]  /*1e560*/  PRMT R14, R6.reuse, 0x7773, RZ ;  /* 0x00007773060e7816 */ /* 0x040fe400000000ff */
[C---:B------:R-:W-:Y:S02]  /*1e570*/  PRMT R20, R6.reuse, 0x7772, RZ ;  /* 0x0000777206147816 */ /* 0x040fe400000000ff */
[C---:B------:R-:W-:Y:S02]  /*1e580*/  PRMT R21, R6.reuse, 0x7771, RZ ;  /* 0x0000777106157816 */ /* 0x040fe400000000ff */
[----:B------:R-:W-:Y:S02]  /*1e590*/  PRMT R35, R6, 0x7770, RZ ;  /* 0x0000777006237816 */ /* 0x000fe400000000ff */
[C---:B------:R-:W-:Y:S01]  /*1e5a0*/  ISETP.LT.AND P4, PT, R85.reuse, UR11, !P0 ;  /* 0x0000000b55007c0c */ /* 0x040fe2000c781270 */
[----:B------:R-:W-:Y:S01]  /*1e5b0*/  IMAD R85, R85, UR5, RZ ;  /* 0x0000000555557c24 */ /* 0x000fe2000f8e02ff */
[----:B------:R-:W-:Y:S01]  /*1e5c0*/  IADD3 R6, P5, PT, R7, R22, RZ ;  /* 0x0000001607067210 */ /* 0x000fe20007fbe0ff */
[----:B0-----:R-:W-:Y:S01]  /*1e5d0*/  IMAD R11, R86, UR5, RZ ;  /* 0x00000005560b7c24 */ /* 0x001fe2000f8e02ff */
[----:B------:R-:W-:-:S02]  /*1e5e0*/  LEA.HI.X.SX32 R5, R81, R0, 0x1, P3 ;  /* 0x0000000051057211 */ /* 0x000fc400018f0eff */
[----:B------:R-:W-:Y:S02]  /*1e5f0*/  ISETP.LT.AND P3, PT, R86, UR11, !P0 ;  /* 0x0000000b56007c0c */ /* 0x000fe4000c761270 */
[----:B------:R-:W-:Y:S01]  /*1e600*/  LEA.HI.X.SX32 R7, R7, R0, 0x1, P5 ;  /* 0x0000000007077211 */ /* 0x000fe200028f0eff */
[----:B------:R0:W-:Y:S01]  /*1e610*/  @P2 STG.E.U8 desc[UR22][R4.64], R39 ;  /* 0x0000002704002986 */ /* 0x0001e2000c101116 */
[----:B-1----:R-:W-:-:S03]  /*1e620*/  IADD3 R8, P6, PT, R85, R22, RZ ;  /* 0x0000001655087210 */ /* 0x002fc60007fde0ff */
[----:B------:R1:W-:Y:S01]  /*1e630*/  @P1 STG.E.U8 desc[UR22][R6.64], R37 ;  /* 0x0000002506001986 */ /* 0x0003e2000c101116 */
[----:B------:R-:W-:Y:S02]  /*1e640*/  LEA.HI.X.SX32 R9, R85, R0, 0x1, P6 ;  /* 0x0000000055097211 */ /* 0x000fe400030f0eff */
[----:B------:R-:W-:Y:S02]  /*1e650*/  ISETP.LT.AND P1, PT, R87, UR11, !P0 ;  /* 0x0000000b57007c0c */ /* 0x000fe4000c721270 */
[----:B0-----:R-:W-:Y:S01]  /*1e660*/  IADD3 R4, P2, PT, R11, R22, RZ ;  /* 0x000000160b047210 */ /* 0x001fe20007f5e0ff */
[----:B------:R-:W-:-:S03]  /*1e670*/  IMAD R87, R87, UR5, RZ ;  /* 0x0000000557577c24 */ /* 0x000fc6000f8e02ff */
[----:B------:R-:W-:Y:S01]  /*1e680*/  LEA.HI.X.SX32 R5, R11, R0, 0x1, P2 ;  /* 0x000000000b057211 */ /* 0x000fe200010f0eff */
[----:B------:R-:W-:Y:S01]  /*1e690*/  @P4 STG.E.U8 desc[UR22][R8.64], R40 ;  /* 0x0000002808004986 */ /* 0x000fe2000c101116 */
[----:B------:R-:W-:-:S03]  /*1e6a0*/  IMAD R11, R88, UR5, RZ ;  /* 0x00000005580b7c24 */ /* 0x000fc6000f8e02ff */
[----:B------:R0:W-:Y:S01]  /*1e6b0*/  @P3 STG.E.U8 desc[UR22][R4.64], R38 ;  /* 0x0000002604003986 */ /* 0x0001e2000c101116 */
[C---:B------:R-:W-:Y:S01]  /*1e6c0*/  ISETP.LT.AND P3, PT, R89.reuse, UR11, !P0 ;  /* 0x0000000b59007c0c */ /* 0x040fe2000c761270 */
[----:B------:R-:W-:Y:S01]  /*1e6d0*/  IMAD R89, R89, UR5, RZ ;  /* 0x0000000559597c24 */ /* 0x000fe2000f8e02ff */
[----:B------:R-:W-:Y:S02]  /*1e6e0*/  ISETP.LT.AND P2, PT, R88, UR11, !P0 ;  /* 0x0000000b58007c0c */ /* 0x000fe4000c741270 */
[-C--:B-1----:R-:W-:Y:S02]  /*1e6f0*/  IADD3 R6, P5, PT, R11, R22.reuse, RZ ;  /* 0x000000160b067210 */ /* 0x082fe40007fbe0ff */
[----:B0-----:R-:W-:-:S04]  /*1e700*/  IADD3 R4, P4, PT, R87, R22, RZ ;  /* 0x0000001657047210 */ /* 0x001fc80007f9e0ff */
[-C--:B------:R-:W-:Y:S02]  /*1e710*/  LEA.HI.X.SX32 R5, R87, R0.reuse, 0x1, P4 ;  /* 0x0000000057057211 */ /* 0x080fe400020f0eff */
[----:B------:R-:W-:-:S03]  /*1e720*/  LEA.HI.X.SX32 R7, R11, R0, 0x1, P5 ;  /* 0x000000000b077211 */ /* 0x000fc600028f0eff */
[----:B------:R0:W-:Y:S01]  /*1e730*/  @P1 STG.E.U8 desc[UR22][R4.64], R36 ;  /* 0x0000002404001986 */ /* 0x0001e2000c101116 */
[C---:B---3--:R-:W-:Y:S01]  /*1e740*/  IMAD R37, R90.reuse, UR5, RZ ;  /* 0x000000055a257c24 */ /* 0x048fe2000f8e02ff */
[----:B------:R-:W-:Y:S02]  /*1e750*/  ISETP.LT.AND P4, PT, R90, UR11, !P0 ;  /* 0x0000000b5a007c0c */ /* 0x000fe4000c781270 */
[----:B------:R1:W-:Y:S01]  /*1e760*/  @P2 STG.E.U8 desc[UR22][R6.64], R23 ;  /* 0x0000001706002986 */ /* 0x0003e2000c101116 */
[----:B0-----:R-:W-:-:S04]  /*1e770*/  IADD3 R4, P5, PT, R89, R22, RZ ;  /* 0x0000001659047210 */ /* 0x001fc80007fbe0ff */
[----:B------:R-:W-:Y:S01]  /*1e780*/  LEA.HI.X.SX32 R5, R89, R0, 0x1, P5 ;  /* 0x0000000059057211 */ /* 0x000fe200028f0eff */
[C---:B----4-:R-:W-:Y:S01]  /*1e790*/  IMAD R11, R92.reuse, UR5, RZ ;  /* 0x000000055c0b7c24 */ /* 0x050fe2000f8e02ff */
[----:B------:R-:W-:-:S03]  /*1e7a0*/  ISETP.LT.AND P1, PT, R92, UR11, !P0 ;  /* 0x0000000b5c007c0c */ /* 0x000fc6000c721270 */
[----:B------:R0:W-:Y:S01]  /*1e7b0*/  @P3 STG.E.U8 desc[UR22][R4.64], R35 ;  /* 0x0000002304003986 */ /* 0x0001e2000c101116 */
[-C--:B------:R-:W-:Y:S02]  /*1e7c0*/  IADD3 R8, P6, PT, R37, R22.reuse, RZ ;  /* 0x0000001625087210 */ /* 0x080fe40007fde0ff */
[----:B-1----:R-:W-:Y:S02]  /*1e7d0*/  IADD3 R6, P2, PT, R11, R22, RZ ;  /* 0x000000160b067210 */ /* 0x002fe40007f5e0ff */
[-C--:B------:R-:W-:Y:S01]  /*1e7e0*/  LEA.HI.X.SX32 R9, R37, R0.reuse, 0x1, P6 ;  /* 0x0000000025097211 */ /* 0x080fe200030f0eff */
[----:B0-----:R-:W2:Y:S01]  /*1e7f0*/  LDL.LU R35, [R1+0x18] ;  /* 0x0000180001237983 */ /* 0x001ea20000300800 */
[----:B------:R-:W-:Y:S01]  /*1e800*/  LEA.HI.X.SX32 R7, R11, R0, 0x1, P2 ;  /* 0x000000000b077211 */ /* 0x000fe200010f0eff */
[C---:B-----5:R-:W-:Y:S02]  /*1e810*/  IMAD R11, R49.reuse, UR5, RZ ;  /* 0x00000005310b7c24 */ /* 0x060fe4000f8e02ff */
[----:B------:R-:W-:Y:S01]  /*1e820*/  @P4 STG.E.U8 desc[UR22][R8.64], R21 ;  /* 0x0000001508004986 */ /* 0x000fe2000c101116 */
[----:B------:R-:W-:-:S03]  /*1e830*/  ISETP.LT.AND P4, PT, R49, UR11, !P0 ;  /* 0x0000000b31007c0c */ /* 0x000fc6000c781270 */
[----:B------:R-:W3:Y:S04]  /*1e840*/  LDL.LU R38, [R1+0x1c] ;  /* 0x00001c0001267983 */ /* 0x000ee80000300800 */
[----:B------:R0:W-:Y:S01]  /*1e850*/  @P1 STG.E.U8 desc[UR22][R6.64], R20 ;  /* 0x0000001406001986 */ /* 0x0001e2000c101116 */
[----:B------:R-:W-:-:S03]  /*1e860*/  IADD3 R4, P1, PT, R11, R22, RZ ;  /* 0x000000160b047210 */ /* 0x000fc60007f3e0ff */
[----:B------:R-:W4:Y:S01]  /*1e870*/  LDL.LU R10, [R1+0x20] ;  /* 0x00002000010a7983 */ /* 0x000f220000300800 */
[----:B------:R-:W-:-:S03]  /*1e880*/  LEA.HI.X.SX32 R5, R11, R0, 0x1, P1 ;  /* 0x000000000b057211 */ /* 0x000fc600008f0eff */
[----:B0-----:R-:W5:Y:S04]  /*1e890*/  LDL.LU R20, [R1+0x24] ;  /* 0x0000240001147983 */ /* 0x001f680000300800 */
[----:B------:R0:W-:Y:S04]  /*1e8a0*/  @P4 STG.E.U8 desc[UR22][R4.64], R14 ;  /* 0x0000000e04004986 */ /* 0x0001e8000c101116 */
[----:B0-----:R-:W5:Y:S01]  /*1e8b0*/  LDL.LU R14, [R1+0x28] ;  /* 0x00002800010e7983 */ /* 0x001f620000300800 */
[C---:B------:R-:W-:Y:S01]  /*1e8c0*/  IMAD R37, R48.reuse, UR5, RZ ;  /* 0x0000000530257c24 */ /* 0x040fe2000f8e02ff */
[----:B------:R-:W-:Y:S01]  /*1e8d0*/  ISETP.LT.AND P3, PT, R48, UR11, !P0 ;  /* 0x0000000b30007c0c */ /* 0x000fe2000c761270 */
[C---:B------:R-:W-:Y:S01]  /*1e8e0*/  IMAD R23, R47.reuse, UR5, RZ ;  /* 0x000000052f177c24 */ /* 0x040fe2000f8e02ff */
[----:B------:R-:W-:Y:S01]  /*1e8f0*/  ISETP.LT.AND P2, PT, R47, UR11, !P0 ;  /* 0x0000000b2f007c0c */ /* 0x000fe2000c741270 */
[----:B------:R-:W-:Y:S01]  /*1e900*/  IMAD R11, R46, UR5, RZ ;  /* 0x000000052e0b7c24 */ /* 0x000fe2000f8e02ff */
[-C--:B------:R-:W-:Y:S01]  /*1e910*/  IADD3 R6, P5, PT, R37, R22.reuse, RZ ;  /* 0x0000001625067210 */ /* 0x080fe20007fbe0ff */
[----:B------:R-:W-:Y:S01]  /*1e920*/  IMAD R21, R44, UR5, RZ ;  /* 0x000000052c157c24 */ /* 0x000fe2000f8e02ff */
[----:B------:R-:W-:Y:S01]  /*1e930*/  ISETP.LT.AND P1, PT, R46, UR11, !P0 ;  /* 0x0000000b2e007c0c */ /* 0x000fe2000c721270 */
[----:B------:R-:W5:Y:S01]  /*1e940*/  LDL.LU R36, [R1+0x2c] ;  /* 0x00002c0001247983 */ /* 0x000f620000300800 */
[----:B------:R-:W-:-:S02]  /*1e950*/  IADD3 R8, P6, PT, R23, R22, RZ ;  /* 0x0000001617087210 */ /* 0x000fc40007fde0ff */
[----:B------:R-:W-:Y:S02]  /*1e960*/  LEA.HI.X.SX32 R7, R37, R0, 0x1, P5 ;  /* 0x0000000025077211 */ /* 0x000fe400028f0eff */
[----:B------:R-:W-:Y:S02]  /*1e970*/  IADD3 R4, P4, PT, R11, R22, RZ ;  /* 0x000000160b047210 */ /* 0x000fe40007f9e0ff */
[-C--:B------:R-:W-:Y:S01]  /*1e980*/  LEA.HI.X.SX32 R9, R23, R0.reuse, 0x1, P6 ;  /* 0x0000000017097211 */ /* 0x080fe200030f0eff */
[----:B------:R0:W-:Y:S01]  /*1e990*/  @P3 STG.E.U8 desc[UR22][R6.64], R15 ;  /* 0x0000000f06003986 */ /* 0x0001e2000c101116 */
[----:B------:R-:W-:Y:S02]  /*1e9a0*/  LEA.HI.X.SX32 R5, R11, R0, 0x1, P4 ;  /* 0x000000000b057211 */ /* 0x000fe400020f0eff */
[----:B------:R-:W-:Y:S01]  /*1e9b0*/  ISETP.LT.AND P3, PT, R44, UR11, !P0 ;  /* 0x0000000b2c007c0c */ /* 0x000fe2000c761270 */
[----:B------:R-:W-:Y:S01]  /*1e9c0*/  @P2 STG.E.U8 desc[UR22][R8.64], R13 ;  /* 0x0000000d08002986 */ /* 0x000fe2000c101116 */
[C---:B------:R-:W-:Y:S01]  /*1e9d0*/  IMAD R11, R42.reuse, UR5, RZ ;  /* 0x000000052a0b7c24 */ /* 0x040fe2000f8e02ff */
[----:B------:R-:W-:-:S02]  /*1e9e0*/  ISETP.LT.AND P2, PT, R42, UR11, !P0 ;  /* 0x0000000b2a007c0c */ /* 0x000fc4000c741270 */
[----:B------:R1:W-:Y:S01]  /*1e9f0*/  @P1 STG.E.U8 desc[UR22][R4.64], R3 ;  /* 0x0000000304001986 */ /* 0x0003e2000c101116 */
[----:B0-----:R-:W-:-:S04]  /*1ea00*/  IADD3 R6, P4, PT, R21, R22, RZ ;  /* 0x0000001615067210 */ /* 0x001fc80007f9e0ff */
[----:B------:R-:W-:Y:S02]  /*1ea10*/  LEA.HI.X.SX32 R7, R21, R0, 0x1, P4 ;  /* 0x0000000015077211 */ /* 0x000fe400020f0eff */
[----:B-1----:R-:W-:-:S03]  /*1ea20*/  IADD3 R4, P6, PT, R11, R22, RZ ;  /* 0x000000160b047210 */ /* 0x002fc60007fde0ff */
[----:B------:R0:W-:Y:S01]  /*1ea30*/  @P3 STG.E.U8 desc[UR22][R6.64], R12 ;  /* 0x0000000c06003986 */ /* 0x0001e2000c101116 */
[C---:B------:R-:W-:Y:S02]  /*1ea40*/  PRMT R28, R16.reuse, 0x7770, RZ ;  /* 0x00007770101c7816 */ /* 0x040fe400000000ff */
[----:B------:R-:W-:Y:S02]  /*1ea50*/  LEA.HI.X.SX32 R5, R11, R0, 0x1, P6 ;  /* 0x000000000b057211 */ /* 0x000fe400030f0eff */
[----:B------:R-:W-:-:S03]  /*1ea60*/  PRMT R25, R16, 0x7771, RZ ;  /* 0x0000777110197816 */ /* 0x000fc600000000ff */
[----:B------:R1:W-:Y:S01]  /*1ea70*/  @P2 STG.E.U8 desc[UR22][R4.64], R28 ;  /* 0x0000001c04002986 */ /* 0x0003e2000c101116 */
[C---:B--2---:R-:W-:Y:S01]  /*1ea80*/  IMAD R23, R35.reuse, UR5, RZ ;  /* 0x0000000523177c24 */ /* 0x044fe2000f8e02ff */
[----:B------:R-:W-:Y:S02]  /*1ea90*/  ISETP.LT.AND P1, PT, R35, UR11, !P0 ;  /* 0x0000000b23007c0c */ /* 0x000fe4000c721270 */
[----:B------:R-:W2:Y:S02]  /*1eaa0*/  LDL.LU R35, [R1+0x30] ;  /* 0x0000300001237983 */ /* 0x000ea40000300800 */
[----:B------:R-:W-:Y:S01]  /*1eab0*/  IADD3 R8, P5, PT, R23, R22, RZ ;  /* 0x0000001617087210 */ /* 0x000fe20007fbe0ff */
[----:B---3--:R-:W-:-:S03]  /*1eac0*/  IMAD R15, R38, UR5, RZ ;  /* 0x00000005260f7c24 */ /* 0x008fc6000f8e02ff */
[----:B------:R-:W-:Y:S02]  /*1ead0*/  LEA.HI.X.SX32 R9, R23, R0, 0x1, P5 ;  /* 0x0000000017097211 */ /* 0x000fe400028f0eff */
[----:B------:R-:W3:Y:S01]  /*1eae0*/  LDL.LU R23, [R1+0x34] ;  /* 0x0000340001177983 */ /* 0x000ee20000300800 */
[----:B0-----:R-:W-:Y:S01]  /*1eaf0*/  IADD3 R6, P3, PT, R15, R22, RZ ;  /* 0x000000160f067210 */ /* 0x001fe20007f7e0ff */
[----:B----4-:R-:W-:-:S03]  /*1eb00*/  IMAD R3, R10, UR5, RZ ;  /* 0x000000050a037c24 */ /* 0x010fc6000f8e02ff */
[----:B------:R-:W-:Y:S01]  /*1eb10*/  LEA.HI.X.SX32 R7, R15, R0, 0x1, P3 ;  /* 0x000000000f077211 */ /* 0x000fe200018f0eff */
[----:B------:R0:W-:Y:S01]  /*1eb20*/  @P1 STG.E.U8 desc[UR22][R8.64], R25 ;  /* 0x0000001908001986 */ /* 0x0001e2000c101116 */
[----:B------:R-:W-:Y:S02]  /*1eb30*/  ISETP.LT.AND P5, PT, R10, UR11, !P0 ;  /* 0x0000000b0a007c0c */ /* 0x000fe4000c7a1270 */
[C---:B------:R-:W-:Y:S01]  /*1eb40*/  IADD3 R10, P3, PT, R3.reuse, R22, RZ ;  /* 0x00000016030a7210 */ /* 0x040fe20007f7e0ff */
[----:B-1----:R-:W4:Y:S01]  /*1eb50*/  LDL.LU R28, [R1+0x38] ;  /* 0x00003800011c7983 */ /* 0x002f220000300800 */
[C---:B-----5:R-:W-:Y:S01]  /*1eb60*/  ISETP.LT.AND P1, PT, R20.reuse, UR11, !P0 ;  /* 0x0000000b14007c0c */ /* 0x060fe2000c721270 */
[----:B------:R-:W-:Y:S02]  /*1eb70*/  IMAD R13, R20, UR5, RZ ;  /* 0x00000005140d7c24 */ /* 0x000fe4000f8e02ff */
[----:B------:R-:W5:Y:S01]  /*1eb80*/  LDL.LU R20, [R1+0x3c] ;  /* 0x00003c0001147983 */ /* 0x000f620000300800 */
[----:B------:R-:W-:-:S02]  /*1eb90*/  LEA.HI.X.SX32 R11, R3, R0, 0x1, P3 ;  /* 0x00000000030b7211 */ /* 0x000fc400018f0eff */
[C---:B------:R-:W-:Y:S01]  /*1eba0*/  ISETP.LT.AND P2, PT, R14.reuse, UR11, !P0 ;  /* 0x0000000b0e007c0c */ /* 0x040fe2000c741270 */
[----:B------:R-:W-:Y:S02]  /*1ebb0*/  IMAD R3, R14, UR5, RZ ;  /* 0x000000050e037c24 */ /* 0x000fe4000f8e02ff */
[----:B------:R-:W4:Y:S01]  /*1ebc0*/  LDL.LU R14, [R1+0x40] ;  /* 0x00004000010e7983 */ /* 0x000f220000300800 */
[----:B------:R-:W-:Y:S02]  /*1ebd0*/  ISETP.LT.AND P4, PT, R38, UR11, !P0 ;  /* 0x0000000b26007c0c */ /* 0x000fe4000c781270 */
[C---:B------:R-:W-:Y:S01]  /*1ebe0*/  PRMT R24, R16.reuse, 0x7772, RZ ;  /* 0x0000777210187816 */ /* 0x040fe200000000ff */
[----:B0-----:R-:W4:Y:S01]  /*1ebf0*/  LDL.LU R25, [R1+0x44] ;  /* 0x0000440001197983 */ /* 0x001f220000300800 */
[----:B------:R-:W-:Y:S02]  /*1ec00*/  PRMT R2, R16, 0x7773, RZ ;  /* 0x0000777310027816 */ /* 0x000fe400000000ff */
[----:B------:R-:W-:-:S02]  /*1ec10*/  PRMT R31, R17, 0x7770, RZ ;  /* 0x00007770111f7816 */ /* 0x000fc400000000ff */
[----:B------:R-:W-:Y:S01]  /*1ec20*/  PRMT R27, R17, 0x7771, RZ ;  /* 0x00007771111b7816 */ /* 0x000fe200000000ff */
[C---:B------:R-:W-:Y:S01]  /*1ec30*/  IMAD R15, R36.reuse, UR5, RZ ;  /* 0x00000005240f7c24 */ /* 0x040fe2000f8e02ff */
[----:B------:R-:W-:Y:S01]  /*1ec40*/  ISETP.LT.AND P3, PT, R36, UR11, !P0 ;  /* 0x0000000b24007c0c */ /* 0x000fe2000c761270 */
[----:B------:R-:W4:Y:S04]  /*1ec50*/  LDL.LU R21, [R1+0x48] ;  /* 0x0000480001157983 */ /* 0x000f280000300800 */
[----:B------:R0:W-:Y:S01]  /*1ec60*/  @P4 STG.E.U8 desc[UR22][R6.64], R24 ;  /* 0x0000001806004986 */ /* 0x0001e2000c101116 */
[----:B------:R-:W-:-:S04]  /*1ec70*/  IADD3 R4, P4, PT, R13, R22, RZ ;  /* 0x000000160d047210 */ /* 0x000fc80007f9e0ff */
[----:B------:R-:W-:Y:S02]  /*1ec80*/  LEA.HI.X.SX32 R5, R13, R0, 0x1, P4 ;  /* 0x000000000d057211 */ /* 0x000fe400020f0eff */
[C---:B0-----:R-:W-:Y:S01]  /*1ec90*/  IADD3 R6, P6, PT, R3.reuse, R22, RZ ;  /* 0x0000001603067210 */ /* 0x041fe20007fde0ff */
[----:B------:R0:W-:Y:S03]  /*1eca0*/  @P5 STG.E.U8 desc[UR22][R10.64], R2 ;  /* 0x000000020a005986 */ /* 0x0001e6000c101116 */
[----:B------:R-:W-:Y:S01]  /*1ecb0*/  LEA.HI.X.SX32 R7, R3, R0, 0x1, P6 ;  /* 0x0000000003077211 */ /* 0x000fe200030f0eff */
[----:B------:R1:W-:Y:S01]  /*1ecc0*/  @P1 STG.E.U8 desc[UR22][R4.64], R31 ;  /* 0x0000001f04001986 */ /* 0x0003e2000c101116 */
[----:B------:R-:W-:-:S03]  /*1ecd0*/  IADD3 R8, P5, PT, R15, R22, RZ ;  /* 0x000000160f087210 */ /* 0x000fc60007fbe0ff */
[----:B------:R-:W-:Y:S01]  /*1ece0*/  @P2 STG.E.U8 desc[UR22][R6.64], R27 ;  /* 0x0000001b06002986 */ /* 0x000fe2000c101116 */
[----:B------:R-:W-:Y:S02]  /*1ecf0*/  PRMT R26, R17, 0x7772, RZ ;  /* 0x00007772111a7816 */ /* 0x000fe400000000ff */
[----:B------:R-:W-:Y:S02]  /*1ed00*/  LEA.HI.X.SX32 R9, R15, R0, 0x1, P5 ;  /* 0x000000000f097211 */ /* 0x000fe400028f0eff */
[----:B------:R-:W-:-:S03]  /*1ed10*/  PRMT R16, R17, 0x7773, RZ ;  /* 0x0000777311107816 */ /* 0x000fc600000000ff */
[----:B------:R-:W-:Y:S01]  /*1ed20*/  @P3 STG.E.U8 desc[UR22][R8.64], R26 ;  /* 0x0000001a08003986 */ /* 0x000fe2000c101116 */
[C---:B--2---:R-:W-:Y:S01]  /*1ed30*/  IMAD R13, R35.reuse, UR5, RZ ;  /* 0x00000005230d7c24 */ /* 0x044fe2000f8e02ff */
[----:B------:R-:W-:-:S04]  /*1ed40*/  ISETP.LT.AND P4, PT, R35, UR11, !P0 ;  /* 0x0000000b23007c0c */ /* 0x000fc8000c781270 */
[----:B------:R-:W-:Y:S02]  /*1ed50*/  IADD3 R12, P1, PT, R13, R22, RZ ;  /* 0x000000160d0c7210 */ /* 0x000fe40007f3e0ff */
[C---:B---3--:R-:W-:Y:S01]  /*1ed60*/  ISETP.LT.AND P2, PT, R23.reuse, UR11, !P0 ;  /* 0x0000000b17007c0c */ /* 0x048fe2000c741270 */
[----:B------:R-:W-:Y:S02]  /*1ed70*/  IMAD R3, R23, UR5, RZ ;  /* 0x0000000517037c24 */ /* 0x000fe4000f8e02ff */
[----:B------:R-:W2:Y:S01]  /*1ed80*/  LDL.LU R23, [R1+0x4c] ;  /* 0x00004c0001177983 */ /* 0x000ea20000300800 */
[----:B------:R-:W-:-:S03]  /*1ed90*/  LEA.HI.X.SX32 R13, R13, R0, 0x1, P1 ;  /* 0x000000000d0d7211 */ /* 0x000fc600008f0eff */
[----:B------:R-:W3:Y:S01]  /*1eda0*/  LDL.LU R24, [R1+0x54] ;  /* 0x0000540001187983 */ /* 0x000ee20000300800 */
[----:B0-----:R-:W-:-:S03]  /*1edb0*/  IADD3 R2, P1, PT, R3, R22, RZ ;  /* 0x0000001603027210 */ /* 0x001fc60007f3e0ff */
[----:B------:R0:W-:Y:S01]  /*1edc0*/  @P4 STG.E.U8 desc[UR22][R12.64], R16 ;  /* 0x000000100c004986 */ /* 0x0001e2000c101116 */
[----:B------:R-:W-:Y:S02]  /*1edd0*/  LEA.HI.X.SX32 R3, R3, R0, 0x1, P1 ;  /* 0x0000000003037211 */ /* 0x000fe400008f0eff */
[C---:B-----5:R-:W-:Y:S01]  /*1ede0*/  ISETP.LT.AND P4, PT, R20.reuse, UR11, !P0 ;  /* 0x0000000b14007c0c */ /* 0x060fe2000c781270 */
[----:B-1----:R-:W-:Y:S02]  /*1edf0*/  IMAD R5, R20, UR5, RZ ;  /* 0x0000000514057c24 */ /* 0x002fe4000f8e02ff */
[----:B------:R-:W5:Y:S01]  /*1ee00*/  LDL.LU R20, [R1+0x58] ;  /* 0x0000580001147983 */ /* 0x000f620000300800 */
[C---:B----4-:R-:W-:Y:S01]  /*1ee10*/  ISETP.LT.AND P1, PT, R14.reuse, UR11, !P0 ;  /* 0x0000000b0e007c0c */ /* 0x050fe2000c721270 */
[----:B------:R-:W-:Y:S02]  /*1ee20*/  IMAD R15, R14, UR5, RZ ;  /* 0x000000050e0f7c24 */ /* 0x000fe4000f8e02ff */
[----:B------:R-:W4:Y:S04]  /*1ee30*/  LDL.LU R14, [R1+0x5c] ;  /* 0x00005c00010e7983 */ /* 0x000f280000300800 */
[----:B0-----:R-:W4:Y:S01]  /*1ee40*/  LDL.LU R16, [R1+0x60] ;  /* 0x0000600001107983 */ /* 0x001f220000300800 */
[C---:B------:R-:W-:Y:S01]  /*1ee50*/  IMAD R11, R28.reuse, UR5, RZ ;  /* 0x000000051c0b7c24 */ /* 0x040fe2000f8e02ff */
[----:B------:R-:W-:-:S02]  /*1ee60*/  ISETP.LT.AND P3, PT, R28, UR11, !P0 ;  /* 0x0000000b1c007c0c */ /* 0x000fc4000c761270 */
[C---:B------:R-:W-:Y:S01]  /*1ee70*/  PRMT R34, R18.reuse, 0x7770, RZ ;  /* 0x0000777012227816 */ /* 0x040fe200000000ff */
[----:B------:R-:W4:Y:S01]  /*1ee80*/  LDL.LU R26, [R1+0x64] ;  /* 0x00006400011a7983 */ /* 0x000f220000300800 */
[-C--:B------:R-:W-:Y:S02]  /*1ee90*/  IADD3 R10, P5, PT, R11, R22.reuse, RZ ;  /* 0x000000160b0a7210 */ /* 0x080fe40007fbe0ff */
[----:B------:R-:W-:Y:S01]  /*1eea0*/  IADD3 R8, P6, PT, R5, R22, RZ ;  /* 0x0000001605087210 */ /* 0x000fe20007fde0ff */
[----:B------:R0:W-:Y:S01]  /*1eeb0*/  @P2 STG.E.U8 desc[UR22][R2.64], R34 ;  /* 0x0000002202002986 */ /* 0x0001e2000c101116 */
[----:B------:R-:W-:Y:S02]  /*1eec0*/  PRMT R29, R18, 0x7771, RZ ;  /* 0x00007771121d7816 */ /* 0x000fe400000000ff */
[----:B------:R-:W-:Y:S02]  /*1eed0*/  LEA.HI.X.SX32 R11, R11, R0, 0x1, P5 ;  /* 0x000000000b0b7211 */ /* 0x000fe400028f0eff */
[----:B------:R-:W-:-:S02]  /*1eee0*/  IADD3 R12, P2, PT, R15, R22, RZ ;  /* 0x000000160f0c7210 */ /* 0x000fc40007f5e0ff */
[C---:B------:R-:W-:Y:S02]  /*1eef0*/  PRMT R17, R18.reuse, 0x7772, RZ ;  /* 0x0000777212117816 */ /* 0x040fe400000000ff */
[-C--:B------:R-:W-:Y:S01]  /*1ef00*/  LEA.HI.X.SX32 R9, R5, R0.reuse, 0x1, P6 ;  /* 0x0000000005097211 */ /* 0x080fe200030f0eff */
[----:B------:R1:W-:Y:S01]  /*1ef10*/  @P3 STG.E.U8 desc[UR22][R10.64], R29 ;  /* 0x0000001d0a003986 */ /* 0x0003e2000c101116 */
[----:B------:R-:W-:Y:S02]  /*1ef20*/  PRMT R30, R18, 0x7773, RZ ;  /* 0x00007773121e7816 */ /* 0x000fe400000000ff */
[----:B------:R-:W-:Y:S01]  /*1ef30*/  LEA.HI.X.SX32 R13, R15, R0, 0x1, P2 ;  /* 0x000000000f0d7211 */ /* 0x000fe200010f0eff */
[C---:B------:R-:W-:Y:S01]  /*1ef40*/  IMAD R15, R25.reuse, UR5, RZ ;  /* 0x00000005190f7c24 */ /* 0x040fe2000f8e02ff */
[----:B------:R-:W-:Y:S01]  /*1ef50*/  ISETP.LT.AND P3, PT, R25, UR11, !P0 ;  /* 0x0000000b19007c0c */ /* 0x000fe2000c761270 */
[----:B------:R1:W-:Y:S01]  /*1ef60*/  @P4 STG.E.U8 desc[UR22][R8.64], R17 ;  /* 0x0000001108004986 */ /* 0x0003e2000c101116 */
[C---:B------:R-:W-:Y:S01]  /*1ef70*/  ISETP.LT.AND P2, PT, R21.reuse, UR11, !P0 ;  /* 0x0000000b15007c0c */ /* 0x040fe2000c741270 */
[----:B------:R-:W-:-:S02]  /*1ef80*/  IMAD R21, R21, UR5, RZ ;  /* 0x0000000515157c24 */ /* 0x000fc4000f8e02ff */
[----:B------:R1:W-:Y:S01]  /*1ef90*/  @P1 STG.E.U8 desc[UR22][R12.64], R30 ;  /* 0x0000001e0c001986 */ /* 0x0003e2000c101116 */
[----:B0-----:R-:W-:Y:S02]  /*1efa0*/  IADD3 R2, P1, PT, R15, R22, RZ ;  /* 0x000000160f027210 */ /* 0x001fe40007f3e0ff */
[C---:B------:R-:W-:Y:S01]  /*1efb0*/  PRMT R18, R19.reuse, 0x7773, RZ ;  /* 0x0000777313127816 */ /* 0x040fe200000000ff */
[----:B------:R-:W4:Y:S01]  /*1efc0*/  LDL.LU R25, [R1+0x68] ;  /* 0x0000680001197983 */ /* 0x000f220000300800 */
[C---:B------:R-:W-:Y:S02]  /*1efd0*/  PRMT R32, R19.reuse, 0x7772, RZ ;  /* 0x0000777213207816 */ /* 0x040fe400000000ff */
[C---:B------:R-:W-:Y:S01]  /*1efe0*/  PRMT R33, R19.reuse, 0x7771, RZ ;  /* 0x0000777113217816 */ /* 0x040fe200000000ff */
[----:B------:R-:W0:Y:S01]  /*1eff0*/  LDS.128 R4, [R41+0x800] ;  /* 0x0008000029047984 */ /* 0x000e220000000c00 */
[----:B------:R-:W-:Y:S02]  /*1f000*/  PRMT R19, R19, 0x7770, RZ ;  /* 0x0000777013137816 */ /* 0x000fe400000000ff */
[----:B------:R-:W-:-:S02]  /*1f010*/  LEA.HI.X.SX32 R3, R15, R0, 0x1, P1 ;  /* 0x000000000f037211 */ /* 0x000fc400008f0eff */
[----:B-1----:R-:W-:-:S03]  /*1f020*/  IADD3 R10, P5, PT, R21, R22, RZ ;  /* 0x00000016150a7210 */ /* 0x002fc60007fbe0ff */
[----:B------:R-:W-:Y:S01]  /*1f030*/  @P3 STG.E.U8 desc[UR22][R2.64], R19 ;  /* 0x0000001302003986 */ /* 0x000fe2000c101116 */
[----:B------:R-:W-:-:S05]  /*1f040*/  LEA.HI.X.SX32 R11, R21, R0, 0x1, P5 ;  /* 0x00000000150b7211 */ /* 0x000fca00028f0eff */
[----:B------:R1:W-:Y:S01]  /*1f050*/  @P2 STG.E.U8 desc[UR22][R10.64], R33 ;  /* 0x000000210a002986 */ /* 0x0003e2000c101116 */
[C---:B--2---:R-:W-:Y:S01]  /*1f060*/  ISETP.LT.AND P4, PT, R23.reuse, UR11, !P0 ;  /* 0x0000000b17007c0c */ /* 0x044fe2000c781270 */
[----:B------:R-:W-:Y:S02]  /*1f070*/  IMAD R23, R23, UR5, RZ ;  /* 0x0000000517177c24 */ /* 0x000fe4000f8e02ff */
[C---:B---3--:R-:W-:Y:S01]  /*1f080*/  IMAD R15, R24.reuse, UR5, RZ ;  /* 0x00000005180f7c24 */ /* 0x048fe2000f8e02ff */
[----:B------:R-:W-:Y:S02]  /*1f090*/  ISETP.LT.AND P1, PT, R24, UR11, !P0 ;  /* 0x0000000b18007c0c */ /* 0x000fe4000c721270 */
[-C--:B------:R-:W-:Y:S01]  /*1f0a0*/  IADD3 R8, P6, PT, R23, R22.reuse, RZ ;  /* 0x0000001617087210 */ /* 0x080fe20007fde0ff */
[----:B------:R-:W2:Y:S01]  /*1f0b0*/  LDL.LU R24, [R1+0x6c] ;  /* 0x00006c0001187983 */ /* 0x000ea20000300800 */
[----:B------:R-:W-:Y:S02]  /*1f0c0*/  IADD3 R12, P3, PT, R15, R22, RZ ;  /* 0x000000160f0c7210 */ /* 0x000fe40007f7e0ff */
[----:B------:R-:W-:-:S02]  /*1f0d0*/  LEA.HI.X.SX32 R9, R23, R0, 0x1, P6 ;  /* 0x0000000017097211 */ /* 0x000fc400030f0eff */
[----:B------:R-:W-:Y:S02]  /*1f0e0*/  LEA.HI.X.SX32 R13, R15, R0, 0x1, P3 ;  /* 0x000000000f0d7211 */ /* 0x000fe400018f0eff */
[C---:B-----5:R-:W-:Y:S01]  /*1f0f0*/  ISETP.LT.AND P2, PT, R20.reuse, UR11, !P0 ;  /* 0x0000000b14007c0c */ /* 0x060fe2000c741270 */
[----:B------:R-:W-:Y:S02]  /*1f100*/  IMAD R17, R20, UR5, RZ ;  /* 0x0000000514117c24 */ /* 0x000fe4000f8e02ff */
[----:B------:R-:W3:Y:S04]  /*1f110*/  LDL.LU R20, [R1+0x70] ;  /* 0x0000700001147983 */ /* 0x000ee80000300800 */
[----:B------:R5:W-:Y:S04]  /*1f120*/  @P4 STG.E.U8 desc[UR22][R8.64], R32 ;  /* 0x0000002008004986 */ /* 0x000be8000c101116 */
[----:B------:R0:W-:Y:S01]  /*1f130*/  @P1 STG.E.U8 desc[UR22][R12.64], R18 ;  /* 0x000000120c001986 */ /* 0x0001e2000c101116 */
[C---:B----4-:R-:W-:Y:S01]  /*1f140*/  ISETP.LT.AND P1, PT, R16.reuse, UR11, !P0 ;  /* 0x0000000b10007c0c */ /* 0x050fe2000c721270 */
[----:B-1----:R-:W-:-:S02]  /*1f150*/  IMAD R11, R16, UR5, RZ ;  /* 0x00000005100b7c24 */ /* 0x002fc4000f8e02ff */
[----:B------:R-:W4:Y:S01]  /*1f160*/  LDL.LU R16, [R1+0x74] ;  /* 0x0000740001107983 */ /* 0x000f220000300800 */
[C---:B------:R-:W-:Y:S01]  /*1f170*/  IMAD R21, R14.reuse, UR5, RZ ;  /* 0x000000050e157c24 */ /* 0x040fe2000f8e02ff */
[----:B------:R-:W-:Y:S02]  /*1f180*/  ISETP.LT.AND P3, PT, R14, UR11, !P0 ;  /* 0x0000000b0e007c0c */ /* 0x000fe4000c761270 */
[-C--:B------:R-:W-:Y:S02]  /*1f190*/  IADD3 R14, P4, PT, R17, R22.reuse, RZ ;  /* 0x00000016110e7210 */ /* 0x080fe40007f9e0ff */
[----:B------:R-:W-:Y:S02]  /*1f1a0*/  IADD3 R2, P5, PT, R21, R22, RZ ;  /* 0x0000001615027210 */ /* 0x000fe40007fbe0ff */
[----:B------:R-:W-:Y:S02]  /*1f1b0*/  LEA.HI.X.SX32 R15, R17, R0, 0x1, P4 ;  /* 0x00000000110f7211 */ /* 0x000fe400020f0eff */
[----:B0-----:R-:W-:-:S02]  /*1f1c0*/  PRMT R23, R4, 0x7770, RZ ;  /* 0x0000777004177816 */ /* 0x001fc400000000ff */
[----:B------:R-:W-:Y:S02]  /*1f1d0*/  LEA.HI.X.SX32 R3, R21, R0, 0x1, P5 ;  /* 0x0000000015037211 */ /* 0x000fe400028f0eff */
[----:B------:R-:W-:Y:S01]  /*1f1e0*/  PRMT R21, R4, 0x7771, RZ ;  /* 0x0000777104157816 */ /* 0x000fe200000000ff */
[----:B------:R0:W-:Y:S01]  /*1f1f0*/  @P2 STG.E.U8 desc[UR22][R14.64], R23 ;  /* 0x000000170e002986 */ /* 0x0001e2000c101116 */
[C---:B-----5:R-:W-:Y:S01]  /*1f200*/  IADD3 R8, P4, PT, R11.reuse, R22, RZ ;  /* 0x000000160b087210 */ /* 0x060fe20007f9e0ff */
[C---:B------:R-:W-:Y:S01]  /*1f210*/  IMAD R13, R26.reuse, UR5, RZ ;  /* 0x000000051a0d7c24 */ /* 0x040fe2000f8e02ff */
[----:B------:R-:W-:Y:S01]  /*1f220*/  ISETP.LT.AND P2, PT, R26, UR11, !P0 ;  /* 0x0000000b1a007c0c */ /* 0x000fe2000c741270 */
[----:B------:R1:W-:Y:S01]  /*1f230*/  @P3 STG.E.U8 desc[UR22][R2.64], R21 ;  /* 0x0000001502003986 */ /* 0x0003e2000c101116 */
[----:B------:R-:W-:Y:S02]  /*1f240*/  LEA.HI.X.SX32 R9, R11, R0, 0x1, P4 ;  /* 0x000000000b097211 */ /* 0x000fe400020f0eff */
[----:B------:R-:W-:Y:S01]  /*1f250*/  IADD3 R10, P4, PT, R13, R22, RZ ;  /* 0x000000160d0a7210 */ /* 0x000fe20007f9e0ff */
[----:B------:R-:W5:Y:S01]  /*1f260*/  LDL.LU R26, [R1+0x78] ;  /* 0x00007800011a7983 */ /* 0x000f620000300800 */
[----:B------:R-:W-:Y:S01]  /*1f270*/  PRMT R19, R4, 0x7772, RZ ;  /* 0x0000777204137816 */ /* 0x000fe200000000ff */
[C---:B------:R-:W-:Y:S01]  /*1f280*/  IMAD R17, R25.reuse, UR5, RZ ;  /* 0x0000000519117c24 */ /* 0x040fe2000f8e02ff */
[----:B------:R-:W-:-:S02]  /*1f290*/  ISETP.LT.AND P3, PT, R25, UR11, !P0 ;  /* 0x0000000b19007c0c */ /* 0x000fc4000c761270 */
[----:B------:R-:W5:Y:S02]  /*1f2a0*/  LDL.LU R25, [R1+0x7c] ;  /* 0x00007c0001197983 */ /* 0x000f640000300800 */
[----:B------:R-:W-:Y:S02]  /*1f2b0*/  IADD3 R12, P5, PT, R17, R22, RZ ;  /* 0x00000016110c7210 */ /* 0x000fe40007fbe0ff */
[-C--:B------:R-:W-:Y:S02]  /*1f2c0*/  LEA.HI.X.SX32 R11, R13, R0.reuse, 0x1, P4 ;  /* 0x000000000d0b7211 */ /* 0x080fe400020f0eff */
[----:B0-----:R-:W-:Y:S02]  /*1f2d0*/  PRMT R23, R4, 0x7773, RZ ;  /* 0x0000777304177816 */ /* 0x001fe400000000ff */
[----:B------:R-:W-:Y:S02]  /*1f2e0*/  LEA.HI.X.SX32 R13, R17, R0, 0x1, P5 ;  /* 0x00000000110d7211 */ /* 0x000fe400028f0eff */
[----:B-1----:R-:W-:Y:S01]  /*1f2f0*/  PRMT R21, R5, 0x7770, RZ ;  /* 0x0000777005157816 */ /* 0x002fe200000000ff */
[----:B------:R0:W-:Y:S04]  /*1f300*/  @P1 STG.E.U8 desc[UR22][R8.64], R19 ;  /* 0x0000001308001986 */ /* 0x0001e8000c101116 */
[----:B------:R-:W-:Y:S04]  /*1f310*/  @P2 STG.E.U8 desc[UR22][R10.64], R23 ;  /* 0x000000170a002986 */ /* 0x000fe8000c101116 */
[----:B------:R1:W-:Y:S01]  /*1f320*/  @P3 STG.E.U8 desc[UR22][R12.64], R21 ;  /* 0x000000150c003986 */ /* 0x0003e2000c101116 */
[C---:B--2---:R-:W-:Y:S01]  /*1f330*/  ISETP.LT.AND P1, PT, R24.reuse, UR11, !P0 ;  /* 0x0000000b18007c0c */ /* 0x044fe2000c721270 */
[----:B------:R-:W-:-:S02]  /*1f340*/  IMAD R3, R24, UR5, RZ ;  /* 0x0000000518037c24 */ /* 0x000fc4000f8e02ff */
[----:B------:R-:W2:Y:S01]  /*1f350*/  LDL.LU R24, [R1+0x94] ;  /* 0x0000940001187983 */ /* 0x000ea20000300800 */
[C---:B---3--:R-:W-:Y:S01]  /*1f360*/  ISETP.LT.AND P2, PT, R20.reuse, UR11, !P0 ;  /* 0x0000000b14007c0c */ /* 0x048fe2000c741270 */
[----:B0-----:R-:W-:Y:S02]  /*1f370*/  IMAD R9, R20, UR5, RZ ;  /* 0x0000000514097c24 */ /* 0x001fe4000f8e02ff */
[----:B------:R-:W3:Y:S04]  /*1f380*/  LDL.LU R20, [R1+0x80] ;  /* 0x0000800001147983 */ /* 0x000ee80000300800 */
[----:B-1----:R-:W3:Y:S04]  /*1f390*/  LDL.LU R12, [R1+0x84] ;  /* 0x00008400010c7983 */ /* 0x002ee80000300800 */
[----:B------:R-:W3:Y:S01]  /*1f3a0*/  LDL.LU R18, [R1+0x88] ;  /* 0x0000880001127983 */ /* 0x000ee20000300800 */
[C---:B----4-:R-:W-:Y:S01]  /*1f3b0*/  ISETP.LT.AND P3, PT, R16.reuse, UR11, !P0 ;  /* 0x0000000b10007c0c */ /* 0x050fe2000c761270 */
[----:B------:R-:W-:-:S02]  /*1f3c0*/  IMAD R15, R16, UR5, RZ ;  /* 0x00000005100f7c24 */ /* 0x000fc4000f8e02ff */
[----:B------:R-:W4:Y:S04]  /*1f3d0*/  LDL.LU R16, [R1+0x8c] ;  /* 0x00008c0001107983 */ /* 0x000f280000300800 */
[----:B------:R-:W4:Y:S01]  /*1f3e0*/  LDL.LU R14, [R1+0x90] ;  /* 0x00009000010e7983 */ /* 0x000f220000300800 */
[----:B------:R-:W-:Y:S02]  /*1f3f0*/  IADD3 R2, P4, PT, R3, R22, RZ ;  /* 0x0000001603027210 */ /* 0x000fe40007f9e0ff */
[----:B------:R-:W-:Y:S02]  /*1f400*/  PRMT R19, R5, 0x7771, RZ ;  /* 0x0000777105137816 */ /* 0x000fe400000000ff */
[----:B------:R-:W-:Y:S02]  /*1f410*/  LEA.HI.X.SX32 R3, R3, R0, 0x1, P4 ;  /* 0x0000000003037211 */ /* 0x000fe400020f0eff */
[----:B------:R-:W-:-:S02]  /*1f420*/  IADD3 R8, P4, PT, R9, R22, RZ ;  /* 0x0000001609087210 */ /* 0x000fc40007f9e0ff */
[----:B------:R-:W-:Y:S01]  /*1f430*/  PRMT R21, R5, 0x7772, RZ ;  /* 0x0000777205157816 */ /* 0x000fe200000000ff */
[----:B------:R0:W-:Y:S01]  /*1f440*/  @P1 STG.E.U8 desc[UR22][R2.64], R19 ;  /* 0x0000001302001986 */ /* 0x0001e2000c101116 */
[----:B------:R-:W-:Y:S02]  /*1f450*/  LEA.HI.X.SX32 R9, R9, R0, 0x1, P4 ;  /* 0x0000000009097211 */ /* 0x000fe400020f0eff */
[C---:B------:R-:W-:Y:S01]  /*1f460*/  IADD3 R10, P5, PT, R15.reuse, R22, RZ ;  /* 0x000000160f0a7210 */ /* 0x040fe20007fbe0ff */
[C---:B-----5:R-:W-:Y:S01]  /*1f470*/  IMAD R17, R26.reuse, UR5, RZ ;  /* 0x000000051a117c24 */ /* 0x060fe2000f8e02ff */
[----:B------:R-:W-:Y:S01]  /*1f480*/  ISETP.LT.AND P1, PT, R26, UR11, !P0 ;  /* 0x0000000b1a007c0c */ /* 0x000fe2000c721270 */
[----:B------:R-:W-:Y:S01]  /*1f490*/  @P2 STG.E.U8 desc[UR22][R8.64], R21 ;  /* 0x0000001508002986 */ /* 0x000fe2000c101116 */
[----:B------:R-:W-:Y:S01]  /*1f4a0*/  LEA.HI.X.SX32 R11, R15, R0, 0x1, P5 ;  /* 0x000000000f0b7211 */ /* 0x000fe200028f0eff */
[C---:B------:R-:W-:Y:S01]  /*1f4b0*/  IMAD R13, R25.reuse, UR5, RZ ;  /* 0x00000005190d7c24 */ /* 0x040fe2000f8e02ff */
[----:B------:R-:W-:-:S02]  /*1f4c0*/  ISETP.LT.AND P4, PT, R25, UR11, !P0 ;  /* 0x0000000b19007c0c */ /* 0x000fc4000c781270 */
[-C--:B0-----:R-:W-:Y:S02]  /*1f4d0*/  IADD3 R2, P2, PT, R17, R22.reuse, RZ ;  /* 0x0000001611027210 */ /* 0x081fe40007f5e0ff */
[----:B------:R-:W-:Y:S02]  /*1f4e0*/  IADD3 R4, P5, PT, R13, R22, RZ ;  /* 0x000000160d047210 */ /* 0x000fe40007fbe0ff */
[----:B------:R-:W-:Y:S02]  /*1f4f0*/  PRMT R25, R5, 0x7773, RZ ;  /* 0x0000777305197816 */ /* 0x000fe400000000ff */
[-C--:B------:R-:W-:Y:S02]  /*1f500*/  LEA.HI.X.SX32 R3, R17, R0.reuse, 0x1, P2 ;  /* 0x0000000011037211 */ /* 0x080fe400010f0eff */
[C---:B------:R-:W-:Y:S02]  /*1f510*/  PRMT R19, R6.reuse, 0x7770, RZ ;  /* 0x0000777006137816 */ /* 0x040fe400000000ff */
[----:B------:R-:W-:Y:S01]  /*1f520*/  LEA.HI.X.SX32 R5, R13, R0, 0x1, P5 ;  /* 0x000000000d057211 */ /* 0x000fe200028f0eff */
[----:B------:R0:W-:Y:S01]  /*1f530*/  @P3 STG.E.U8 desc[UR22][R10.64], R25 ;  /* 0x000000190a003986 */ /* 0x0001e2000c101116 */
[----:B------:R-:W-:-:S03]  /*1f540*/  PRMT R23, R6, 0x7771, RZ ;  /* 0x0000777106177816 */ /* 0x000fc600000000ff */
[----:B------:R1:W-:Y:S04]  /*1f550*/  @P1 STG.E.U8 desc[UR22][R2.64], R19 ;  /* 0x0000001302001986 */ /* 0x0003e8000c101116 */
[----:B------:R5:W-:Y:S01]  /*1f560*/  @P4 STG.E.U8 desc[UR22][R4.64], R23 ;  /* 0x0000001704004986 */ /* 0x000be2000c101116 */
[----:B0-----:R-:W-:Y:S01]  /*1f570*/  PRMT R25, R6, 0x7772, RZ ;  /* 0x0000777206197816 */ /* 0x001fe200000000ff */
[----:B--2---:R-:W-:Y:S02]  /*1f580*/  IMAD R21, R24, UR5, RZ ;  /* 0x0000000518157c24 */ /* 0x004fe4000f8e02ff */
[----:B---3--:R-:W-:Y:S02]  /*1f590*/  IMAD R9, R20, UR5, RZ ;  /* 0x0000000514097c24 */ /* 0x008fe4000f8e02ff */
[----:B------:R-:W-:-:S03]  /*1f5a0*/  IMAD R13, R12, UR5, RZ ;  /* 0x000000050c0d7c24 */ /* 0x000fc6000f8e02ff */
[-C--:B------:R-:W-:Y:S01]  /*1f5b0*/  IADD3 R8, P6, PT, R9, R22.reuse, RZ ;  /* 0x0000001609087210 */ /* 0x080fe20007fde0ff */
[----:B------:R-:W-:Y:S01]  /*1f5c0*/  IMAD R15, R18, UR5, RZ ;  /* 0x00000005120f7c24 */ /* 0x000fe2000f8e02ff */
[-C--:B-1----:R-:W-:Y:S02]  /*1f5d0*/  IADD3 R2, P2, PT, R13, R22.reuse, RZ ;  /* 0x000000160d027210 */ /* 0x082fe40007f5e0ff */
[----:B------:R-:W-:Y:S02]  /*1f5e0*/  ISETP.LT.AND P4, PT, R12, UR11, !P0 ;  /* 0x0000000b0c007c0c */ /* 0x000fe4000c781270 */
[----:B-----5:R-:W-:Y:S02]  /*1f5f0*/  IADD3 R4, P3, PT, R15, R22, RZ ;  /* 0x000000160f047210 */ /* 0x020fe40007f7e0ff */
[-C--:B------:R-:W-:Y:S01]  /*1f600*/  LEA.HI.X.SX32 R3, R13, R0.reuse, 0x1, P2 ;  /* 0x000000000d037211 */ /* 0x080fe200010f0eff */
[----:B----4-:R-:W-:Y:S02]  /*1f610*/  IMAD R17, R16, UR5, RZ ;  /* 0x0000000510117c24 */ /* 0x010fe4000f8e02ff */
[----:B------:R-:W-:Y:S01]  /*1f620*/  IMAD R19, R14, UR5, RZ ;  /* 0x000000050e137c24 */ /* 0x000fe2000f8e02ff */
[----:B------:R-:W-:-:S02]  /*1f630*/  LEA.HI.X.SX32 R9, R9, R0, 0x1, P6 ;  /* 0x0000000009097211 */ /* 0x000fc400030f0eff */
[-C--:B------:R-:W-:Y:S02]  /*1f640*/  IADD3 R10, P6, PT, R17, R22.reuse, RZ ;  /* 0x00000016110a7210 */ /* 0x080fe40007fde0ff */
[----:B------:R-:W-:Y:S02]  /*1f650*/  IADD3 R12, P2, PT, R19, R22, RZ ;  /* 0x00000016130c7210 */ /* 0x000fe40007f5e0ff */
[----:B------:R-:W-:Y:S02]  /*1f660*/  ISETP.LT.AND P5, PT, R20, UR11, !P0 ;  /* 0x0000000b14007c0c */ /* 0x000fe4000c7a1270 */
[-C--:B------:R-:W-:Y:S02]  /*1f670*/  LEA.HI.X.SX32 R5, R15, R0.reuse, 0x1, P3 ;  /* 0x000000000f057211 */ /* 0x080fe400018f0eff */
[----:B------:R-:W-:Y:S02]  /*1f680*/  ISETP.LT.AND P3, PT, R18, UR11, !P0 ;  /* 0x0000000b12007c0c */ /* 0x000fe4000c761270 */
[----:B------:R-:W-:-:S02]  /*1f690*/  LEA.HI.X.SX32 R13, R19, R0, 0x1, P2 ;  /* 0x00000000130d7211 */ /* 0x000fc400010f0eff */
[----:B------:R-:W-:Y:S02]  /*1f6a0*/  ISETP.LT.AND P1, PT, R24, UR11, !P0 ;  /* 0x0000000b18007c0c */ /* 0x000fe4000c721270 */
[----:B------:R-:W-:Y:S02]  /*1f6b0*/  LEA.HI.X.SX32 R11, R17, R0, 0x1, P6 ;  /* 0x00000000110b7211 */ /* 0x000fe400030f0eff */
[----:B------:R-:W-:Y:S02]  /*1f6c0*/  ISETP.LT.AND P2, PT, R16, UR11, !P0 ;  /* 0x0000000b10007c0c */ /* 0x000fe4000c741270 */
[C---:B------:R-:W-:Y:S02]  /*1f6d0*/  IADD3 R22, P6, PT, R21.reuse, R22, RZ ;  /* 0x0000001615167210 */ /* 0x040fe40007fde0ff */
[----:B------:R-:W-:Y:S02]  /*1f6e0*/  ISETP.LT.AND P0, PT, R14, UR11, !P0 ;  /* 0x0000000b0e007c0c */ /* 0x000fe4000c701270 */
[----:B------:R-:W-:-:S02]  /*1f6f0*/  LEA.HI.X.SX32 R23, R21, R0, 0x1, P6 ;  /* 0x0000000015177211 */ /* 0x000fc400030f0eff */
[----:B------:R-:W-:Y:S02]  /*1f700*/  PRMT R21, R6, 0x7773, RZ ;  /* 0x0000777306157816 */ /* 0x000fe400000000ff */
[C---:B------:R-:W-:Y:S02]  /*1f710*/  PRMT R15, R7.reuse, 0x7773, RZ ;  /* 0x00007773070f7816 */ /* 0x040fe400000000ff */
[C---:B------:R-:W-:Y:S02]  /*1f720*/  PRMT R17, R7.reuse, 0x7772, RZ ;  /* 0x0000777207117816 */ /* 0x040fe400000000ff */
[C---:B------:R-:W-:Y:S02]  /*1f730*/  PRMT R19, R7.reuse, 0x7771, RZ ;  /* 0x0000777107137816 */ /* 0x040fe400000000ff */
[----:B------:R-:W-:Y:S01]  /*1f740*/  PRMT R7, R7, 0x7770, RZ ;  /* 0x0000777007077816 */ /* 0x000fe200000000ff */
[----:B------:R0:W-:Y:S04]  /*1f750*/  @P5 STG.E.U8 desc[UR22][R8.64], R25 ;  /* 0x0000001908005986 */ /* 0x0001e8000c101116 */
[----:B------:R0:W-:Y:S04]  /*1f760*/  @P4 STG.E.U8 desc[UR22][R2.64], R21 ;  /* 0x0000001502004986 */ /* 0x0001e8000c101116 */
[----:B------:R0:W-:Y:S04]  /*1f770*/  @P3 STG.E.U8 desc[UR22][R4.64], R7 ;  /* 0x0000000704003986 */ /* 0x0001e8000c101116 */
[----:B------:R0:W-:Y:S04]  /*1f780*/  @P2 STG.E.U8 desc[UR22][R10.64], R19 ;  /* 0x000000130a002986 */ /* 0x0001e8000c101116 */
[----:B------:R0:W-:Y:S04]  /*1f790*/  @P0 STG.E.U8 desc[UR22][R12.64], R17 ;  /* 0x000000110c000986 */ /* 0x0001e8000c101116 */
[----:B------:R0:W-:Y:S01]  /*1f7a0*/  @P1 STG.E.U8 desc[UR22][R22.64], R15 ;  /* 0x0000000f16001986 */ /* 0x0001e2000c101116 */
[----:B------:R-:W-:Y:S06]  /*1f7b0*/  BAR.SYNC.DEFER_BLOCKING 0x0 ;  /* 0x0000000000007b1d */ /* 0x000fec0000010000 */
[----:B------:R-:W-:Y:S05]  /*1f7c0*/  BRA.U UP0, `(.L_x_13) ;  /* 0x0000000100a07547 */ /* 0x000fea000b800000 */
[----:B------:R-:W1:Y:S01]  /*1f7d0*/  S2UR UR5, SR_CgaCtaId ;  /* 0x00000000000579c3 */ /* 0x000e620000008800 */
[----:B------:R-:W-:Y:S01]  /*1f7e0*/  NOP ;  /* 0x0000000000007918 */ /* 0x000fe20000000000 */
[----:B------:R-:W-:Y:S01]  /*1f7f0*/  UMOV UR4, 0x50 ;  /* 0x0000005000047882 */ /* 0x000fe20000000000 */
[----:B------:R-:W-:Y:S02]  /*1f800*/  IMAD.U32 R0, RZ, RZ, UR7 ;  /* 0x00000007ff007e24 */ /* 0x000fe4000f8e00ff */
[----:B0-----:R-:W-:Y:S02]  /*1f810*/  IMAD.MOV.U32 R3, RZ, RZ, 0xf ;  /* 0x0000000fff037424 */ /* 0x001fe400078e00ff */
[----:B------:R-:W-:Y:S01]  /*1f820*/  IMAD.MOV.U32 R7, RZ, RZ, 0x1 ;  /* 0x00000001ff077424 */ /* 0x000fe200078e00ff */
[----:B------:R-:W-:-:S04]  /*1f830*/  LOP3.LUT R0, R0, 0xffff, RZ, 0xc0, !PT ;  /* 0x0000ffff00007812 */ /* 0x000fc800078ec0ff */
[----:B------:R-:W-:-:S05]  /*1f840*/  SHF.R.U32.HI R0, RZ, 0x5, R0 ;  /* 0x00000005ff007819 */ /* 0x000fca0000011600 */
[----:B------:R-:W-:Y:S01]  /*1f850*/  VIADD R2, R0, 0x10 ;  /* 0x0000001000027836 */ /* 0x000fe20000000000 */
[----:B------:R-:W-:Y:S01]  /*1f860*/  SHF.L.U32 R0, R3, R0, RZ ;  /* 0x0000000003007219 */ /* 0x000fe200000006ff */
[----:B-1----:R-:W-:-:S03]  /*1f870*/  ULEA UR6, UR5, UR4, 0x18 ;  /* 0x0000000405067291 */ /* 0x002fc6000f8ec0ff */
[----:B------:R-:W-:-:S04]  /*1f880*/  SHF.L.U32 R3, R7, R2, RZ ;  /* 0x0000000207037219 */ /* 0x000fc800000006ff */
[----:B------:R-:W-:Y:S02]  /*1f890*/  LOP3.LUT R0, R3, R0, RZ, 0xfc, !PT ;  /* 0x0000000003007212 */ /* 0x000fe400078efcff */
[----:B------:R-:W0:Y:S02]  /*1f8a0*/  LDS R5, [UR6] ;  /* 0x00000006ff057984 */ /* 0x000e240008000800 */
[C---:B------:R-:W-:Y:S02]  /*1f8b0*/  LOP3.LUT R2, R0.reuse, 0xffff, RZ, 0xc0, !PT ;  /* 0x0000ffff00027812 */ /* 0x040fe400078ec0ff */
[----:B0-----:R-:W-:-:S04]  /*1f8c0*/  LOP3.LUT R3, R0, 0xffff, R5, 0x80, !PT ;  /* 0x0000ffff00037812 */ /* 0x001fc800078e8005 */
[----:B------:R-:W-:-:S13]  /*1f8d0*/  ISETP.NE.AND P0, PT, R3, R2, PT ;  /* 0x000000020300720c */ /* 0x000fda0003f05270 */
[----:B------:R-:W-:Y:S05]  /*1f8e0*/  @P0 BRA `(.L_x_14) ;  /* 0x0000000000500947 */ /* 0x000fea0003800000 */
[----:B------:R-:W-:Y:S02]  /*1f8f0*/  SHF.R.U32.HI R5, RZ, 0x10, R5 ;  /* 0x00000010ff057819 */ /* 0x000fe40000011605 */
[----:B------:R-:W-:-:S04]  /*1f900*/  SHF.R.U32.HI R2, RZ, 0x10, R0 ;  /* 0x00000010ff027819 */ /* 0x000fc80000011600 */
[----:B------:R-:W-:-:S04]  /*1f910*/  LOP3.LUT R5, R5, R2, RZ, 0xc0, !PT ;  /* 0x0000000205057212 */ /* 0x000fc800078ec0ff */
[----:B------:R-:W-:-:S13]  /*1f920*/  ISETP.NE.AND P0, PT, R5, R2, PT ;  /* 0x000000020500720c */ /* 0x000fda0003f05270 */
[----:B------:R-:W-:Y:S05]  /*1f930*/  @P0 BRA `(.L_x_15) ;  /* 0x0000000000300947 */ /* 0x000fea0003800000 */
[----:B------:R-:W-:Y:S01]  /*1f940*/  R2UR UR4, R0 ;  /* 0x00000000000472ca */ /* 0x000fe200000e0000 */
[----:B------:R-:W-:Y:S01]  /*1f950*/  VOTEU.ANY UR5, UPT, PT ;  /* 0x0000000000057886 */ /* 0x000fe200038e0100 */
[----:B------:R-:W0:Y:S01]  /*1f960*/  S2R R0, SR_LANEID ;  /* 0x0000000000007919 */ /* 0x000e220000000000 */
[----:B------:R-:W-:-:S10]  /*1f970*/  UFLO.U32 UR5, UR5 ;  /* 0x00000005000572bd */ /* 0x000fd400080e0000 */
[----:B------:R-:W-:-:S06]  /*1f980*/  ULOP3.LUT UR4, URZ, UR4, URZ, 0x33, !UPT ;  /* 0x00000004ff047292 */ /* 0x000fcc000f8e33ff */
[----:B------:R-:W-:-:S04]  /*1f990*/  IMAD.U32 R2, RZ, RZ, UR4 ;  /* 0x00000004ff027e24 */ /* 0x000fc8000f8e00ff */
[----:B------:R-:W1:Y:S02]  /*1f9a0*/  REDUX UR7, R2 ;  /* 0x00000000020773c4 */ /* 0x000e640000000000 */
[----:B------:R2:W-:Y:S01]  /*1f9b0*/  UTCATOMSWS.AND URZ, UR4 ;  /* 0x0000000400ff79e3 */ /* 0x0005e20008000000 */
[----:B0-----:R-:W-:Y:S01]  /*1f9c0*/  ISETP.EQ.U32.AND P0, PT, R0, UR5, PT ;  /* 0x0000000500007c0c */ /* 0x001fe2000bf02070 */
[----:B-1----:R-:W-:-:S12]  /*1f9d0*/  IMAD.U32 R0, RZ, RZ, UR7 ;  /* 0x00000007ff007e24 */ /* 0x002fd8000f8e00ff */
[----:B------:R2:W-:Y:S01]  /*1f9e0*/  @P0 ATOMS.AND RZ, [UR6], R0 ;  /* 0x00000000ffff098c */ /* 0x0005e2000a800006 */
[----:B------:R-:W-:Y:S05]  /*1f9f0*/  BRA `(.L_x_13) ;  /* 0x0000000000147947 */ /* 0x000fea0003800000 */
.L_x_15:
[----:B------:R-:W-:-:S07]  /*1fa00*/  MOV R2, 0x1fa20 ;  /* 0x0001fa2000027802 */ /* 0x000fce0000000f00 */
[----:B------:R-:W-:Y:S05]  /*1fa10*/  CALL.REL.NOINC `($__internal_0_$__cuda_sm10x_tcgen05_guardrail_trap_col_being_dealloced_not_returned_by_alloc) ;  /* 0x00000000002c7944 */ /* 0x000fea0003c00000 */
[----:B------:R-:W-:Y:S05]  /*1fa20*/  BRA `(.L_x_13) ;  /* 0x0000000000087947 */ /* 0x000fea0003800000 */
.L_x_14:
[----:B------:R-:W-:-:S07]  /*1fa30*/  MOV R2, 0x1fa50 ;  /* 0x0001fa5000027802 */ /* 0x000fce0000000f00 */
[----:B------:R-:W-:Y:S05]  /*1fa40*/  CALL.REL.NOINC `($__internal_2_$__cuda_sm10x_tcgen05_guardrail_trap_unallocated_columns_being_dealloced) ;  /* 0x0000000000387944 */ /* 0x000fea0003c00000 */
.L_x_13:
[----:B------:R-:W-:Y:S01]  /*1fa50*/  NOP ;  /* 0x0000000000007918 */ /* 0x000fe20000000000 */
[----:B--2---:R-:W-:Y:S05]  /*1fa60*/  EXIT ;  /* 0x000000000000794d */ /* 0x004fea0003800000 */
.L_x_8:
[----:B------:R-:W1:Y:S02]  /*1fa70*/  SYNCS.PHASECHK.TRANS64.TRYWAIT P4, [UR8], R2 ;  /* 0x00000002ff0075a7 */ /* 0x000e640008081108 */
[----:B-1----:R-:W-:Y:S05]  /*1fa80*/  @!P4 BRA `(.L_x_8) ;  /* 0xfffffffc00f8c947 */ /* 0x002fea000383ffff */
[----:B------:R-:W-:Y:S05]  /*1fa90*/  BRA `(.L_x_16) ;  /* 0xffffff60002c7947 */ /* 0x000fea000383ffff */
.L_x_12:
[----:B------:R-:W0:Y:S02]  /*1faa0*/  SYNCS.PHASECHK.TRANS64.TRYWAIT P0, [UR8], R2 ;  /* 0x00000002ff0075a7 */ /* 0x000e240008001108 */
[----:B0-----:R-:W-:Y:S05]  /*1fab0*/  @!P0 BRA `(.L_x_12) ;  /* 0xfffffffc00f88947 */ /* 0x001fea000383ffff */
[----:B------:R-:W-:Y:S05]  /*1fac0*/  BRA `(.L_x_11) ;  /* 0xffffffd000f07947 */ /* 0x000fea000383ffff */
        .weak           $__internal_0_$__cuda_sm10x_tcgen05_guardrail_trap_col_being_dealloced_not_returned_by_alloc
        .type           $__internal_0_$__cuda_sm10x_tcgen05_guardrail_trap_col_being_dealloced_not_returned_by_alloc,@function
        .size           $__internal_0_$__cuda_sm10x_tcgen05_guardrail_trap_col_being_dealloced_not_returned_by_alloc,($__internal_1_$__cuda_sm10x_tcgen05_guardrail_trap_phase_invalid_during_alloc - $__internal_0_$__cuda_sm10x_tcgen05_guardrail_trap_col_being_dealloced_not_returned_by_alloc)
$__internal_0_$__cuda_sm10x_tcgen05_guardrail_trap_col_being_dealloced_not_returned_by_alloc:
[----:B------:R-:W-:Y:S05]  /*1fad0*/  BPT.TRAP 0x1 ;  /* 0x000000040000795c */ /* 0x000fea0000300000 */
[----:B------:R-:W-:-:S04]  /*1fae0*/  IMAD.MOV.U32 R3, RZ, RZ, 0x0 ;  /* 0x00000000ff037424 */ /* 0x000fc800078e00ff */
[----:B------:R-:W-:Y:S05]  /*1faf0*/  RET.REL.NODEC R2 `(matmul_kernel) ;  /* 0xfffffe0402407950 */ /* 0x000fea0003c3ffff */
        .weak           $__internal_1_$__cuda_sm10x_tcgen05_guardrail_trap_phase_invalid_during_alloc
        .type           $__internal_1_$__cuda_sm10x_tcgen05_guardrail_trap_phase_invalid_during_alloc,@function
        .size           $__internal_1_$__cuda_sm10x_tcgen05_guardrail_trap_phase_invalid_during_alloc,($__internal_2_$__cuda_sm10x_tcgen05_guardrail_trap_unallocated_columns_being_dealloced - $__internal_1_$__cuda_sm10x_tcgen05_guardrail_trap_phase_invalid_during_alloc)
$__internal_1_$__cuda_sm10x_tcgen05_guardrail_trap_phase_invalid_during_alloc:
[----:B------:R-:W-:Y:S05]  /*1fb00*/  BPT.TRAP 0x1 ;  /* 0x000000040000795c */ /* 0x000fea0000300000 */
[----:B------:R-:W-:-:S04]  /*1fb10*/  IMAD.MOV.U32 R3, RZ, RZ, 0x0 ;  /* 0x00000000ff037424 */ /* 0x000fc800078e00ff */
[----:B------:R-:W-:Y:S05]  /*1fb20*/  RET.REL.NODEC R2 `(matmul_kernel) ;  /* 0xfffffe0402347950 */ /* 0x000fea0003c3ffff */
        .weak           $__internal_2_$__cuda_sm10x_tcgen05_guardrail_trap_unallocated_columns_being_dealloced
        .type           $__internal_2_$__cuda_sm10x_tcgen05_guardrail_trap_unallocated_columns_being_dealloced,@function
        .size           $__internal_2_$__cuda_sm10x_tcgen05_guardrail_trap_unallocated_columns_being_dealloced,(.L_x_20 - $__internal_2_$__cuda_sm10x_tcgen05_guardrail_trap_unallocated_columns_being_dealloced)
$__internal_2_$__cuda_sm10x_tcgen05_guardrail_trap_unallocated_columns_being_dealloced:
[----:B------:R-:W-:Y:S05]  /*1fb30*/  BPT.TRAP 0x1 ;  /* 0x000000040000795c */ /* 0x000fea0000300000 */
[----:B------:R-:W-:-:S04]  /*1fb40*/  IMAD.MOV.U32 R3, RZ, RZ, 0x0 ;  /* 0x00000000ff037424 */ /* 0x000fc800078e00ff */
[----:B------:R-:W-:Y:S05]  /*1fb50*/  RET.REL.NODEC R2 `(matmul_kernel) ;  /* 0xfffffe0402287950 */ /* 0x000fea0003c3ffff */
.L_x_17:
[----:B------:R-:W-:-:S00]  /*1fb60*/  BRA `(.L_x_17) ;  /* 0xfffffffc00fc7947 */ /* 0x000fc0000383ffff */
[----:B------:R-:W-:-:S00]  /*1fb70*/  NOP ;  /* 0x0000000000007918 */ /* 0x000fc00000000000 */
        /* <DEDUP_REMOVED lines=8> */
.L_x_20:


//--------------------- .nv.shared.matmul_kernel  --------------------------
	.section	.nv.shared.matmul_kernel,"aw",@nobits
	.sectionflags	@""
	.align	16
	.zero		1024


//--------------------- .nv.shared.reserved.0     --------------------------
	.section	.nv.shared.reserved.0,"aw",@nobits
	.align	8
	.weak		__nv_reservedSMEM_offset_0_alias
	.size		__nv_reservedSMEM_offset_0_alias, 0, 64
	.other		__nv_reservedSMEM_offset_0_alias,@"STO_CUDA_RESERVED_SHARED STV_DEFAULT"
__nv_reservedSMEM_offset_0_alias:
	.zero		0
.nv.shared.reserved.0:
	.zero		64
	.weak		__nv_reservedSMEM_allocation_phase
	.type		__nv_reservedSMEM_allocation_phase,@object
	.size		__nv_reservedSMEM_allocation_phase,(.L_0 - __nv_reservedSMEM_allocation_phase)
__nv_reservedSMEM_allocation_phase:
	.zero		1
.L_0:
	.zero		7
	.weak		__nv_reservedSMEM_devtool_atexit_pc
	.type		__nv_reservedSMEM_devtool_atexit_pc,@object
	.size		__nv_reservedSMEM_devtool_atexit_pc,(__nv_reservedSMEM_allocation_mask - __nv_reservedSMEM_devtool_atexit_pc)
__nv_reservedSMEM_devtool_atexit_pc:
	.zero		8
	.weak		__nv_reservedSMEM_allocation_mask
	.type		__nv_reservedSMEM_allocation_mask,@object
	.size		__nv_reservedSMEM_allocation_mask,(.L_2 - __nv_reservedSMEM_allocation_mask)
__nv_reservedSMEM_allocation_mask:
	.zero		4
.L_2:


//--------------------- .nv.constant0.matmul_kernel --------------------------
	.section	.nv.constant0.matmul_kernel,"a",@progbits
	.sectionflags	@""
	.align	4
.nv.constant0.matmul_kernel:
	.zero		976


//--------------------- SYMBOLS --------------------------

	.type		.nv.reservedSmem.offset0,@object
	.size		.nv.reservedSmem.offset0,0x4
	.type		.nv.reservedSmem.cap,@object
	.size		.nv.reservedSmem.cap,0x4
